	.target	sm_80

	.elftype	@"ET_EXEC"


//--------------------- .note.nv.tkinfo           --------------------------
	.section	.note.nv.tkinfo,"",@"SHT_NOTE"
	.sectionflags	@"SHF_NOTE_NV_TKINFO"
	.tkinfo
        /*0018*/ 	.word	0x00000002
        /*0030*/ 	.string	""
        /*0030*/ 	.string	"ptxas"
        /*0030*/ 	.string	"Cuda compilation tools, release 13.0, V13.0.88"
        /*0030*/ 	.string	"Build cuda_13.0.r13.0/compiler.36424714_0"
        /*0030*/ 	.string	"-v  -suppress-debug-info  -lineinfo  -arch sm_80 "



//--------------------- .note.nv.cuinfo           --------------------------
	.section	.note.nv.cuinfo,"",@"SHT_NOTE"
	.sectionflags	@"SHF_NOTE_NV_CUINFO"
        /*0018*/ 	.short	0x0002
        /*001a*/ 	.short	0x0050
        /*001c*/ 	.short	0x0082
	.zero		2


//--------------------- .nv.info                  --------------------------
	.section	.nv.info,"",@"SHT_CUDA_INFO"
	.align	4


	//----- nvinfo : EIATTR_REGCOUNT
	.align		4
        /*0000*/ 	.byte	0x04, 0x2f
        /*0002*/ 	.short	(.L_1 - .L_0)
	.align		4
.L_0:
        /*0004*/ 	.word	index@(matmul_kernel)
        /*0008*/ 	.word	0x00000040


	//----- nvinfo : EIATTR_FRAME_SIZE
	.align		4
.L_1:
        /*000c*/ 	.byte	0x04, 0x11
        /*000e*/ 	.short	(.L_3 - .L_2)
	.align		4
.L_2:
        /*0010*/ 	.word	index@(matmul_kernel)
        /*0014*/ 	.word	0x00006598


	//----- nvinfo : EIATTR_MIN_STACK_SIZE
	.align		4
.L_3:
        /*0018*/ 	.byte	0x04, 0x12
        /*001a*/ 	.short	(.L_5 - .L_4)
	.align		4
.L_4:
        /*001c*/ 	.word	index@(matmul_kernel)
        /*0020*/ 	.word	0x00006598
.L_5:


//--------------------- .nv.info.matmul_kernel    --------------------------
	.section	.nv.info.matmul_kernel,"",@"SHT_CUDA_INFO"
	.sectionflags	@""
	.align	4


	//----- nvinfo : EIATTR_CUDA_API_VERSION
	.align		4
        /*0000*/ 	.byte	0x04, 0x37
        /*0002*/ 	.short	(.L_7 - .L_6)
.L_6:
        /*0004*/ 	.word	0x00000082


	//----- nvinfo : EIATTR_SW2861232_WAR
	.align		4
.L_7:
        /*0008*/ 	.byte	0x01, 0x35
	.zero		2


	//----- nvinfo : EIATTR_PARAM_CBANK
	.align		4
        /*000c*/ 	.byte	0x04, 0x0a
        /*000e*/ 	.short	(.L_9 - .L_8)
	.align		4
.L_8:
        /*0010*/ 	.word	index@(.nv.constant0.matmul_kernel)
        /*0014*/ 	.short	0x0160
        /*0016*/ 	.short	0x0050


	//----- nvinfo : EIATTR_CBANK_PARAM_SIZE
	.align		4
.L_9:
        /*0018*/ 	.byte	0x03, 0x19
        /*001a*/ 	.short	0x0050


	//----- nvinfo : EIATTR_KPARAM_INFO
	.align		4
        /*001c*/ 	.byte	0x04, 0x17
        /*001e*/ 	.short	(.L_11 - .L_10)
.L_10:
        /*0020*/ 	.word	0x00000000
        /*0024*/ 	.short	0x000d
        /*0026*/ 	.short	0x0048
        /*0028*/ 	.byte	0x00, 0xf4, 0x21, 0x00


	//----- nvinfo : EIATTR_KPARAM_INFO
	.align		4
.L_11:
        /*002c*/ 	.byte	0x04, 0x17
        /*002e*/ 	.short	(.L_13 - .L_12)
.L_12:
        /*0030*/ 	.word	0x00000000
        /*0034*/ 	.short	0x000c
        /*0036*/ 	.short	0x0040
        /*0038*/ 	.byte	0x00, 0xf4, 0x21, 0x00


	//----- nvinfo : EIATTR_KPARAM_INFO
	.align		4
.L_13:
        /*003c*/ 	.byte	0x04, 0x17
        /*003e*/ 	.short	(.L_15 - .L_14)
.L_14:
        /*0040*/ 	.word	0x00000000
        /*0044*/ 	.short	0x000b
        /*0046*/ 	.short	0x0038
        /*0048*/ 	.byte	0x00, 0xf0, 0x11, 0x00


	//----- nvinfo : EIATTR_KPARAM_INFO
	.align		4
.L_15:
        /*004c*/ 	.byte	0x04, 0x17
        /*004e*/ 	.short	(.L_17 - .L_16)
.L_16:
        /*0050*/ 	.word	0x00000000
        /*0054*/ 	.short	0x000a
        /*0056*/ 	.short	0x0034
        /*0058*/ 	.byte	0x00, 0xf0, 0x11, 0x00


	//----- nvinfo : EIATTR_KPARAM_INFO
	.align		4
.L_17:
        /*005c*/ 	.byte	0x04, 0x17
        /*005e*/ 	.short	(.L_19 - .L_18)
.L_18:
        /*0060*/ 	.word	0x00000000
        /*0064*/ 	.short	0x0009
        /*0066*/ 	.short	0x0030
        /*0068*/ 	.byte	0x00, 0xf0, 0x11, 0x00


	//----- nvinfo : EIATTR_KPARAM_INFO
	.align		4
.L_19:
        /*006c*/ 	.byte	0x04, 0x17
        /*006e*/ 	.short	(.L_21 - .L_20)
.L_20:
        /*0070*/ 	.word	0x00000000
        /*0074*/ 	.short	0x0008
        /*0076*/ 	.short	0x002c
        /*0078*/ 	.byte	0x00, 0xf0, 0x11, 0x00


	//----- nvinfo : EIATTR_KPARAM_INFO
	.align		4
.L_21:
        /*007c*/ 	.byte	0x04, 0x17
        /*007e*/ 	.short	(.L_23 - .L_22)
.L_22:
        /*0080*/ 	.word	0x00000000
        /*0084*/ 	.short	0x0007
        /*0086*/ 	.short	0x0028
        /*0088*/ 	.byte	0x00, 0xf0, 0x11, 0x00


	//----- nvinfo : EIATTR_KPARAM_INFO
	.align		4
.L_23:
        /*008c*/ 	.byte	0x04, 0x17
        /*008e*/ 	.short	(.L_25 - .L_24)
.L_24:
        /*0090*/ 	.word	0x00000000
        /*0094*/ 	.short	0x0006
        /*0096*/ 	.short	0x0024
        /*0098*/ 	.byte	0x00, 0xf0, 0x11, 0x00


	//----- nvinfo : EIATTR_KPARAM_INFO
	.align		4
.L_25:
        /*009c*/ 	.byte	0x04, 0x17
        /*009e*/ 	.short	(.L_27 - .L_26)
.L_26:
        /*00a0*/ 	.word	0x00000000
        /*00a4*/ 	.short	0x0005
        /*00a6*/ 	.short	0x0020
        /*00a8*/ 	.byte	0x00, 0xf0, 0x11, 0x00


	//----- nvinfo : EIATTR_KPARAM_INFO
	.align		4
.L_27:
        /*00ac*/ 	.byte	0x04, 0x17
        /*00ae*/ 	.short	(.L_29 - .L_28)
.L_28:
        /*00b0*/ 	.word	0x00000000
        /*00b4*/ 	.short	0x0004
        /*00b6*/ 	.short	0x001c
        /*00b8*/ 	.byte	0x00, 0xf0, 0x11, 0x00


	//----- nvinfo : EIATTR_KPARAM_INFO
	.align		4
.L_29:
        /*00bc*/ 	.byte	0x04, 0x17
        /*00be*/ 	.short	(.L_31 - .L_30)
.L_30:
        /*00c0*/ 	.word	0x00000000
        /*00c4*/ 	.short	0x0003
        /*00c6*/ 	.short	0x0018
        /*00c8*/ 	.byte	0x00, 0xf0, 0x11, 0x00


	//----- nvinfo : EIATTR_KPARAM_INFO
	.align		4
.L_31:
        /*00cc*/ 	.byte	0x04, 0x17
        /*00ce*/ 	.short	(.L_33 - .L_32)
.L_32:
        /*00d0*/ 	.word	0x00000000
        /*00d4*/ 	.short	0x0002
        /*00d6*/ 	.short	0x0010
        /*00d8*/ 	.byte	0x00, 0xf4, 0x21, 0x00


	//----- nvinfo : EIATTR_KPARAM_INFO
	.align		4
.L_33:
        /*00dc*/ 	.byte	0x04, 0x17
        /*00de*/ 	.short	(.L_35 - .L_34)
.L_34:
        /*00e0*/ 	.word	0x00000000
        /*00e4*/ 	.short	0x0001
        /*00e6*/ 	.short	0x0008
        /*00e8*/ 	.byte	0x00, 0xf4, 0x21, 0x00


	//----- nvinfo : EIATTR_KPARAM_INFO
	.align		4
.L_35:
        /*00ec*/ 	.byte	0x04, 0x17
        /*00ee*/ 	.short	(.L_37 - .L_36)
.L_36:
        /*00f0*/ 	.word	0x00000000
        /*00f4*/ 	.short	0x0000
        /*00f6*/ 	.short	0x0000
        /*00f8*/ 	.byte	0x00, 0xf4, 0x21, 0x00


	//----- nvinfo : EIATTR_MAXREG_COUNT
	.align		4
.L_37:
        /*00fc*/ 	.byte	0x03, 0x1b
        /*00fe*/ 	.short	0x00ff


	//----- nvinfo : EIATTR_NUM_BARRIERS
	.align		4
        /*0100*/ 	.byte	0x02, 0x4c
        /*0102*/ 	.byte	0x01
	.zero		1


	//----- nvinfo : EIATTR_ANNOTATIONS
	.align		4
        /*0104*/ 	.byte	0x04, 0x55
        /*0106*/ 	.short	(.L_39 - .L_38)


	//   ....[0]....
.L_38:
        /*0108*/ 	.word	0x00000001
        /*010c*/ 	.byte	0x10, 0x05, 0x00, 0x00, 0x01, 0x00, 0x00, 0x00, 0x40, 0x05, 0x00, 0x00, 0x01, 0x00, 0x00, 0x00
        /* <DEDUP_REMOVED lines=834> */
        /*353c*/ 	.byte	0x60, 0xcd, 0x00, 0x00, 0x01, 0x00, 0x00, 0x00, 0x80, 0xcd, 0x00, 0x00


	//----- nvinfo : EIATTR_MERCURY_ISA_VERSION
	.align		4
.L_39:
        /*3548*/ 	.byte	0x03, 0x5f
        /*354a*/ 	.short	0x0000


	//----- nvinfo : EIATTR_COOP_GROUP_MASK_REGIDS
	.align		4
        /*354c*/ 	.byte	0x04, 0x29
        /*354e*/ 	.short	(.L_41 - .L_40)


	//   ....[0]....
.L_40:
        /*3550*/ 	.word	0xffffffff


	//   ....[1]....
        /*3554*/ 	.word	0xffffffff


	//   ....[2]....
        /*3558*/ 	.word	0xffffffff


	//   ....[3]....
        /*355c*/ 	.word	0xffffffff


	//   ....[4]....
        /*3560*/ 	.word	0xffffffff


	//   ....[5]....
        /*3564*/ 	.word	0xffffffff


	//   ....[6]....
        /*3568*/ 	.word	0xffffffff


	//   ....[7]....
        /*356c*/ 	.word	0xffffffff


	//   ....[8]....
        /*3570*/ 	.word	0xffffffff


	//   ....[9]....
        /*3574*/ 	.word	0xffffffff


	//   ....[10]....
        /*3578*/ 	.word	0xffffffff


	//   ....[11]....
        /*357c*/ 	.word	0xffffffff


	//   ....[12]....
        /*3580*/ 	.word	0xffffffff


	//   ....[13]....
        /*3584*/ 	.word	0xffffffff


	//   ....[14]....
        /*3588*/ 	.word	0xffffffff


	//   ....[15]....
        /*358c*/ 	.word	0xffffffff


	//   ....[16]....
        /*3590*/ 	.word	0xffffffff


	//   ....[17]....
        /*3594*/ 	.word	0xffffffff


	//   ....[18]....
        /*3598*/ 	.word	0xffffffff


	//   ....[19]....
        /*359c*/ 	.word	0xffffffff


	//   ....[20]....
        /*35a0*/ 	.word	0xffffffff


	//   ....[21]....
        /*35a4*/ 	.word	0xffffffff


	//   ....[22]....
        /*35a8*/ 	.word	0xffffffff


	//   ....[23]....
        /*35ac*/ 	.word	0xffffffff


	//   ....[24]....
        /*35b0*/ 	.word	0xffffffff


	//   ....[25]....
        /*35b4*/ 	.word	0xffffffff


	//   ....[26]....
        /*35b8*/ 	.word	0xffffffff


	//   ....[27]....
        /*35bc*/ 	.word	0xffffffff


	//   ....[28]....
        /*35c0*/ 	.word	0xffffffff


	//   ....[29]....
        /*35c4*/ 	.word	0xffffffff


	//   ....[30]....
        /*35c8*/ 	.word	0xffffffff


	//----- nvinfo : EIATTR_COOP_GROUP_INSTR_OFFSETS
	.align		4
.L_41:
        /*35cc*/ 	.byte	0x04, 0x28
        /*35ce*/ 	.short	(.L_43 - .L_42)


	//   ....[0]....
.L_42:
        /*35d0*/ 	.word	0x000a3ed0


	//   ....[1]....
        /*35d4*/ 	.word	0x000a3fd0


	//   ....[2]....
        /*35d8*/ 	.word	0x000a4070


	//   ....[3]....
        /*35dc*/ 	.word	0x000a4290


	//   ....[4]....
        /*35e0*/ 	.word	0x000a4320


	//   ....[5]....
        /*35e4*/ 	.word	0x000a4390


	//   ....[6]....
        /*35e8*/ 	.word	0x000a4440


	//   ....[7]....
        /*35ec*/ 	.word	0x000a44b0


	//   ....[8]....
        /*35f0*/ 	.word	0x000a4520


	//   ....[9]....
        /*35f4*/ 	.word	0x000a46c0


	//   ....[10]....
        /*35f8*/ 	.word	0x000a49f0


	//   ....[11]....
        /*35fc*/ 	.word	0x000a4ac0


	//   ....[12]....
        /*3600*/ 	.word	0x000a4b10


	//   ....[13]....
        /*3604*/ 	.word	0x000a4c10


	//   ....[14]....
        /*3608*/ 	.word	0x000a4c60


	//   ....[15]....
        /*360c*/ 	.word	0x000a4f20


	//   ....[16]....
        /*3610*/ 	.word	0x000a50c0


	//   ....[17]....
        /*3614*/ 	.word	0x000a5130


	//   ....[18]....
        /*3618*/ 	.word	0x000a5180


	//   ....[19]....
        /*361c*/ 	.word	0x000a5250


	//   ....[20]....
        /*3620*/ 	.word	0x000a5660


	//   ....[21]....
        /*3624*/ 	.word	0x000a5710


	//   ....[22]....
        /*3628*/ 	.word	0x000a57a0


	//   ....[23]....
        /*362c*/ 	.word	0x000a5890


	//   ....[24]....
        /*3630*/ 	.word	0x000a58e0


	//   ....[25]....
        /*3634*/ 	.word	0x000a5980


	//   ....[26]....
        /*3638*/ 	.word	0x000a5b30


	//   ....[27]....
        /*363c*/ 	.word	0x000a5b80


	//   ....[28]....
        /*3640*/ 	.word	0x000a5d90


	//   ....[29]....
        /*3644*/ 	.word	0x000a5f60


	//   ....[30]....
        /*3648*/ 	.word	0x000a6010


	//----- nvinfo : EIATTR_EXIT_INSTR_OFFSETS
	.align		4
.L_43:
        /*364c*/ 	.byte	0x04, 0x1c
        /*364e*/ 	.short	(.L_45 - .L_44)


	//   ....[0]....
.L_44:
        /*3650*/ 	.word	0x000aeac0


	//   ....[1]....
        /*3654*/ 	.word	0x000aeaf0


	//----- nvinfo : EIATTR_REQNTID
	.align		4
.L_45:
        /*3658*/ 	.byte	0x04, 0x10
        /*365a*/ 	.short	(.L_47 - .L_46)
.L_46:
        /*365c*/ 	.word	0x00000020
        /*3660*/ 	.word	0x00000001
        /*3664*/ 	.word	0x00000001
.L_47:


//--------------------- .nv.callgraph             --------------------------
	.section	.nv.callgraph,"",@"SHT_CUDA_CALLGRAPH"
	.align	4
	.sectionentsize	8
	.align		4
        /*0000*/ 	.word	0x00000000
	.align		4
        /*0004*/ 	.word	0xffffffff
	.align		4
        /*0008*/ 	.word	0x00000000
	.align		4
        /*000c*/ 	.word	0xfffffffe
	.align		4
        /*0010*/ 	.word	0x00000000
	.align		4
        /*0014*/ 	.word	0xfffffffd
	.align		4
        /*0018*/ 	.word	0x00000000
	.align		4
        /*001c*/ 	.word	0xfffffffc


//--------------------- .nv.rel.action            --------------------------
	.section	.nv.rel.action,"",@"SHT_CUDA_RELOCINFO"
	.align	8
	.sectionentsize	8
        /*0000*/ 	.byte	0x73, 0x00, 0x00, 0x00, 0x00, 0x00, 0x00, 0x00, 0x00, 0x00, 0x00, 0x11, 0x25, 0x00, 0x05, 0x36


//--------------------- .nv.constant0.matmul_kernel --------------------------
	.section	.nv.constant0.matmul_kernel,"a",@progbits
	.sectionflags	@""
	.align	4
.nv.constant0.matmul_kernel:
	.zero		432


//--------------------- .text.matmul_kernel       --------------------------
	.section	.text.matmul_kernel,"ax",@progbits
	.sectioninfo	@"SHI_REGISTERS=64"
	.align	128
        .global         matmul_kernel
        .type           matmul_kernel,@function
        .size           matmul_kernel,(.L_x_5 - matmul_kernel)
        .other          matmul_kernel,@"STO_CUDA_ENTRY STV_DEFAULT"
matmul_kernel:
.text.matmul_kernel:
[----:B------:R-:W-:-:S03]  /*0000*/  IMAD.MOV.U32 R1, RZ, RZ, c[0x0][0x28] ;  /* 0x00000a00ff017624 */ /* 0x000fc600078e00ff */
[----:B------:R-:W-:Y:S01]  /*0010*/  IMAD.MOV.U32 R0, RZ, RZ, c[0x0][0x17c] ;  /* 0x00005f00ff007624 */ /* 0x000fe200078e00ff */
[----:B------:R-:W0:Y:S01]  /*0020*/  S2R R5, SR_CTAID.X ;  /* 0x0000000000057919 */ /* 0x000e220000002500 */
[----:B------:R-:W-:Y:S01]  /*0030*/  IADD3 R1, R1, -0x6598, RZ ;  /* 0xffff9a6801017810 */ /* 0x000fe20007ffe0ff */
[----:B------:R-:W-:Y:S02]  /*0040*/  ULDC.64 UR4, c[0x0][0x118] ;  /* 0x0000460000047ab9 */ /* 0x000fe40000000a00 */
[----:B------:R-:W-:Y:S01]  /*0050*/  IADD3 R0, R0, 0x3f, RZ ;  /* 0x0000003f00007810 */ /* 0x000fe20007ffe0ff */
[----:B------:R-:W1:Y:S03]  /*0060*/  S2R R12, SR_TID.X ;  /* 0x00000000000c7919 */ /* 0x000e660000002100 */
[----:B------:R-:W-:-:S04]  /*0070*/  SHF.R.S32.HI R3, RZ, 0x1f, R0 ;  /* 0x0000001fff037819 */ /* 0x000fc80000011400 */
[----:B------:R-:W-:-:S04]  /*0080*/  LEA.HI R3, R3, R0, RZ, 0x6 ;  /* 0x0000000003037211 */ /* 0x000fc800078f30ff */
[----:B------:R-:W-:-:S05]  /*0090*/  SHF.R.S32.HI R3, RZ, 0x6, R3 ;  /* 0x00000006ff037819 */ /* 0x000fca0000011403 */
[----:B------:R-:W-:Y:S01]  /*00a0*/  IMAD.SHL.U32 R4, R3, 0x8, RZ ;  /* 0x0000000803047824 */ /* 0x000fe200078e00ff */
[----:B0-----:R-:W-:-:S04]  /*00b0*/  IABS R8, R5 ;  /* 0x0000000500087213 */ /* 0x001fc80000000000 */
[-C--:B------:R-:W-:Y:S02]  /*00c0*/  IABS R7, R4.reuse ;  /* 0x0000000400077213 */ /* 0x080fe40000000000 */
[----:B------:R-:W-:Y:S02]  /*00d0*/  IABS R10, R4 ;  /* 0x00000004000a7213 */ /* 0x000fe40000000000 */
[----:B------:R-:W0:Y:S01]  /*00e0*/  I2F.RP R0, R7 ;  /* 0x0000000700007306 */ /* 0x000e220000209400 */
[----:B-1----:R-:W-:-:S07]  /*00f0*/  LOP3.LUT R13, R12, 0x1f, RZ, 0xc0, !PT ;  /* 0x0000001f0c0d7812 */ /* 0x002fce00078ec0ff */
[----:B0-----:R-:W0:Y:S02]  /*0100*/  MUFU.RCP R0, R0 ;  /* 0x0000000000007308 */ /* 0x001e240000001000 */
[----:B0-----:R-:W-:Y:S01]  /*0110*/  IADD3 R2, R0, 0xffffffe, RZ ;  /* 0x0ffffffe00027810 */ /* 0x001fe20007ffe0ff */
[----:B------:R-:W-:-:S05]  /*0120*/  IMAD.MOV R0, RZ, RZ, -R10 ;  /* 0x000000ffff007224 */ /* 0x000fca00078e0a0a */
[----:B------:R0:W1:Y:S02]  /*0130*/  F2I.FTZ.U32.TRUNC.NTZ R3, R2 ;  /* 0x0000000200037305 */ /* 0x000064000021f000 */
[----:B0-----:R-:W-:Y:S02]  /*0140*/  IMAD.MOV.U32 R2, RZ, RZ, RZ ;  /* 0x000000ffff027224 */ /* 0x001fe400078e00ff */
[----:B-1----:R-:W-:-:S04]  /*0150*/  IMAD.MOV R6, RZ, RZ, -R3 ;  /* 0x000000ffff067224 */ /* 0x002fc800078e0a03 */
[----:B------:R-:W-:Y:S02]  /*0160*/  IMAD R9, R6, R7, RZ ;  /* 0x0000000706097224 */ /* 0x000fe400078e02ff */
[----:B------:R-:W-:Y:S02]  /*0170*/  IMAD.MOV.U32 R6, RZ, RZ, R8 ;  /* 0x000000ffff067224 */ /* 0x000fe400078e0008 */
[----:B------:R-:W-:-:S06]  /*0180*/  IMAD.HI.U32 R3, R3, R9, R2 ;  /* 0x0000000903037227 */ /* 0x000fcc00078e0002 */
[----:B------:R-:W-:-:S04]  /*0190*/  IMAD.HI.U32 R3, R3, R6, RZ ;  /* 0x0000000603037227 */ /* 0x000fc800078e00ff */
[----:B------:R-:W-:-:S05]  /*01a0*/  IMAD R0, R3, R0, R6 ;  /* 0x0000000003007224 */ /* 0x000fca00078e0206 */
[----:B------:R-:W-:-:S13]  /*01b0*/  ISETP.GT.U32.AND P1, PT, R7, R0, PT ;  /* 0x000000000700720c */ /* 0x000fda0003f24070 */
[----:B------:R-:W-:Y:S01]  /*01c0*/  @!P1 IMAD.IADD R0, R0, 0x1, -R7 ;  /* 0x0000000100009824 */ /* 0x000fe200078e0a07 */
[----:B------:R-:W-:Y:S02]  /*01d0*/  @!P1 IADD3 R3, R3, 0x1, RZ ;  /* 0x0000000103039810 */ /* 0x000fe40007ffe0ff */
[----:B------:R-:W-:Y:S02]  /*01e0*/  ISETP.NE.AND P1, PT, R4, RZ, PT ;  /* 0x000000ff0400720c */ /* 0x000fe40003f25270 */
[----:B------:R-:W-:Y:S02]  /*01f0*/  ISETP.GE.U32.AND P0, PT, R0, R7, PT ;  /* 0x000000070000720c */ /* 0x000fe40003f06070 */
[----:B------:R-:W-:-:S04]  /*0200*/  LOP3.LUT R0, R5, R4, RZ, 0x3c, !PT ;  /* 0x0000000405007212 */ /* 0x000fc800078e3cff */
[----:B------:R-:W-:Y:S01]  /*0210*/  ISETP.GE.AND P2, PT, R0, RZ, PT ;  /* 0x000000ff0000720c */ /* 0x000fe20003f46270 */
[----:B------:R-:W-:-:S05]  /*0220*/  IMAD.MOV.U32 R0, RZ, RZ, c[0x0][0x178] ;  /* 0x00005e00ff007624 */ /* 0x000fca00078e00ff */
[----:B------:R-:W-:Y:S02]  /*0230*/  IADD3 R0, R0, 0xff, RZ ;  /* 0x000000ff00007810 */ /* 0x000fe40007ffe0ff */
[----:B------:R-:W-:-:S05]  /*0240*/  @P0 IADD3 R3, R3, 0x1, RZ ;  /* 0x0000000103030810 */ /* 0x000fca0007ffe0ff */
[----:B------:R-:W-:Y:S01]  /*0250*/  IMAD.MOV.U32 R2, RZ, RZ, R3 ;  /* 0x000000ffff027224 */ /* 0x000fe200078e0003 */
[----:B------:R-:W-:-:S03]  /*0260*/  SHF.R.S32.HI R3, RZ, 0x1f, R0 ;  /* 0x0000001fff037819 */ /* 0x000fc60000011400 */
[----:B------:R-:W-:Y:S01]  /*0270*/  @!P2 IMAD.MOV R2, RZ, RZ, -R2 ;  /* 0x000000ffff02a224 */ /* 0x000fe200078e0a02 */
[----:B------:R-:W-:Y:S02]  /*0280*/  @!P1 LOP3.LUT R2, RZ, R4, RZ, 0x33, !PT ;  /* 0x00000004ff029212 */ /* 0x000fe400078e33ff */
[----:B------:R-:W-:-:S03]  /*0290*/  LEA.HI R3, R3, R0, RZ, 0x8 ;  /* 0x0000000003037211 */ /* 0x000fc600078f40ff */
[----:B------:R-:W-:Y:S02]  /*02a0*/  IMAD.SHL.U32 R6, R2, 0x8, RZ ;  /* 0x0000000802067824 */ /* 0x000fe400078e00ff */
[----:B------:R-:W-:-:S03]  /*02b0*/  IMAD.MOV R2, RZ, RZ, -R2 ;  /* 0x000000ffff027224 */ /* 0x000fc600078e0a02 */
[----:B------:R-:W-:Y:S01]  /*02c0*/  LEA.HI.SX32 R3, R3, -R6, 0x18 ;  /* 0x8000000603037211 */ /* 0x000fe200078fc2ff */
[----:B------:R-:W-:-:S03]  /*02d0*/  IMAD R4, R4, R2, R5 ;  /* 0x0000000204047224 */ /* 0x000fc600078e0205 */
[----:B------:R-:W-:Y:S02]  /*02e0*/  IMNMX R11, R3, 0x8, PT ;  /* 0x00000008030b7817 */ /* 0x000fe40003800200 */
[----:B------:R-:W-:Y:S02]  /*02f0*/  IABS R9, R4 ;  /* 0x0000000400097213 */ /* 0x000fe40000000000 */
[----:B------:R-:W-:-:S04]  /*0300*/  IABS R7, R11 ;  /* 0x0000000b00077213 */ /* 0x000fc80000000000 */
[----:B------:R-:W0:Y:S08]  /*0310*/  I2F.RP R0, R7 ;  /* 0x0000000700007306 */ /* 0x000e300000209400 */
[----:B0-----:R-:W0:Y:S02]  /*0320*/  MUFU.RCP R0, R0 ;  /* 0x0000000000007308 */ /* 0x001e240000001000 */
[----:B0-----:R-:W-:-:S06]  /*0330*/  IADD3 R3, R0, 0xffffffe, RZ ;  /* 0x0ffffffe00037810 */ /* 0x001fcc0007ffe0ff */
[----:B------:R-:W0:Y:S02]  /*0340*/  F2I.FTZ.U32.TRUNC.NTZ R3, R3 ;  /* 0x0000000300037305 */ /* 0x000e24000021f000 */
[----:B0-----:R-:W-:-:S04]  /*0350*/  IMAD.MOV R8, RZ, RZ, -R3 ;  /* 0x000000ffff087224 */ /* 0x001fc800078e0a03 */
[----:B------:R-:W-:Y:S01]  /*0360*/  IMAD.MOV.U32 R2, RZ, RZ, R8 ;  /* 0x000000ffff027224 */ /* 0x000fe200078e0008 */
[----:B------:R-:W-:-:S03]  /*0370*/  IABS R8, R11 ;  /* 0x0000000b00087213 */ /* 0x000fc60000000000 */
[----:B------:R-:W-:Y:S02]  /*0380*/  IMAD R5, R2, R7, RZ ;  /* 0x0000000702057224 */ /* 0x000fe400078e02ff */
[----:B------:R-:W-:Y:S02]  /*0390*/  IMAD.MOV.U32 R2, RZ, RZ, RZ ;  /* 0x000000ffff027224 */ /* 0x000fe400078e00ff */
[----:B------:R-:W-:Y:S02]  /*03a0*/  IMAD.MOV R0, RZ, RZ, -R8 ;  /* 0x000000ffff007224 */ /* 0x000fe400078e0a08 */
[----:B------:R-:W-:-:S04]  /*03b0*/  IMAD.HI.U32 R2, R3, R5, R2 ;  /* 0x0000000503027227 */ /* 0x000fc800078e0002 */
[----:B------:R-:W-:Y:S02]  /*03c0*/  IMAD.MOV.U32 R3, RZ, RZ, 0x7f ;  /* 0x0000007fff037424 */ /* 0x000fe400078e00ff */
[----:B------:R-:W-:-:S03]  /*03d0*/  IMAD.HI.U32 R2, R2, R9, RZ ;  /* 0x0000000902027227 */ /* 0x000fc600078e00ff */
[----:B------:R-:W-:Y:S01]  /*03e0*/  IADD3 R14, R3, c[0x0][0x180], RZ ;  /* 0x00006000030e7a10 */ /* 0x000fe20007ffe0ff */
[----:B------:R-:W-:-:S05]  /*03f0*/  IMAD R0, R2, R0, R9 ;  /* 0x0000000002007224 */ /* 0x000fca00078e0209 */
[----:B------:R-:W-:-:S13]  /*0400*/  ISETP.GT.U32.AND P1, PT, R7, R0, PT ;  /* 0x000000000700720c */ /* 0x000fda0003f24070 */
[----:B------:R-:W-:Y:S01]  /*0410*/  @!P1 IMAD.IADD R0, R0, 0x1, -R7 ;  /* 0x0000000100009824 */ /* 0x000fe200078e0a07 */
[----:B------:R-:W-:Y:S02]  /*0420*/  @!P1 IADD3 R2, R2, 0x1, RZ ;  /* 0x0000000102029810 */ /* 0x000fe40007ffe0ff */
[----:B------:R-:W-:Y:S02]  /*0430*/  ISETP.NE.AND P1, PT, R11, RZ, PT ;  /* 0x000000ff0b00720c */ /* 0x000fe40003f25270 */
[----:B------:R-:W-:Y:S02]  /*0440*/  ISETP.GE.U32.AND P0, PT, R0, R7, PT ;  /* 0x000000070000720c */ /* 0x000fe40003f06070 */
[----:B------:R-:W-:-:S04]  /*0450*/  LOP3.LUT R0, R4, R11, RZ, 0x3c, !PT ;  /* 0x0000000b04007212 */ /* 0x000fc800078e3cff */
[----:B------:R-:W-:-:S07]  /*0460*/  ISETP.GE.AND P2, PT, R0, RZ, PT ;  /* 0x000000ff0000720c */ /* 0x000fce0003f46270 */
[----:B------:R-:W-:Y:S02]  /*0470*/  @P0 IADD3 R2, R2, 0x1, RZ ;  /* 0x0000000102020810 */ /* 0x000fe40007ffe0ff */
[----:B------:R-:W-:-:S03]  /*0480*/  ISETP.GT.AND P0, PT, R14, 0x7f, PT ;  /* 0x0000007f0e00780c */ /* 0x000fc60003f04270 */
[----:B------:R-:W-:-:S04]  /*0490*/  IMAD.MOV.U32 R0, RZ, RZ, R2 ;  /* 0x000000ffff007224 */ /* 0x000fc800078e0002 */
[----:B------:R-:W-:Y:S01]  /*04a0*/  @!P2 IMAD.MOV R0, RZ, RZ, -R0 ;  /* 0x000000ffff00a224 */ /* 0x000fe200078e0a00 */
[----:B------:R-:W-:-:S05]  /*04b0*/  @!P1 LOP3.LUT R0, RZ, R11, RZ, 0x33, !PT ;  /* 0x0000000bff009212 */ /* 0x000fca00078e33ff */
[----:B------:R-:W-:-:S04]  /*04c0*/  IMAD.MOV R2, RZ, RZ, -R0 ;  /* 0x000000ffff027224 */ /* 0x000fc800078e0a00 */
[----:B------:R-:W-:Y:S02]  /*04d0*/  IMAD R2, R11, R2, R4 ;  /* 0x000000020b027224 */ /* 0x000fe400078e0204 */
[----:B------:R-:W-:Y:S02]  /*04e0*/  IMAD.SHL.U32 R4, R0, 0x40, RZ ;  /* 0x0000004000047824 */ /* 0x000fe400078e00ff */
[----:B------:R-:W-:-:S03]  /*04f0*/  IMAD.IADD R2, R6, 0x1, R2 ;  /* 0x0000000106027824 */ /* 0x000fc600078e0202 */
[C---:B------:R-:W-:Y:S01]  /*0500*/  IADD3 R0, R4.reuse, 0x1, RZ ;  /* 0x0000000104007810 */ /* 0x040fe20007ffe0ff */
[----:B------:R-:W-:Y:S01]  /*0510*/  STL [R1+0x1798], R4 ;  /* 0x0017980401007387 */ /* 0x000fe20000100800 */
[C---:B------:R-:W-:Y:S02]  /*0520*/  IADD3 R5, R4.reuse, 0x2, RZ ;  /* 0x0000000204057810 */ /* 0x040fe40007ffe0ff */
[C---:B------:R-:W-:Y:S01]  /*0530*/  IADD3 R3, R4.reuse, 0x3, RZ ;  /* 0x0000000304037810 */ /* 0x040fe20007ffe0ff */
[----:B------:R0:W-:Y:S01]  /*0540*/  STL [R1+0x3f98], R0 ;  /* 0x003f980001007387 */ /* 0x0001e20000100800 */
[C---:B------:R-:W-:Y:S02]  /*0550*/  IADD3 R61, R4.reuse, 0x23, RZ ;  /* 0x00000023043d7810 */ /* 0x040fe40007ffe0ff */
[C---:B------:R-:W-:Y:S01]  /*0560*/  IADD3 R60, R4.reuse, 0x3c, RZ ;  /* 0x0000003c043c7810 */ /* 0x040fe20007ffe0ff */
[----:B------:R1:W-:Y:S01]  /*0570*/  STL [R1+0x3f94], R5 ;  /* 0x003f940501007387 */ /* 0x0003e20000100800 */
[----:B------:R-:W-:-:S03]  /*0580*/  IADD3 R6, R4, 0x3e, RZ ;  /* 0x0000003e04067810 */ /* 0x000fc60007ffe0ff */
[----:B------:R2:W-:Y:S01]  /*0590*/  STL [R1+0x3f90], R3 ;  /* 0x003f900301007387 */ /* 0x0005e20000100800 */
[C---:B0-----:R-:W-:Y:S02]  /*05a0*/  IADD3 R0, R4.reuse, 0x4, RZ ;  /* 0x0000000404007810 */ /* 0x041fe40007ffe0ff */
[----:B-1----:R-:W-:-:S03]  /*05b0*/  IADD3 R5, R4, 0x5, RZ ;  /* 0x0000000504057810 */ /* 0x002fc60007ffe0ff */
[----:B------:R0:W-:Y:S01]  /*05c0*/  STL [R1+0x3f8c], R0 ;  /* 0x003f8c0001007387 */ /* 0x0001e20000100800 */
[----:B--2---:R-:W-:-:S03]  /*05d0*/  IADD3 R3, R4, 0x6, RZ ;  /* 0x0000000604037810 */ /* 0x004fc60007ffe0ff */
[----:B------:R1:W-:Y:S04]  /*05e0*/  STL [R1+0x3f88], R5 ;  /* 0x003f880501007387 */ /* 0x0003e80000100800 */
        /* <DEDUP_REMOVED lines=60> */
[----:B------:R-:W-:Y:S01]  /*09b0*/  STL [R1+0x4014], R61 ;  /* 0x0040143d01007387 */ /* 0x000fe20000100800 */
[----:B0-----:R-:W-:-:S03]  /*09c0*/  IADD3 R0, R4, 0x26, RZ ;  /* 0x0000002604007810 */ /* 0x001fc60007ffe0ff */
[----:B------:R0:W-:Y:S01]  /*09d0*/  STL [R1+0x4018], R3 ;  /* 0x0040180301007387 */ /* 0x0001e20000100800 */
[----:B-1----:R-:W-:-:S03]  /*09e0*/  IADD3 R5, R4, 0x27, RZ ;  /* 0x0000002704057810 */ /* 0x002fc60007ffe0ff */
[----:B------:R1:W-:Y:S04]  /*09f0*/  STL [R1+0x401c], R0 ;  /* 0x00401c0001007387 */ /* 0x0003e80000100800 */
[----:B------:R2:W-:Y:S01]  /*0a00*/  STL [R1+0x4020], R5 ;  /* 0x0040200501007387 */ /* 0x0005e20000100800 */
[C---:B0-----:R-:W-:Y:S02]  /*0a10*/  IADD3 R3, R4.reuse, 0x29, RZ ;  /* 0x0000002904037810 */ /* 0x041fe40007ffe0ff */
[C---:B-1----:R-:W-:Y:S02]  /*0a20*/  IADD3 R0, R4.reuse, 0x28, RZ ;  /* 0x0000002804007810 */ /* 0x042fe40007ffe0ff */
[----:B--2---:R-:W-:-:S03]  /*0a30*/  IADD3 R5, R4, 0x2a, RZ ;  /* 0x0000002a04057810 */ /* 0x004fc60007ffe0ff */
[----:B------:R0:W-:Y:S04]  /*0a40*/  STL [R1+0x4024], R0 ;  /* 0x0040240001007387 */ /* 0x0001e80000100800 */
        /* <DEDUP_REMOVED lines=36> */
[----:B------:R-:W-:Y:S04]  /*0c90*/  STL [R1+0x4070], R3 ;  /* 0x0040700301007387 */ /* 0x000fe80000100800 */
[----:B------:R1:W-:Y:S01]  /*0ca0*/  STL [R1+0x4074], R5 ;  /* 0x0040740501007387 */ /* 0x0003e20000100800 */
[----:B0-----:R-:W-:-:S03]  /*0cb0*/  IMAD.SHL.U32 R0, R2, 0x100, RZ ;  /* 0x0000010002007824 */ /* 0x001fc600078e00ff */
[----:B------:R-:W-:Y:S04]  /*0cc0*/  STL [R1+0x4078], R60 ;  /* 0x0040783c01007387 */ /* 0x000fe80000100800 */
[----:B------:R0:W-:Y:S01]  /*0cd0*/  STL [R1+0x407c], R6 ;  /* 0x00407c0601007387 */ /* 0x0001e20000100800 */
[----:B-1----:R-:W-:Y:S02]  /*0ce0*/  IADD3 R5, R4, 0x3f, RZ ;  /* 0x0000003f04057810 */ /* 0x002fe40007ffe0ff */
[----:B------:R-:W-:Y:S02]  /*0cf0*/  PRMT R4, R13, 0x6540, R2 ;  /* 0x000065400d047816 */ /* 0x000fe40000000002 */
[C-C-:B------:R-:W-:Y:S01]  /*0d00*/  LOP3.LUT R2, R0.reuse, 0x20, R13.reuse, 0xfe, !PT ;  /* 0x0000002000027812 */ /* 0x140fe200078efe0d */
[----:B------:R1:W-:Y:S01]  /*0d10*/  STL [R1+0x4080], R5 ;  /* 0x0040800501007387 */ /* 0x0003e20000100800 */
[----:B0-----:R-:W-:-:S03]  /*0d20*/  LOP3.LUT R6, R0, 0x40, R13, 0xfe, !PT ;  /* 0x0000004000067812 */ /* 0x001fc600078efe0d */
[----:B------:R0:W-:Y:S04]  /*0d30*/  STL [R1+0x179c], R4 ;  /* 0x00179c0401007387 */ /* 0x0001e80000100800 */
[----:B------:R2:W-:Y:S01]  /*0d40*/  STL [R1+0x17a4], R6 ;  /* 0x0017a40601007387 */ /* 0x0005e20000100800 */
[----:B-1----:R-:W-:Y:S01]  /*0d50*/  LOP3.LUT R5, R0, 0x60, R13, 0xfe, !PT ;  /* 0x0000006000057812 */ /* 0x002fe200078efe0d */
[----:B------:R-:W-:-:S04]  /*0d60*/  IMAD.MOV.U32 R0, RZ, RZ, R4 ;  /* 0x000000ffff007224 */ /* 0x000fc800078e0004 */
[----:B------:R1:W-:Y:S01]  /*0d70*/  STL [R1+0x17a8], R5 ;  /* 0x0017a80501007387 */ /* 0x0003e20000100800 */
[C---:B0-----:R-:W-:Y:S02]  /*0d80*/  LOP3.LUT R4, R0.reuse, 0x80, RZ, 0xfc, !PT ;  /* 0x0000008000047812 */ /* 0x041fe400078efcff */
[C---:B--2---:R-:W-:Y:S01]  /*0d90*/  LOP3.LUT R6, R0.reuse, 0xa0, RZ, 0xfc, !PT ;  /* 0x000000a000067812 */ /* 0x044fe200078efcff */
[----:B------:R-:W-:Y:S04]  /*0da0*/  STL [R1+0x17a0], R2 ;  /* 0x0017a00201007387 */ /* 0x000fe80000100800 */
[----:B------:R0:W-:Y:S01]  /*0db0*/  STL [R1+0x17ac], R4 ;  /* 0x0017ac0401007387 */ /* 0x0001e20000100800 */
[----:B-1----:R-:W-:-:S03]  /*0dc0*/  LOP3.LUT R5, R0, 0xc0, RZ, 0xfc, !PT ;  /* 0x000000c000057812 */ /* 0x002fc600078efcff */
[----:B------:R1:W-:Y:S04]  /*0dd0*/  STL [R1+0x17b0], R6 ;  /* 0x0017b00601007387 */ /* 0x0003e80000100800 */
[----:B------:R1:W-:Y:S01]  /*0de0*/  STL [R1+0x17b4], R5 ;  /* 0x0017b40501007387 */ /* 0x0003e20000100800 */
[----:B0-----:R-:W-:-:S05]  /*0df0*/  LOP3.LUT R4, R0, 0xe0, RZ, 0xfc, !PT ;  /* 0x000000e000047812 */ /* 0x001fca00078efcff */
[----:B------:R1:W-:Y:S01]  /*0e00*/  STL [R1+0x17b8], R4 ;  /* 0x0017b80401007387 */ /* 0x0003e20000100800 */
[----:B------:R-:W-:Y:S05]  /*0e10*/  @P0 BRA `(.L_x_0) ;  /* 0x00000e7000000947 */ /* 0x000fea0003800000 */
[----:B------:R-:W-:Y:S01]  /*0e20*/  IMAD.SHL.U32 R0, R12, 0x100, RZ ;  /* 0x000001000c007824 */ /* 0x000fe200078e00ff */
[----:B------:R-:W-:Y:S01]  /*0e30*/  CS2R R56, SRZ ;  /* 0x0000000000387805 */ /* 0x000fe2000001ff00 */
[----:B------:R-:W-:Y:S01]  /*0e40*/  CS2R R58, SRZ ;  /* 0x00000000003a7805 */ /* 0x000fe2000001ff00 */
[----:B------:R-:W-:Y:S01]  /*0e50*/  CS2R R52, SRZ ;  /* 0x0000000000347805 */ /* 0x000fe2000001ff00 */
[----:B------:R-:W-:Y:S01]  /*0e60*/  CS2R R54, SRZ ;  /* 0x0000000000367805 */ /* 0x000fe2000001ff00 */
[----:B------:R0:W-:Y:S01]  /*0e70*/  STL [R1+0x3f84], R0 ;  /* 0x003f840001007387 */ /* 0x0001e20000100800 */
[----:B------:R-:W-:Y:S01]  /*0e80*/  CS2R R48, SRZ ;  /* 0x0000000000307805 */ /* 0x000fe2000001ff00 */
[----:B------:R-:W-:Y:S01]  /*0e90*/  CS2R R50, SRZ ;  /* 0x0000000000327805 */ /* 0x000fe2000001ff00 */
[----:B------:R-:W-:Y:S01]  /*0ea0*/  CS2R R44, SRZ ;  /* 0x00000000002c7805 */ /* 0x000fe2000001ff00 */
[----:B------:R0:W-:Y:S01]  /*0eb0*/  STL [R1], RZ ;  /* 0x000000ff01007387 */ /* 0x0001e20000100800 */
[----:B------:R-:W-:Y:S01]  /*0ec0*/  CS2R R46, SRZ ;  /* 0x00000000002e7805 */ /* 0x000fe2000001ff00 */
[----:B------:R-:W-:Y:S01]  /*0ed0*/  CS2R R40, SRZ ;  /* 0x0000000000287805 */ /* 0x000fe2000001ff00 */
[----:B------:R-:W-:Y:S01]  /*0ee0*/  CS2R R42, SRZ ;  /* 0x00000000002a7805 */ /* 0x000fe2000001ff00 */
[----:B------:R0:W-:Y:S01]  /*0ef0*/  STL [R1+0x4], RZ ;  /* 0x000004ff01007387 */ /* 0x0001e20000100800 */
        /* <DEDUP_REMOVED lines=21> */
[----:B-1----:R-:W-:Y:S01]  /*1050*/  CS2R R4, SRZ ;  /* 0x0000000000047805 */ /* 0x002fe2000001ff00 */
[----:B------:R-:W-:Y:S01]  /*1060*/  CS2R R6, SRZ ;  /* 0x0000000000067805 */ /* 0x000fe2000001ff00 */
[----:B------:R0:W-:Y:S04]  /*1070*/  STL [R1+0x1c], RZ ;  /* 0x00001cff01007387 */ /* 0x0001e80000100800 */
        /* <DEDUP_REMOVED lines=191> */
[----:B------:R0:W-:Y:S01]  /*1c70*/  STL [R1+0x31c], RZ ;  /* 0x00031cff01007387 */ /* 0x0001e20000100800 */
[----:B------:R-:W-:Y:S05]  /*1c80*/  BRA `(.L_x_1) ;  /* 0x000a209000007947 */ /* 0x000fea0003800000 */
.L_x_0:
[----:B------:R-:W2:Y:S04]  /*1c90*/  LDL R32, [R1+0x4080] ;  /* 0x0040800001207983 */ /* 0x000ea80000100800 */
[----:B------:R-:W3:Y:S04]  /*1ca0*/  LDL R33, [R1+0x4068] ;  /* 0x0040680001217983 */ /* 0x000ee80000100800 */
[----:B------:R-:W4:Y:S04]  /*1cb0*/  LDL R9, [R1+0x4074] ;  /* 0x0040740001097983 */ /* 0x000f280000100800 */
[----:B------:R-:W5:Y:S04]  /*1cc0*/  LDL R10, [R1+0x407c] ;  /* 0x00407c00010a7983 */ /* 0x000f680000100800 */
[----:B-1----:R-:W5:Y:S01]  /*1cd0*/  LDL R6, [R1+0x4064] ;  /* 0x0040640001067983 */ /* 0x002f620000100800 */
[----:B------:R-:W-:Y:S01]  /*1ce0*/  IMAD.MOV.U32 R7, RZ, RZ, R0 ;  /* 0x000000ffff077224 */ /* 0x000fe200078e0000 */
[----:B------:R-:W-:Y:S01]  /*1cf0*/  IABS R0, c[0x0][0x178] ;  /* 0x00005e0000007a13 */ /* 0x000fe20000000000 */
[----:B------:R-:W-:Y:S01]  /*1d00*/  IMAD.MOV.U32 R39, RZ, RZ, R2 ;  /* 0x000000ffff277224 */ /* 0x000fe200078e0002 */
[----:B------:R-:W5:Y:S03]  /*1d10*/  LDL R37, [R1+0x17a8] ;  /* 0x0017a80001257983 */ /* 0x000f660000100800 */
[----:B------:R-:W-:Y:S01]  /*1d20*/  IMAD.MOV.U32 R40, RZ, RZ, R0 ;  /* 0x000000ffff287224 */ /* 0x000fe200078e0000 */
[----:B------:R-:W5:Y:S03]  /*1d30*/  LDL R8, [R1+0x17ac] ;  /* 0x0017ac0001087983 */ /* 0x000f660000100800 */
[----:B------:R-:W0:Y:S01]  /*1d40*/  I2F.RP R2, R40 ;  /* 0x0000002800027306 */ /* 0x000e220000209400 */
[----:B------:R-:W-:Y:S01]  /*1d50*/  IMAD.MOV.U32 R13, RZ, RZ, R61 ;  /* 0x000000ffff0d7224 */ /* 0x000fe200078e003d */
[----:B------:R-:W-:Y:S01]  /*1d60*/  IABS R61, c[0x0][0x17c] ;  /* 0x00005f00003d7a13 */ /* 0x000fe20000000000 */
[----:B------:R-:W5:Y:S04]  /*1d70*/  LDL R11, [R1+0x4050] ;  /* 0x00405000010b7983 */ /* 0x000f680000100800 */
[----:B------:R-:W5:Y:S01]  /*1d80*/  LDL R30, [R1+0x404c] ;  /* 0x00404c00011e7983 */ /* 0x000f620000100800 */
[----:B------:R-:W1:Y:S03]  /*1d90*/  I2F.RP R0, R61 ;  /* 0x0000003d00007306 */ /* 0x000e660000209400 */
[----:B------:R-:W5:Y:S04]  /*1da0*/  LDL R22, [R1+0x402c] ;  /* 0x00402c0001167983 */ /* 0x000f680000100800 */
[----:B------:R-:W5:Y:S01]  /*1db0*/  LDL R21, [R1+0x4030] ;  /* 0x0040300001157983 */ /* 0x000f620000100800 */
[----:B0-----:R-:W0:Y:S01]  /*1dc0*/  MUFU.RCP R2, R2 ;  /* 0x0000000200027308 */ /* 0x001e220000001000 */
[----:B------:R-:W-:-:S02]  /*1dd0*/  IMAD.MOV.U32 R35, RZ, RZ, R3 ;  /* 0x000000ffff237224 */ /* 0x000fc400078e0003 */
[----:B------:R-:W5:Y:S04]  /*1de0*/  LDL R26, [R1+0x403c] ;  /* 0x00403c00011a7983 */ /* 0x000f680000100800 */
[----:B------:R-:W5:Y:S01]  /*1df0*/  LDL R27, [R1+0x4038] ;  /* 0x00403800011b7983 */ /* 0x000f620000100800 */
[----:B-1----:R-:W1:Y:S03]  /*1e00*/  MUFU.RCP R0, R0 ;  /* 0x0000000000007308 */ /* 0x002e660000001000 */
[----:B------:R-:W5:Y:S04]  /*1e10*/  LDL R15, [R1+0x4018] ;  /* 0x00401800010f7983 */ /* 0x000f680000100800 */
[----:B------:R-:W5:Y:S01]  /*1e20*/  LDL R23, [R1+0x4028] ;  /* 0x0040280001177983 */ /* 0x000f620000100800 */
[----:B0-----:R-:W-:-:S03]  /*1e30*/  IADD3 R2, R2, 0xffffffe, RZ ;  /* 0x0ffffffe02027810 */ /* 0x001fc60007ffe0ff */
[----:B------:R-:W5:Y:S01]  /*1e40*/  LDL R18, [R1+0x4044] ;  /* 0x0040440001127983 */ /* 0x000f620000100800 */
[----:B------:R0:W0:Y:S03]  /*1e50*/  F2I.FTZ.U32.TRUNC.NTZ R3, R2 ;  /* 0x0000000200037305 */ /* 0x000026000021f000 */
[----:B------:R-:W5:Y:S01]  /*1e60*/  LDL R12, [R1+0x4008] ;  /* 0x00400800010c7983 */ /* 0x000f620000100800 */
[----:B-1----:R-:W-:-:S03]  /*1e70*/  IADD3 R0, R0, 0xffffffe, RZ ;  /* 0x0ffffffe00007810 */ /* 0x002fc60007ffe0ff */
[----:B------:R-:W5:Y:S01]  /*1e80*/  LDL R17, [R1+0x4020] ;  /* 0x0040200001117983 */ /* 0x000f620000100800 */
[----:B------:R1:W2:Y:S01]  /*1e90*/  F2I.FTZ.U32.TRUNC.NTZ R5, R0 ;  /* 0x0000000000057305 */ /* 0x0002a2000021f000 */
[----:B------:R-:W-:Y:S02]  /*1ea0*/  IMAD.MOV.U32 R38, RZ, RZ, R39 ;  /* 0x000000ffff267224 */ /* 0x000fe400078e0027 */
[----:B0-----:R-:W-:Y:S01]  /*1eb0*/  IMAD.MOV.U32 R2, RZ, RZ, RZ ;  /* 0x000000ffff027224 */ /* 0x001fe200078e00ff */
[----:B------:R-:W5:Y:S04]  /*1ec0*/  LDL R34, [R1+0x4060] ;  /* 0x0040600001227983 */ /* 0x000f680000100800 */
[----:B------:R-:W5:Y:S01]  /*1ed0*/  LDL R24, [R1+0x4048] ;  /* 0x0040480001187983 */ /* 0x000f620000100800 */
[----:B-1----:R-:W-:-:S03]  /*1ee0*/  IMAD.MOV R0, RZ, RZ, -R3 ;  /* 0x000000ffff007224 */ /* 0x002fc600078e0a03 */
[----:B------:R-:W5:Y:S01]  /*1ef0*/  LDL R20, [R1+0x4034] ;  /* 0x0040340001147983 */ /* 0x000f620000100800 */
[----:B------:R-:W-:-:S03]  /*1f00*/  IMAD R0, R0, R40, RZ ;  /* 0x0000002800007224 */ /* 0x000fc600078e02ff */
[----:B------:R-:W5:Y:S01]  /*1f10*/  LDL R31, [R1+0x4054] ;  /* 0x00405400011f7983 */ /* 0x000f620000100800 */
[----:B------:R-:W-:Y:S01]  /*1f20*/  IMAD.HI.U32 R3, R3, R0, R2 ;  /* 0x0000000003037227 */ /* 0x000fe200078e0002 */
[----:B------:R-:W-:Y:S02]  /*1f30*/  IABS R0, R38 ;  /* 0x0000002600007213 */ /* 0x000fe40000000000 */
[----:B------:R-:W5:Y:S04]  /*1f40*/  LDL R19, [R1+0x400c] ;  /* 0x00400c0001137983 */ /* 0x000f680000100800 */
[----:B------:R-:W5:Y:S04]  /*1f50*/  LDL R16, [R1+0x4024] ;  /* 0x0040240001107983 */ /* 0x000f680000100800 */
[----:B------:R-:W5:Y:S04]  /*1f60*/  LDL R28, [R1+0x405c] ;  /* 0x00405c00011c7983 */ /* 0x000f680000100800 */
[----:B------:R-:W5:Y:S04]  /*1f70*/  LDL R14, [R1+0x4010] ;  /* 0x00401000010e7983 */ /* 0x000f680000100800 */
[----:B------:R-:W5:Y:S04]  /*1f80*/  LDL R25, [R1+0x4040] ;  /* 0x0040400001197983 */ /* 0x000f680000100800 */
[----:B------:R-:W5:Y:S01]  /*1f90*/  LDL R29, [R1+0x4058] ;  /* 0x00405800011d7983 */ /* 0x000f620000100800 */
[----:B--2---:R-:W-:-:S02]  /*1fa0*/  IMAD.MOV.U32 R39, RZ, RZ, R32 ;  /* 0x000000ffff277224 */ /* 0x004fc400078e0020 */
[----:B---3--:R-:W-:Y:S02]  /*1fb0*/  IMAD.MOV.U32 R32, RZ, RZ, R33 ;  /* 0x000000ffff207224 */ /* 0x008fe400078e0021 */
[----:B------:R-:W-:Y:S02]  /*1fc0*/  IMAD.MOV.U32 R33, RZ, RZ, R60 ;  /* 0x000000ffff217224 */ /* 0x000fe400078e003c */
[----:B------:R-:W-:Y:S02]  /*1fd0*/  IMAD.MOV.U32 R38, RZ, RZ, R39 ;  /* 0x000000ffff267224 */ /* 0x000fe400078e0027 */
[----:B------:R-:W-:Y:S02]  /*1fe0*/  IMAD.MOV.U32 R39, RZ, RZ, R33 ;  /* 0x000000ffff277224 */ /* 0x000fe400078e0021 */
[----:B----4-:R-:W-:Y:S02]  /*1ff0*/  IMAD.MOV.U32 R33, RZ, RZ, R9 ;  /* 0x000000ffff217224 */ /* 0x010fe400078e0009 */
[----:B-----5:R-:W-:-:S02]  /*2000*/  IMAD.MOV.U32 R9, RZ, RZ, R10 ;  /* 0x000000ffff097224 */ /* 0x020fc400078e000a */
[----:B------:R-:W-:Y:S02]  /*2010*/  IMAD.MOV.U32 R10, RZ, RZ, R6 ;  /* 0x000000ffff0a7224 */ /* 0x000fe400078e0006 */
[----:B------:R-:W2:Y:S01]  /*2020*/  LDL R6, [R1+0x17a4] ;  /* 0x0017a40001067983 */ /* 0x000ea20000100800 */
[----:B------:R-:W-:Y:S01]  /*2030*/  IMAD.MOV R60, RZ, RZ, -R5 ;  /* 0x000000ffff3c7224 */ /* 0x000fe200078e0a05 */
[----:B------:R-:W-:Y:S01]  /*2040*/  IABS R7, R7 ;  /* 0x0000000700077213 */ /* 0x000fe20000000000 */
[----:B------:R-:W-:Y:S02]  /*2050*/  IMAD.MOV.U32 R4, RZ, RZ, RZ ;  /* 0x000000ffff047224 */ /* 0x000fe400078e00ff */
[----:B------:R-:W-:Y:S02]  /*2060*/  IMAD R60, R60, R61, RZ ;  /* 0x0000003d3c3c7224 */ /* 0x000fe400078e02ff */
[----:B------:R-:W-:Y:S02]  /*2070*/  IMAD.MOV.U32 R36, RZ, RZ, R33 ;  /* 0x000000ffff247224 */ /* 0x000fe400078e0021 */
[----:B------:R-:W-:-:S02]  /*2080*/  IMAD.MOV.U32 R43, RZ, RZ, R38 ;  /* 0x000000ffff2b7224 */ /* 0x000fc400078e0026 */
[----:B------:R-:W-:Y:S02]  /*2090*/  IMAD.MOV.U32 R33, RZ, RZ, R10 ;  /* 0x000000ffff217224 */ /* 0x000fe400078e000a */
[----:B------:R-:W-:Y:S02]  /*20a0*/  IMAD.MOV.U32 R38, RZ, RZ, R9 ;  /* 0x000000ffff267224 */ /* 0x000fe400078e0009 */
[----:B------:R-:W-:-:S04]  /*20b0*/  IMAD.HI.U32 R10, R3, R7, RZ ;  /* 0x00000007030a7227 */ /* 0x000fc800078e00ff */
[----:B------:R-:W-:-:S04]  /*20c0*/  IMAD.HI.U32 R9, R3, R0, RZ ;  /* 0x0000000003097227 */ /* 0x000fc800078e00ff */
[----:B------:R-:W-:-:S04]  /*20d0*/  IMAD.HI.U32 R60, R5, R60, R4 ;  /* 0x0000003c053c7227 */ /* 0x000fc800078e0004 */
[----:B------:R-:W-:Y:S02]  /*20e0*/  IMAD.MOV R10, RZ, RZ, -R10 ;  /* 0x000000ffff0a7224 */ /* 0x000fe400078e0a0a */
[----:B------:R-:W-:Y:S02]  /*20f0*/  IMAD.MOV R9, RZ, RZ, -R9 ;  /* 0x000000ffff097224 */ /* 0x000fe400078e0a09 */
[C---:B------:R-:W-:Y:S01]  /*2100*/  IMAD R7, R40.reuse, R10, R7 ;  /* 0x0000000a28077224 */ /* 0x040fe200078e0207 */
[----:B------:R-:W-:Y:S01]  /*2110*/  IABS R2, R37 ;  /* 0x0000002500027213 */ /* 0x000fe20000000000 */
[----:B------:R-:W-:Y:S02]  /*2120*/  IMAD R0, R40, R9, R0 ;  /* 0x0000000928007224 */ /* 0x000fe400078e0200 */
[----:B------:R-:W-:Y:S02]  /*2130*/  IMAD.MOV.U32 R37, RZ, RZ, R39 ;  /* 0x000000ffff257224 */ /* 0x000fe400078e0027 */
[----:B------:R-:W3:Y:S04]  /*2140*/  LDL R39, [R1+0x406c] ;  /* 0x00406c0001277983 */ /* 0x000ee80000100800 */
[----:B------:R-:W-:Y:S04]  /*2150*/  STL [R1+0x2c], R7 ;  /* 0x00002c0701007387 */ /* 0x000fe80000100800 */
[----:B------:R0:W-:Y:S01]  /*2160*/  STL [R1+0x28], R0 ;  /* 0x0000280001007387 */ /* 0x0001e20000100800 */
[----:B--2---:R-:W-:-:S05]  /*2170*/  IABS R6, R6 ;  /* 0x0000000600067213 */ /* 0x004fca0000000000 */
[----:B------:R-:W-:-:S04]  /*2180*/  IMAD.HI.U32 R5, R3, R6, RZ ;  /* 0x0000000603057227 */ /* 0x000fc800078e00ff */
[----:B------:R-:W-:-:S04]  /*2190*/  IMAD.MOV R5, RZ, RZ, -R5 ;  /* 0x000000ffff057224 */ /* 0x000fc800078e0a05 */
[----:B------:R-:W-:-:S05]  /*21a0*/  IMAD R5, R40, R5, R6 ;  /* 0x0000000528057224 */ /* 0x000fca00078e0206 */
[----:B------:R1:W-:Y:S04]  /*21b0*/  STL [R1+0x24], R5 ;  /* 0x0000240501007387 */ /* 0x0003e80000100800 */
[----:B------:R-:W2:Y:S01]  /*21c0*/  LDL R42, [R1+0x17b0] ;  /* 0x0017b000012a7983 */ /* 0x000ea20000100800 */
[----:B------:R-:W-:-:S05]  /*21d0*/  IABS R8, R8 ;  /* 0x0000000800087213 */ /* 0x000fca0000000000 */
[----:B0-----:R-:W-:Y:S02]  /*21e0*/  IMAD.MOV.U32 R0, RZ, RZ, R8 ;  /* 0x000000ffff007224 */ /* 0x001fe400078e0008 */
[----:B------:R-:W-:Y:S01]  /*21f0*/  IMAD.HI.U32 R4, R3, R2, RZ ;  /* 0x0000000203047227 */ /* 0x000fe200078e00ff */
[----:B--2---:R-:W-:Y:S02]  /*2200*/  IABS R8, R42 ;  /* 0x0000002a00087213 */ /* 0x004fe40000000000 */
[----:B------:R-:W1:Y:S01]  /*2210*/  LDL R42, [R1+0x17b4] ;  /* 0x0017b400012a7983 */ /* 0x000e620000100800 */
[----:B------:R-:W-:-:S04]  /*2220*/  IMAD.MOV R4, RZ, RZ, -R4 ;  /* 0x000000ffff047224 */ /* 0x000fc800078e0a04 */
[----:B------:R-:W-:-:S05]  /*2230*/  IMAD R2, R40, R4, R2 ;  /* 0x0000000428027224 */ /* 0x000fca00078e0202 */
[----:B------:R0:W-:Y:S01]  /*2240*/  STL [R1+0x20], R2 ;  /* 0x0000200201007387 */ /* 0x0001e20000100800 */
[----:B-1----:R-:W-:-:S03]  /*2250*/  IABS R5, R42 ;  /* 0x0000002a00057213 */ /* 0x002fc60000000000 */
[----:B------:R-:W0:Y:S01]  /*2260*/  LDL R42, [R1+0x17b8] ;  /* 0x0017b800012a7983 */ /* 0x000e220000100800 */
[----:B------:R-:W-:-:S04]  /*2270*/  IMAD.HI.U32 R6, R3, R0, RZ ;  /* 0x0000000003067227 */ /* 0x000fc800078e00ff */
[----:B------:R-:W-:-:S04]  /*2280*/  IMAD.HI.U32 R9, R3, R8, RZ ;  /* 0x0000000803097227 */ /* 0x000fc800078e00ff */
[----:B------:R-:W-:Y:S02]  /*2290*/  IMAD.MOV R6, RZ, RZ, -R6 ;  /* 0x000000ffff067224 */ /* 0x000fe400078e0a06 */
[----:B------:R-:W-:-:S04]  /*22a0*/  IMAD.HI.U32 R7, R3, R5, RZ ;  /* 0x0000000503077227 */ /* 0x000fc800078e00ff */
[----:B------:R-:W-:Y:S02]  /*22b0*/  IMAD.MOV R9, RZ, RZ, -R9 ;  /* 0x000000ffff097224 */ /* 0x000fe400078e0a09 */
[C---:B------:R-:W-:Y:S02]  /*22c0*/  IMAD R0, R40.reuse, R6, R0 ;  /* 0x0000000628007224 */ /* 0x040fe400078e0200 */
[----:B------:R-:W-:Y:S02]  /*22d0*/  IMAD.MOV R7, RZ, RZ, -R7 ;  /* 0x000000ffff077224 */ /* 0x000fe400078e0a07 */
[C---:B------:R-:W-:Y:S02]  /*22e0*/  IMAD R8, R40.reuse, R9, R8 ;  /* 0x0000000928087224 */ /* 0x040fe400078e0208 */
[----:B------:R-:W-:Y:S01]  /*22f0*/  IMAD R5, R40, R7, R5 ;  /* 0x0000000728057224 */ /* 0x000fe200078e0205 */
[----:B---3--:R-:W-:Y:S02]  /*2300*/  IABS R7, R39 ;  /* 0x0000002700077213 */ /* 0x008fe40000000000 */
[----:B0-----:R-:W-:Y:S01]  /*2310*/  IABS R2, R42 ;  /* 0x0000002a00027213 */ /* 0x001fe20000000000 */
[----:B------:R-:W-:-:S02]  /*2320*/  IMAD.MOV.U32 R42, RZ, RZ, R43 ;  /* 0x000000ffff2a7224 */ /* 0x000fc400078e002b */
[----:B------:R-:W-:Y:S02]  /*2330*/  IMAD.MOV.U32 R43, RZ, RZ, R38 ;  /* 0x000000ffff2b7224 */ /* 0x000fe400078e0026 */
[----:B------:R-:W-:Y:S02]  /*2340*/  IMAD.MOV.U32 R38, RZ, RZ, R35 ;  /* 0x000000ffff267224 */ /* 0x000fe400078e0023 */
[----:B------:R-:W-:Y:S02]  /*2350*/  IMAD.MOV.U32 R35, RZ, RZ, R28 ;  /* 0x000000ffff237224 */ /* 0x000fe400078e001c */
[----:B------:R-:W-:Y:S02]  /*2360*/  IMAD.MOV.U32 R28, RZ, RZ, R31 ;  /* 0x000000ffff1c7224 */ /* 0x000fe400078e001f */
[----:B------:R-:W-:Y:S02]  /*2370*/  IMAD.MOV.U32 R31, RZ, RZ, R24 ;  /* 0x000000ffff1f7224 */ /* 0x000fe400078e0018 */
[----:B------:R-:W-:-:S02]  /*2380*/  IMAD.MOV.U32 R24, RZ, RZ, R18 ;  /* 0x000000ffff187224 */ /* 0x000fc400078e0012 */
[----:B------:R-:W-:Y:S02]  /*2390*/  IMAD.MOV.U32 R18, RZ, RZ, R15 ;  /* 0x000000ffff127224 */ /* 0x000fe400078e000f */
[----:B------:R-:W2:Y:S01]  /*23a0*/  LDL R15, [R1+0x401c] ;  /* 0x00401c00010f7983 */ /* 0x000ea20000100800 */
[----:B------:R-:W-:-:S04]  /*23b0*/  IMAD.HI.U32 R3, R3, R2, RZ ;  /* 0x0000000203037227 */ /* 0x000fc800078e00ff */
[----:B------:R-:W-:Y:S01]  /*23c0*/  IMAD.MOV R3, RZ, RZ, -R3 ;  /* 0x000000ffff037224 */ /* 0x000fe200078e0a03 */
[----:B------:R-:W-:Y:S01]  /*23d0*/  IABS R4, R42 ;  /* 0x0000002a00047213 */ /* 0x000fe20000000000 */
[----:B------:R0:W-:Y:S02]  /*23e0*/  STL [R1+0x1c], R0 ;  /* 0x00001c0001007387 */ /* 0x0001e40000100800 */
[----:B------:R-:W-:Y:S02]  /*23f0*/  IMAD R2, R40, R3, R2 ;  /* 0x0000000328027224 */ /* 0x000fe400078e0202 */
[----:B------:R-:W-:Y:S01]  /*2400*/  STL [R1+0x18], R8 ;  /* 0x0000180801007387 */ /* 0x000fe20000100800 */
[C---:B------:R-:W-:Y:S01]  /*2410*/  IMAD.HI.U32 R6, R60.reuse, R4, RZ ;  /* 0x000000043c067227 */ /* 0x040fe200078e00ff */
[----:B0-----:R-:W-:Y:S02]  /*2420*/  IABS R0, R43 ;  /* 0x0000002b00007213 */ /* 0x001fe40000000000 */
[----:B------:R-:W-:Y:S04]  /*2430*/  STL [R1+0x14], R5 ;  /* 0x0000140501007387 */ /* 0x000fe80000100800 */
[----:B------:R0:W-:Y:S01]  /*2440*/  STL [R1+0x10], R2 ;  /* 0x0000100201007387 */ /* 0x0001e20000100800 */
[----:B------:R-:W-:Y:S01]  /*2450*/  IMAD.MOV R6, RZ, RZ, -R6 ;  /* 0x000000ffff067224 */ /* 0x000fe200078e0a06 */
[----:B------:R-:W-:Y:S01]  /*2460*/  IABS R3, R37 ;  /* 0x0000002500037213 */ /* 0x000fe20000000000 */
[----:B0-----:R-:W-:Y:S01]  /*2470*/  IMAD.HI.U32 R2, R60, R0, RZ ;  /* 0x000000003c027227 */ /* 0x001fe200078e00ff */
[----:B------:R-:W-:-:S03]  /*2480*/  IABS R5, R36 ;  /* 0x0000002400057213 */ /* 0x000fc60000000000 */
[----:B------:R-:W-:Y:S02]  /*2490*/  IMAD.MOV R2, RZ, RZ, -R2 ;  /* 0x000000ffff027224 */ /* 0x000fe400078e0a02 */
[C---:B------:R-:W-:Y:S01]  /*24a0*/  IMAD R4, R61.reuse, R6, R4 ;  /* 0x000000063d047224 */ /* 0x040fe200078e0204 */
[----:B------:R-:W-:Y:S01]  /*24b0*/  IABS R8, R38 ;  /* 0x0000002600087213 */ /* 0x000fe20000000000 */
[----:B------:R-:W-:Y:S02]  /*24c0*/  IMAD R0, R61, R2, R0 ;  /* 0x000000023d007224 */ /* 0x000fe400078e0200 */
[----:B------:R-:W-:Y:S01]  /*24d0*/  IMAD.HI.U32 R9, R60, R5, RZ ;  /* 0x000000053c097227 */ /* 0x000fe200078e00ff */
[----:B------:R0:W-:Y:S04]  /*24e0*/  STL [R1+0xc], R4 ;  /* 0x00000c0401007387 */ /* 0x0001e80000100800 */
[----:B------:R1:W-:Y:S01]  /*24f0*/  STL [R1+0x8], R0 ;  /* 0x0000080001007387 */ /* 0x0003e20000100800 */
[----:B------:R-:W-:-:S02]  /*2500*/  IMAD.MOV R9, RZ, RZ, -R9 ;  /* 0x000000ffff097224 */ /* 0x000fc400078e0a09 */
[----:B0-----:R-:W-:-:S04]  /*2510*/  IMAD.HI.U32 R4, R60, R3, RZ ;  /* 0x000000033c047227 */ /* 0x001fc800078e00ff */
[----:B-1----:R-:W-:Y:S01]  /*2520*/  IMAD.HI.U32 R0, R60, R8, RZ ;  /* 0x000000083c007227 */ /* 0x002fe200078e00ff */
[----:B------:R-:W-:-:S03]  /*2530*/  IABS R6, R32 ;  /* 0x0000002000067213 */ /* 0x000fc60000000000 */
[----:B------:R-:W-:Y:S02]  /*2540*/  IMAD.MOV R4, RZ, RZ, -R4 ;  /* 0x000000ffff047224 */ /* 0x000fe400078e0a04 */
[----:B------:R-:W-:Y:S02]  /*2550*/  IMAD.MOV R0, RZ, RZ, -R0 ;  /* 0x000000ffff007224 */ /* 0x000fe400078e0a00 */
[C---:B------:R-:W-:Y:S02]  /*2560*/  IMAD R5, R61.reuse, R9, R5 ;  /* 0x000000093d057224 */ /* 0x040fe400078e0205 */
[C---:B------:R-:W-:Y:S02]  /*2570*/  IMAD R3, R61.reuse, R4, R3 ;  /* 0x000000043d037224 */ /* 0x040fe400078e0203 */
[C---:B------:R-:W-:Y:S02]  /*2580*/  IMAD R8, R61.reuse, R0, R8 ;  /* 0x000000003d087224 */ /* 0x040fe400078e0208 */
[C---:B------:R-:W-:Y:S01]  /*2590*/  IMAD.HI.U32 R0, R60.reuse, R6, RZ ;  /* 0x000000063c007227 */ /* 0x040fe200078e00ff */
[----:B------:R-:W-:Y:S03]  /*25a0*/  STL [R1+0x4], R5 ;  /* 0x0000040501007387 */ /* 0x000fe60000100800 */
[----:B------:R-:W-:Y:S01]  /*25b0*/  IMAD.MOV R0, RZ, RZ, -R0 ;  /* 0x000000ffff007224 */ /* 0x000fe200078e0a00 */
[----:B------:R0:W-:Y:S03]  /*25c0*/  STL [R1], R3 ;  /* 0x0000000301007387 */ /* 0x0001e60000100800 */
[----:B------:R-:W-:Y:S01]  /*25d0*/  IMAD R6, R61, R0, R6 ;  /* 0x000000003d067224 */ /* 0x000fe200078e0206 */
[----:B0-----:R-:W-:Y:S01]  /*25e0*/  IABS R3, R35 ;  /* 0x0000002300037213 */ /* 0x001fe20000000000 */
[----:B------:R-:W-:-:S04]  /*25f0*/  IMAD.HI.U32 R2, R60, R7, RZ ;  /* 0x000000073c027227 */ /* 0x000fc800078e00ff */
[----:B------:R-:W-:Y:S01]  /*2600*/  IMAD.HI.U32 R0, R60, R3, RZ ;  /* 0x000000033c007227 */ /* 0x000fe200078e00ff */
[----:B------:R-:W-:-:S03]  /*2610*/  IABS R59, R28 ;  /* 0x0000001c003b7213 */ /* 0x000fc60000000000 */
[----:B------:R-:W-:Y:S02]  /*2620*/  IMAD.MOV R0, RZ, RZ, -R0 ;  /* 0x000000ffff007224 */ /* 0x000fe400078e0a00 */
[----:B------:R-:W-:Y:S01]  /*2630*/  IMAD.MOV R2, RZ, RZ, -R2 ;  /* 0x000000ffff027224 */ /* 0x000fe200078e0a02 */
[----:B------:R-:W-:Y:S01]  /*2640*/  IABS R5, R33 ;  /* 0x0000002100057213 */ /* 0x000fe20000000000 */
[----:B------:R-:W-:Y:S01]  /*2650*/  IMAD R3, R61, R0, R3 ;  /* 0x000000003d037224 */ /* 0x000fe200078e0203 */
[----:B------:R-:W-:Y:S01]  /*2660*/  IABS R4, R34 ;  /* 0x0000002200047213 */ /* 0x000fe20000000000 */
[----:B------:R-:W-:Y:S01]  /*2670*/  IMAD.HI.U32 R0, R60, R59, RZ ;  /* 0x0000003b3c007227 */ /* 0x000fe200078e00ff */
[----:B------:R-:W-:-:S03]  /*2680*/  IABS R56, R31 ;  /* 0x0000001f00387213 */ /* 0x000fc60000000000 */
[----:B------:R-:W-:Y:S01]  /*2690*/  IMAD R7, R61, R2, R7 ;  /* 0x000000023d077224 */ /* 0x000fe200078e0207 */
[----:B------:R-:W-:Y:S01]  /*26a0*/  IABS R2, R29 ;  /* 0x0000001d00027213 */ /* 0x000fe20000000000 */
[----:B------:R-:W-:Y:S02]  /*26b0*/  IMAD.MOV.U32 R29, RZ, RZ, R11 ;  /* 0x000000ffff1d7224 */ /* 0x000fe400078e000b */
[----:B------:R-:W-:Y:S02]  /*26c0*/  IMAD.MOV R0, RZ, RZ, -R0 ;  /* 0x000000ffff007224 */ /* 0x000fe400078e0a00 */
[----:B------:R-:W-:Y:S01]  /*26d0*/  IMAD.HI.U32 R11, R60, R5, RZ ;  /* 0x000000053c0b7227 */ /* 0x000fe200078e00ff */
[----:B------:R-:W-:-:S03]  /*26e0*/  IABS R58, R29 ;  /* 0x0000001d003a7213 */ /* 0x000fc60000000000 */
[----:B------:R-:W-:Y:S01]  /*26f0*/  IMAD.HI.U32 R10, R60, R4, RZ ;  /* 0x000000043c0a7227 */ /* 0x000fe200078e00ff */
[----:B------:R-:W-:-:S03]  /*2700*/  IABS R57, R30 ;  /* 0x0000001e00397213 */ /* 0x000fc60000000000 */
[----:B------:R-:W-:-:S04]  /*2710*/  IMAD.HI.U32 R9, R60, R2, RZ ;  /* 0x000000023c097227 */ /* 0x000fc800078e00ff */
[----:B------:R-:W-:Y:S02]  /*2720*/  IMAD R59, R61, R0, R59 ;  /* 0x000000003d3b7224 */ /* 0x000fe400078e023b */
[----:B------:R-:W-:Y:S02]  /*2730*/  IMAD.MOV R11, RZ, RZ, -R11 ;  /* 0x000000ffff0b7224 */ /* 0x000fe400078e0a0b */
[----:B------:R-:W-:Y:S01]  /*2740*/  IMAD.HI.U32 R0, R60, R56, RZ ;  /* 0x000000383c007227 */ /* 0x000fe200078e00ff */
[----:B------:R-:W-:-:S03]  /*2750*/  IABS R55, R24 ;  /* 0x0000001800377213 */ /* 0x000fc60000000000 */
[----:B------:R-:W-:Y:S01]  /*2760*/  IMAD.MOV R10, RZ, RZ, -R10 ;  /* 0x000000ffff0a7224 */ /* 0x000fe200078e0a0a */
[----:B------:R-:W-:Y:S01]  /*2770*/  IABS R54, R25 ;  /* 0x0000001900367213 */ /* 0x000fe20000000000 */
[----:B------:R-:W-:Y:S02]  /*2780*/  IMAD.MOV R9, RZ, RZ, -R9 ;  /* 0x000000ffff097224 */ /* 0x000fe400078e0a09 */
[C---:B------:R-:W-:Y:S02]  /*2790*/  IMAD R5, R61.reuse, R11, R5 ;  /* 0x0000000b3d057224 */ /* 0x040fe400078e0205 */
[----:B------:R-:W-:Y:S02]  /*27a0*/  IMAD.MOV R0, RZ, RZ, -R0 ;  /* 0x000000ffff007224 */ /* 0x000fe400078e0a00 */
[----:B------:R-:W-:Y:S02]  /*27b0*/  IMAD R4, R61, R10, R4 ;  /* 0x0000000a3d047224 */ /* 0x000fe400078e0204 */
[----:B------:R-:W-:-:S04]  /*27c0*/  IMAD.HI.U32 R11, R60, R58, RZ ;  /* 0x0000003a3c0b7227 */ /* 0x000fc800078e00ff */
[C---:B------:R-:W-:Y:S01]  /*27d0*/  IMAD.HI.U32 R10, R60.reuse, R57, RZ ;  /* 0x000000393c0a7227 */ /* 0x040fe200078e00ff */
[----:B------:R0:W-:Y:S03]  /*27e0*/  STL [R1+0x4228], R8 ;  /* 0x0042280801007387 */ /* 0x0001e60000100800 */
[C---:B------:R-:W-:Y:S02]  /*27f0*/  IMAD R2, R61.reuse, R9, R2 ;  /* 0x000000093d027224 */ /* 0x040fe400078e0202 */
[----:B------:R-:W-:Y:S01]  /*2800*/  IMAD.HI.U32 R9, R60, R55, RZ ;  /* 0x000000373c097227 */ /* 0x000fe200078e00ff */
[----:B------:R1:W-:Y:S03]  /*2810*/  STL [R1+0x422c], R7 ;  /* 0x00422c0701007387 */ /* 0x0003e60000100800 */
[----:B------:R-:W-:-:S02]  /*2820*/  IMAD R56, R61, R0, R56 ;  /* 0x000000003d387224 */ /* 0x000fc400078e0238 */
[----:B------:R-:W-:Y:S02]  /*2830*/  IMAD.MOV R11, RZ, RZ, -R11 ;  /* 0x000000ffff0b7224 */ /* 0x000fe400078e0a0b */
[----:B------:R-:W-:Y:S01]  /*2840*/  IMAD.HI.U32 R0, R60, R54, RZ ;  /* 0x000000363c007227 */ /* 0x000fe200078e00ff */
[----:B------:R-:W-:Y:S03]  /*2850*/  STL [R1+0x4230], R6 ;  /* 0x0042300601007387 */ /* 0x000fe60000100800 */
[----:B------:R-:W-:Y:S01]  /*2860*/  IMAD.MOV R10, RZ, RZ, -R10 ;  /* 0x000000ffff0a7224 */ /* 0x000fe200078e0a0a */
[----:B------:R-:W-:Y:S01]  /*2870*/  STL [R1+0x4234], R5 ;  /* 0x0042340501007387 */ /* 0x000fe20000100800 */
[----:B------:R-:W-:Y:S02]  /*2880*/  IMAD.MOV R9, RZ, RZ, -R9 ;  /* 0x000000ffff097224 */ /* 0x000fe400078e0a09 */
[----:B------:R-:W-:Y:S01]  /*2890*/  IMAD R58, R61, R11, R58 ;  /* 0x0000000b3d3a7224 */ /* 0x000fe200078e023a */
[----:B------:R-:W-:Y:S01]  /*28a0*/  STL [R1+0x4238], R4 ;  /* 0x0042380401007387 */ /* 0x000fe20000100800 */
[----:B------:R-:W-:-:S02]  /*28b0*/  IMAD.MOV R0, RZ, RZ, -R0 ;  /* 0x000000ffff007224 */ /* 0x000fc400078e0a00 */
[C---:B------:R-:W-:Y:S01]  /*28c0*/  IMAD R57, R61.reuse, R10, R57 ;  /* 0x0000000a3d397224 */ /* 0x040fe200078e0239 */
[----:B------:R-:W-:Y:S01]  /*28d0*/  STL [R1+0x423c], R3 ;  /* 0x00423c0301007387 */ /* 0x000fe20000100800 */
[C---:B------:R-:W-:Y:S02]  /*28e0*/  IMAD R55, R61.reuse, R9, R55 ;  /* 0x000000093d377224 */ /* 0x040fe400078e0237 */
[----:B------:R-:W-:Y:S01]  /*28f0*/  IMAD R54, R61, R0, R54 ;  /* 0x000000003d367224 */ /* 0x000fe200078e0236 */
[----:B------:R-:W-:Y:S04]  /*2900*/  STL [R1+0x4240], R2 ;  /* 0x0042400201007387 */ /* 0x000fe80000100800 */
[----:B------:R3:W-:Y:S04]  /*2910*/  STL [R1+0x4220], R59 ;  /* 0x0042203b01007387 */ /* 0x0007e80000100800 */
[----:B------:R-:W-:Y:S04]  /*2920*/  STL [R1+0x421c], R58 ;  /* 0x00421c3a01007387 */ /* 0x000fe80000100800 */
[----:B------:R-:W-:Y:S04]  /*2930*/  STL [R1+0x4218], R57 ;  /* 0x0042183901007387 */ /* 0x000fe80000100800 */
[----:B------:R-:W-:Y:S04]  /*2940*/  STL [R1+0x4224], R56 ;  /* 0x0042243801007387 */ /* 0x000fe80000100800 */
[----:B------:R-:W-:Y:S04]  /*2950*/  STL [R1+0x4244], R55 ;  /* 0x0042443701007387 */ /* 0x000fe80000100800 */
[----:B------:R4:W-:Y:S01]  /*2960*/  STL [R1+0x4248], R54 ;  /* 0x0042483601007387 */ /* 0x0009e20000100800 */
[----:B------:R-:W-:-:S03]  /*2970*/  IABS R43, R14 ;  /* 0x0000000e002b7213 */ /* 0x000fc60000000000 */
[----:B------:R-:W5:Y:S01]  /*2980*/  LDL R14, [R1+0x4000] ;  /* 0x00400000010e7983 */ /* 0x000f620000100800 */
[----:B------:R-:W-:-:S03]  /*2990*/  IABS R42, R13 ;  /* 0x0000000d002a7213 */ /* 0x000fc60000000000 */
[----:B------:R-:W3:Y:S01]  /*29a0*/  LDL R13, [R1+0x3ffc] ;  /* 0x003ffc00010d7983 */ /* 0x000ee20000100800 */
[----:B--2---:R-:W-:-:S03]  /*29b0*/  IABS R45, R15 ;  /* 0x0000000f002d7213 */ /* 0x004fc60000000000 */
[----:B------:R-:W2:Y:S01]  /*29c0*/  LDL R15, [R1+0x4004] ;  /* 0x00400400010f7983 */ /* 0x000ea20000100800 */
[----:B------:R-:W-:-:S05]  /*29d0*/  IABS R52, R27 ;  /* 0x0000001b00347213 */ /* 0x000fca0000000000 */
[----:B------:R-:W-:Y:S01]  /*29e0*/  IMAD.HI.U32 R10, R60, R52, RZ ;  /* 0x000000343c0a7227 */ /* 0x000fe200078e00ff */
[----:B------:R-:W-:-:S03]  /*29f0*/  IABS R47, R16 ;  /* 0x00000010002f7213 */ /* 0x000fc60000000000 */
[----:B------:R-:W-:-:S04]  /*2a00*/  IMAD.MOV R10, RZ, RZ, -R10 ;  /* 0x000000ffff0a7224 */ /* 0x000fc800078e0a0a */
[----:B------:R-:W-:Y:S02]  /*2a10*/  IMAD R52, R61, R10, R52 ;  /* 0x0000000a3d347224 */ /* 0x000fe400078e0234 */
[----:B------:R-:W-:-:S04]  /*2a20*/  IMAD.HI.U32 R10, R60, R47, RZ ;  /* 0x0000002f3c0a7227 */ /* 0x000fc800078e00ff */
[----:B------:R-:W-:Y:S01]  /*2a30*/  IMAD.MOV R10, RZ, RZ, -R10 ;  /* 0x000000ffff0a7224 */ /* 0x000fe200078e0a0a */
[----:B------:R-:W-:Y:S02]  /*2a40*/  IABS R44, R18 ;  /* 0x00000012002c7213 */ /* 0x000fe40000000000 */
[----:B------:R-:W4:Y:S01]  /*2a50*/  LDL R18, [R1+0x3ff8] ;  /* 0x003ff80001127983 */ /* 0x000f220000100800 */
[----:B------:R-:W-:Y:S02]  /*2a60*/  IMAD R47, R61, R10, R47 ;  /* 0x0000000a3d2f7224 */ /* 0x000fe400078e022f */
[----:B------:R-:W-:-:S04]  /*2a70*/  IMAD.HI.U32 R10, R60, R42, RZ ;  /* 0x0000002a3c0a7227 */ /* 0x000fc800078e00ff */
[----:B------:R-:W-:Y:S01]  /*2a80*/  IMAD.MOV R10, RZ, RZ, -R10 ;  /* 0x000000ffff0a7224 */ /* 0x000fe200078e0a0a */
[----:B------:R-:W-:Y:S02]  /*2a90*/  IABS R41, R19 ;  /* 0x0000001300297213 */ /* 0x000fe40000000000 */
[----:B------:R-:W-:Y:S01]  /*2aa0*/  IABS R40, R12 ;  /* 0x0000000c00287213 */ /* 0x000fe20000000000 */
[----:B------:R-:W-:Y:S01]  /*2ab0*/  IMAD R42, R61, R10, R42 ;  /* 0x0000000a3d2a7224 */ /* 0x000fe200078e022a */
[----:B------:R-:W4:Y:S04]  /*2ac0*/  LDL R19, [R1+0x3ff4] ;  /* 0x003ff40001137983 */ /* 0x000f280000100800 */
[----:B------:R-:W4:Y:S01]  /*2ad0*/  LDL R12, [R1+0x3ff0] ;  /* 0x003ff000010c7983 */ /* 0x000f220000100800 */
[----:B-----5:R-:W-:-:S02]  /*2ae0*/  IABS R38, R14 ;  /* 0x0000000e00267213 */ /* 0x020fc40000000000 */
[----:B---3--:R-:W-:Y:S02]  /*2af0*/  IABS R37, R13 ;  /* 0x0000000d00257213 */ /* 0x008fe40000000000 */
[----:B--2---:R-:W-:Y:S02]  /*2b00*/  IABS R39, R15 ;  /* 0x0000000f00277213 */ /* 0x004fe40000000000 */
[----:B------:R-:W2:Y:S04]  /*2b10*/  LDL R15, [R1+0x3fec] ;  /* 0x003fec00010f7983 */ /* 0x000ea80000100800 */
[----:B------:R3:W-:Y:S04]  /*2b20*/  STL [R1+0x4214], R42 ;  /* 0x0042142a01007387 */ /* 0x0007e80000100800 */
[----:B------:R-:W5:Y:S04]  /*2b30*/  LDL R14, [R1+0x3fe8] ;  /* 0x003fe800010e7983 */ /* 0x000f680000100800 */
[----:B------:R-:W3:Y:S01]  /*2b40*/  LDL R13, [R1+0x3fe4] ;  /* 0x003fe400010d7983 */ /* 0x000ee20000100800 */
[----:B------:R-:W-:-:S02]  /*2b50*/  IABS R53, R26 ;  /* 0x0000001a00357213 */ /* 0x000fc40000000000 */
[----:B------:R-:W-:Y:S01]  /*2b60*/  IABS R46, R17 ;  /* 0x00000011002e7213 */ /* 0x000fe20000000000 */
[----:B------:R-:W3:Y:S01]  /*2b70*/  LDL R16, [R1+0x3fa8] ;  /* 0x003fa80001107983 */ /* 0x000ee20000100800 */
[----:B------:R-:W-:-:S03]  /*2b80*/  IABS R50, R21 ;  /* 0x0000001500327213 */ /* 0x000fc60000000000 */
[----:B------:R-:W3:Y:S01]  /*2b90*/  LDL R17, [R1+0x3fac] ;  /* 0x003fac0001117983 */ /* 0x000ee20000100800 */
[----:B----4-:R-:W-:-:S03]  /*2ba0*/  IABS R36, R18 ;  /* 0x0000001200247213 */ /* 0x010fc60000000000 */
[----:B------:R-:W4:Y:S01]  /*2bb0*/  LDL R18, [R1+0x3fe0] ;  /* 0x003fe00001127983 */ /* 0x000f220000100800 */
[----:B------:R-:W-:Y:S02]  /*2bc0*/  IABS R51, R20 ;  /* 0x0000001400337213 */ /* 0x000fe40000000000 */
[----:B------:R-:W-:Y:S01]  /*2bd0*/  IABS R48, R23 ;  /* 0x0000001700307213 */ /* 0x000fe20000000000 */
[----:B0-----:R-:W4:Y:S01]  /*2be0*/  LDL R8, [R1+0x3f90] ;  /* 0x003f900001087983 */ /* 0x001f220000100800 */
[----:B------:R-:W-:-:S03]  /*2bf0*/  IABS R49, R22 ;  /* 0x0000001600317213 */ /* 0x000fc60000000000 */
[----:B-1----:R-:W4:Y:S01]  /*2c00*/  LDL R7, [R1+0x3f8c] ;  /* 0x003f8c0001077983 */ /* 0x002f220000100800 */
[----:B------:R-:W-:-:S03]  /*2c10*/  IABS R35, R19 ;  /* 0x0000001300237213 */ /* 0x000fc60000000000 */
[----:B------:R-:W4:Y:S01]  /*2c20*/  LDL R19, [R1+0x3fdc] ;  /* 0x003fdc0001137983 */ /* 0x000f220000100800 */
[----:B------:R-:W-:-:S03]  /*2c30*/  IABS R34, R12 ;  /* 0x0000000c00227213 */ /* 0x000fc60000000000 */
[----:B------:R-:W4:Y:S04]  /*2c40*/  LDL R12, [R1+0x3fd8] ;  /* 0x003fd800010c7983 */ /* 0x000f280000100800 */
[----:B------:R-:W4:Y:S01]  /*2c50*/  LDL R59, [R1+0x1798] ;  /* 0x00179800013b7983 */ /* 0x000f220000100800 */
[----:B--2---:R-:W-:-:S03]  /*2c60*/  IABS R33, R15 ;  /* 0x0000000f00217213 */ /* 0x004fc60000000000 */
[----:B------:R-:W2:Y:S01]  /*2c70*/  LDL R15, [R1+0x3fd4] ;  /* 0x003fd400010f7983 */ /* 0x000ea20000100800 */
[----:B-----5:R-:W-:-:S03]  /*2c80*/  IABS R32, R14 ;  /* 0x0000000e00207213 */ /* 0x020fc60000000000 */
[----:B------:R-:W5:Y:S01]  /*2c90*/  LDL R14, [R1+0x3fd0] ;  /* 0x003fd000010e7983 */ /* 0x000f620000100800 */
[----:B---3--:R-:W-:-:S03]  /*2ca0*/  IABS R31, R13 ;  /* 0x0000000d001f7213 */ /* 0x008fc60000000000 */
[----:B------:R-:W3:Y:S01]  /*2cb0*/  LDL R13, [R1+0x3fcc] ;  /* 0x003fcc00010d7983 */ /* 0x000ee20000100800 */
[----:B----4-:R-:W-:-:S03]  /*2cc0*/  IABS R30, R18 ;  /* 0x00000012001e7213 */ /* 0x010fc60000000000 */
[----:B------:R-:W4:Y:S01]  /*2cd0*/  LDL R18, [R1+0x3fc8] ;  /* 0x003fc80001127983 */ /* 0x000f220000100800 */
[----:B------:R-:W-:-:S03]  /*2ce0*/  IABS R29, R19 ;  /* 0x00000013001d7213 */ /* 0x000fc60000000000 */
[----:B------:R-:W4:Y:S01]  /*2cf0*/  LDL R19, [R1+0x3fc4] ;  /* 0x003fc40001137983 */ /* 0x000f220000100800 */
[----:B------:R-:W-:-:S03]  /*2d00*/  IABS R28, R12 ;  /* 0x0000000c001c7213 */ /* 0x000fc60000000000 */
        /* <DEDUP_REMOVED lines=9> */
[----:B------:R-:W-:Y:S02]  /*2da0*/  IABS R23, R19 ;  /* 0x0000001300177213 */ /* 0x000fe40000000000 */
[----:B------:R-:W-:Y:S02]  /*2db0*/  IABS R22, R12 ;  /* 0x0000000c00167213 */ /* 0x000fe40000000000 */
[----:B------:R-:W4:Y:S01]  /*2dc0*/  LDL R12, [R1+0x3f88] ;  /* 0x003f8800010c7983 */ /* 0x000f220000100800 */
[----:B------:R-:W-:-:S04]  /*2dd0*/  IMAD.HI.U32 R0, R60, R51, RZ ;  /* 0x000000333c007227 */ /* 0x000fc800078e00ff */
[----:B------:R-:W-:-:S04]  /*2de0*/  IMAD.MOV R0, RZ, RZ, -R0 ;  /* 0x000000ffff007224 */ /* 0x000fc800078e0a00 */
[----:B------:R-:W-:Y:S02]  /*2df0*/  IMAD R51, R61, R0, R51 ;  /* 0x000000003d337224 */ /* 0x000fe400078e0233 */
        /* <DEDUP_REMOVED lines=9> */
[----:B------:R-:W-:Y:S01]  /*2e90*/  IMAD.HI.U32 R0, R60, R41, RZ ;  /* 0x000000293c007227 */ /* 0x000fe200078e00ff */
[----:B--2---:R-:W-:Y:S02]  /*2ea0*/  IABS R21, R15 ;  /* 0x0000000f00157213 */ /* 0x004fe40000000000 */
[----:B------:R-:W2:Y:S01]  /*2eb0*/  LDL R15, [R1+0x3fa4] ;  /* 0x003fa400010f7983 */ /* 0x000ea20000100800 */
[----:B-----5:R-:W-:-:S03]  /*2ec0*/  IABS R20, R14 ;  /* 0x0000000e00147213 */ /* 0x020fc60000000000 */
[----:B------:R-:W5:Y:S01]  /*2ed0*/  LDL R14, [R1+0x3fa0] ;  /* 0x003fa000010e7983 */ /* 0x000f620000100800 */
[----:B---3--:R-:W-:-:S03]  /*2ee0*/  IABS R19, R13 ;  /* 0x0000000d00137213 */ /* 0x008fc60000000000 */
[----:B------:R-:W3:Y:S04]  /*2ef0*/  LDL R13, [R1+0x3f9c] ;  /* 0x003f9c00010d7983 */ /* 0x000ee80000100800 */
[----:B------:R-:W3:Y:S04]  /*2f00*/  LDL.LU R5, [R1+0x2c] ;  /* 0x00002c0001057983 */ /* 0x000ee80000300800 */
[----:B------:R-:W3:Y:S01]  /*2f10*/  LDL R6, [R1+0x3f94] ;  /* 0x003f940001067983 */ /* 0x000ee20000100800 */
[----:B------:R-:W-:Y:S02]  /*2f20*/  IMAD.MOV R0, RZ, RZ, -R0 ;  /* 0x000000ffff007224 */ /* 0x000fe400078e0a00 */
[----:B------:R-:W-:-:S04]  /*2f30*/  IMAD.HI.U32 R11, R60, R53, RZ ;  /* 0x000000353c0b7227 */ /* 0x000fc800078e00ff */
[----:B------:R-:W-:-:S04]  /*2f40*/  IMAD.HI.U32 R9, R60, R50, RZ ;  /* 0x000000323c097227 */ /* 0x000fc800078e00ff */
[C---:B------:R-:W-:Y:S01]  /*2f50*/  IMAD.HI.U32 R10, R60.reuse, R37, RZ ;  /* 0x000000253c0a7227 */ /* 0x040fe200078e00ff */
[----:B----4-:R-:W-:Y:S01]  /*2f60*/  IABS R18, R18 ;  /* 0x0000001200127213 */ /* 0x010fe20000000000 */
[----:B------:R-:W4:Y:S02]  /*2f70*/  LDL R54, [R1+0x28] ;  /* 0x0000280001367983 */ /* 0x000f240000100800 */
[----:B------:R-:W-:Y:S02]  /*2f80*/  IMAD R41, R61, R0, R41 ;  /* 0x000000003d297224 */ /* 0x000fe400078e0229 */
[----:B------:R-:W-:Y:S01]  /*2f90*/  IMAD.HI.U32 R0, R60, R39, RZ ;  /* 0x000000273c007227 */ /* 0x000fe200078e00ff */
[----:B------:R-:W-:Y:S01]  /*2fa0*/  IABS R17, R17 ;  /* 0x0000001100117213 */ /* 0x000fe20000000000 */
[----:B------:R-:W4:Y:S02]  /*2fb0*/  LDL R55, [R1+0x24] ;  /* 0x0000240001377983 */ /* 0x000f240000100800 */
[----:B------:R-:W-:-:S02]  /*2fc0*/  IMAD.MOV R0, RZ, RZ, -R0 ;  /* 0x000000ffff007224 */ /* 0x000fc400078e0a00 */
[----:B------:R-:W-:Y:S01]  /*2fd0*/  IMAD.MOV R11, RZ, RZ, -R11 ;  /* 0x000000ffff0b7224 */ /* 0x000fe200078e0a0b */
[----:B------:R-:W-:Y:S01]  /*2fe0*/  IABS R16, R16 ;  /* 0x0000001000107213 */ /* 0x000fe20000000000 */
[C---:B------:R-:W-:Y:S01]  /*2ff0*/  IMAD R39, R61.reuse, R0, R39 ;  /* 0x000000003d277224 */ /* 0x040fe200078e0227 */
[----:B------:R-:W-:Y:S01]  /*3000*/  IABS R12, R12 ;  /* 0x0000000c000c7213 */ /* 0x000fe20000000000 */
[----:B------:R-:W-:Y:S01]  /*3010*/  IMAD.HI.U32 R0, R60, R36, RZ ;  /* 0x000000243c007227 */ /* 0x000fe200078e00ff */
[----:B------:R-:W-:Y:S01]  /*3020*/  IABS R57, R59 ;  /* 0x0000003b00397213 */ /* 0x000fe20000000000 */
[----:B------:R-:W4:Y:S02]  /*3030*/  LDL R3, [R1+0x1c] ;  /* 0x00001c0001037983 */ /* 0x000f240000100800 */
[----:B------:R-:W-:Y:S02]  /*3040*/  IMAD.MOV R9, RZ, RZ, -R9 ;  /* 0x000000ffff097224 */ /* 0x000fe400078e0a09 */
[----:B------:R-:W-:Y:S01]  /*3050*/  IMAD.MOV R0, RZ, RZ, -R0 ;  /* 0x000000ffff007224 */ /* 0x000fe200078e0a00 */
[----:B------:R-:W4:Y:S01]  /*3060*/  LDL R2, [R1+0x20] ;  /* 0x0000200001027983 */ /* 0x000f220000100800 */
[----:B------:R-:W-:-:S02]  /*3070*/  IMAD R53, R61, R11, R53 ;  /* 0x0000000b3d357224 */ /* 0x000fc400078e0235 */
[----:B------:R-:W-:Y:S01]  /*3080*/  IMAD R50, R61, R9, R50 ;  /* 0x000000093d327224 */ /* 0x000fe200078e0232 */
[----:B------:R-:W4:Y:S01]  /*3090*/  LDL R4, [R1+0x18] ;  /* 0x0000180001047983 */ /* 0x000f220000100800 */
[----:B------:R-:W-:-:S04]  /*30a0*/  IMAD.HI.U32 R11, R60, R48, RZ ;  /* 0x000000303c0b7227 */ /* 0x000fc800078e00ff */
[----:B------:R-:W-:-:S04]  /*30b0*/  IMAD.HI.U32 R9, R60, R45, RZ ;  /* 0x0000002d3c097227 */ /* 0x000fc800078e00ff */
[----:B------:R-:W-:Y:S02]  /*30c0*/  IMAD R36, R61, R0, R36 ;  /* 0x000000003d247224 */ /* 0x000fe400078e0224 */
[----:B------:R-:W-:-:S04]  /*30d0*/  IMAD.HI.U32 R0, R60, R34, RZ ;  /* 0x000000223c007227 */ /* 0x000fc800078e00ff */
[----:B------:R-:W-:Y:S02]  /*30e0*/  IMAD.MOV R11, RZ, RZ, -R11 ;  /* 0x000000ffff0b7224 */ /* 0x000fe400078e0a0b */
[----:B------:R-:W-:Y:S02]  /*30f0*/  IMAD.MOV R9, RZ, RZ, -R9 ;  /* 0x000000ffff097224 */ /* 0x000fe400078e0a09 */
[----:B------:R-:W-:Y:S02]  /*3100*/  IMAD.MOV R0, RZ, RZ, -R0 ;  /* 0x000000ffff007224 */ /* 0x000fe400078e0a00 */
[C---:B------:R-:W-:Y:S02]  /*3110*/  IMAD R48, R61.reuse, R11, R48 ;  /* 0x0000000b3d307224 */ /* 0x040fe400078e0230 */
[----:B------:R-:W-:Y:S02]  /*3120*/  IMAD R45, R61, R9, R45 ;  /* 0x000000093d2d7224 */ /* 0x000fe400078e022d */
        /* <DEDUP_REMOVED lines=12> */
[----:B------:R-:W-:Y:S02]  /*31f0*/  IMAD.MOV R10, RZ, RZ, -R10 ;  /* 0x000000ffff0a7224 */ /* 0x000fe400078e0a0a */
[----:B------:R-:W-:-:S04]  /*3200*/  IMAD.HI.U32 R0, R60, R29, RZ ;  /* 0x0000001d3c007227 */ /* 0x000fc800078e00ff */
[----:B------:R-:W-:Y:S02]  /*3210*/  IMAD.MOV R11, RZ, RZ, -R11 ;  /* 0x000000ffff0b7224 */ /* 0x000fe400078e0a0b */
[----:B------:R-:W-:Y:S02]  /*3220*/  IMAD.MOV R9, RZ, RZ, -R9 ;  /* 0x000000ffff097224 */ /* 0x000fe400078e0a09 */
[C---:B------:R-:W-:Y:S02]  /*3230*/  IMAD R37, R61.reuse, R10, R37 ;  /* 0x0000000a3d257224 */ /* 0x040fe400078e0225 */
[----:B------:R-:W-:Y:S02]  /*3240*/  IMAD.MOV R0, RZ, RZ, -R0 ;  /* 0x000000ffff007224 */ /* 0x000fe400078e0a00 */
[----:B------:R-:W-:Y:S02]  /*3250*/  IMAD R38, R61, R11, R38 ;  /* 0x0000000b3d267224 */ /* 0x000fe400078e0226 */
[----:B------:R-:W-:-:S04]  /*3260*/  IMAD.HI.U32 R10, R60, R32, RZ ;  /* 0x000000203c0a7227 */ /* 0x000fc800078e00ff */
        /* <DEDUP_REMOVED lines=29> */
[----:B------:R-:W-:Y:S02]  /*3440*/  IMAD.MOV R10, RZ, RZ, -R11 ;  /* 0x000000ffff0a7224 */ /* 0x000fe400078e0a0b */
[----:B------:R-:W-:-:S04]  /*3450*/  IMAD.HI.U32 R11, R60, R20, RZ ;  /* 0x000000143c0b7227 */ /* 0x000fc800078e00ff */
[----:B------:R-:W-:Y:S02]  /*3460*/  IMAD.MOV R9, RZ, RZ, -R9 ;  /* 0x000000ffff097224 */ /* 0x000fe400078e0a09 */
[C---:B------:R-:W-:Y:S02]  /*3470*/  IMAD R23, R61.reuse, R0, R23 ;  /* 0x000000003d177224 */ /* 0x040fe400078e0217 */
[----:B------:R-:W-:Y:S02]  /*3480*/  IMAD.MOV R0, RZ, RZ, -R11 ;  /* 0x000000ffff007224 */ /* 0x000fe400078e0a0b */
[----:B------:R-:W-:Y:S02]  /*3490*/  IMAD R21, R61, R9, R21 ;  /* 0x000000093d157224 */ /* 0x000fe400078e0215 */
[----:B------:R-:W-:-:S04]  /*34a0*/  IMAD.HI.U32 R9, R60, R19, RZ ;  /* 0x000000133c097227 */ /* 0x000fc800078e00ff */
[C---:B------:R-:W-:Y:S02]  /*34b0*/  IMAD R20, R61.reuse, R0, R20 ;  /* 0x000000003d147224 */ /* 0x040fe400078e0214 */
[----:B------:R-:W-:Y:S02]  /*34c0*/  IMAD R22, R61, R10, R22 ;  /* 0x0000000a3d167224 */ /* 0x000fe400078e0216 */
[----:B------:R-:W-:Y:S02]  /*34d0*/  IMAD.MOV R0, RZ, RZ, -R9 ;  /* 0x000000ffff007224 */ /* 0x000fe400078e0a09 */
[----:B------:R-:W-:-:S04]  /*34e0*/  IMAD.HI.U32 R10, R60, R18, RZ ;  /* 0x000000123c0a7227 */ /* 0x000fc800078e00ff */
[----:B------:R-:W-:-:S04]  /*34f0*/  IMAD.HI.U32 R11, R60, R17, RZ ;  /* 0x000000113c0b7227 */ /* 0x000fc800078e00ff */
[----:B------:R-:W-:-:S04]  /*3500*/  IMAD.HI.U32 R9, R60, R16, RZ ;  /* 0x000000103c097227 */ /* 0x000fc800078e00ff */
[C---:B------:R-:W-:Y:S02]  /*3510*/  IMAD R19, R61.reuse, R0, R19 ;  /* 0x000000003d137224 */ /* 0x040fe400078e0213 */
[----:B------:R-:W-:Y:S02]  /*3520*/  IMAD.MOV R0, RZ, RZ, -R10 ;  /* 0x000000ffff007224 */ /* 0x000fe400078e0a0a */
[----:B------:R-:W-:Y:S02]  /*3530*/  IMAD.MOV R10, RZ, RZ, -R11 ;  /* 0x000000ffff0a7224 */ /* 0x000fe400078e0a0b */
[----:B------:R-:W-:Y:S02]  /*3540*/  IMAD.MOV R9, RZ, RZ, -R9 ;  /* 0x000000ffff097224 */ /* 0x000fe400078e0a09 */
[C---:B------:R-:W-:Y:S02]  /*3550*/  IMAD R18, R61.reuse, R0, R18 ;  /* 0x000000003d127224 */ /* 0x040fe400078e0212 */
[----:B------:R-:W-:-:S02]  /*3560*/  IMAD R16, R61, R9, R16 ;  /* 0x000000093d107224 */ /* 0x000fc400078e0210 */
[----:B------:R-:W-:Y:S01]  /*3570*/  IMAD R17, R61, R10, R17 ;  /* 0x0000000a3d117224 */ /* 0x000fe200078e0211 */
[----:B------:R-:W-:Y:S01]  /*3580*/  IABS R10, R8 ;  /* 0x00000008000a7213 */ /* 0x000fe20000000000 */
[----:B------:R-:W-:Y:S01]  /*3590*/  IMAD.HI.U32 R42, R60, R12, RZ ;  /* 0x0000000c3c2a7227 */ /* 0x000fe200078e00ff */
[----:B--2---:R-:W-:-:S05]  /*35a0*/  IABS R15, R15 ;  /* 0x0000000f000f7213 */ /* 0x004fca0000000000 */
[----:B------:R-:W-:Y:S01]  /*35b0*/  IMAD.HI.U32 R11, R60, R15, RZ ;  /* 0x0000000f3c0b7227 */ /* 0x000fe200078e00ff */
[----:B-----5:R-:W-:-:S03]  /*35c0*/  IABS R14, R14 ;  /* 0x0000000e000e7213 */ /* 0x020fc60000000000 */
[----:B------:R-:W-:Y:S01]  /*35d0*/  IMAD.MOV R0, RZ, RZ, -R11 ;  /* 0x000000ffff007224 */ /* 0x000fe200078e0a0b */
[----:B---3--:R-:W-:Y:S01]  /*35e0*/  IABS R13, R13 ;  /* 0x0000000d000d7213 */ /* 0x008fe20000000000 */
[----:B------:R-:W-:-:S04]  /*35f0*/  IMAD.HI.U32 R9, R60, R14, RZ ;  /* 0x0000000e3c097227 */ /* 0x000fc800078e00ff */
[C---:B------:R-:W-:Y:S02]  /*3600*/  IMAD R15, R61.reuse, R0, R15 ;  /* 0x000000003d0f7224 */ /* 0x040fe400078e020f */
[----:B------:R-:W-:Y:S02]  /*3610*/  IMAD.MOV R0, RZ, RZ, -R9 ;  /* 0x000000ffff007224 */ /* 0x000fe400078e0a09 */
[----:B------:R-:W-:Y:S01]  /*3620*/  IMAD.HI.U32 R9, R60, R13, RZ ;  /* 0x0000000d3c097227 */ /* 0x000fe200078e00ff */
[----:B------:R-:W-:Y:S02]  /*3630*/  IABS R11, R7 ;  /* 0x00000007000b7213 */ /* 0x000fe40000000000 */
[----:B------:R-:W2:Y:S01]  /*3640*/  LDL.LU R7, [R1+0x14] ;  /* 0x0000140001077983 */ /* 0x000ea20000300800 */
[----:B------:R-:W-:Y:S02]  /*3650*/  IMAD R14, R61, R0, R14 ;  /* 0x000000003d0e7224 */ /* 0x000fe400078e020e */
[----:B------:R-:W-:-:S02]  /*3660*/  IMAD.MOV R0, RZ, RZ, -R9 ;  /* 0x000000ffff007224 */ /* 0x000fc400078e0a09 */
[----:B------:R-:W-:Y:S02]  /*3670*/  IMAD.MOV R9, RZ, RZ, -R42 ;  /* 0x000000ffff097224 */ /* 0x000fe400078e0a2a */
[----:B------:R-:W-:-:S04]  /*3680*/  IMAD.HI.U32 R42, R60, R10, RZ ;  /* 0x0000000a3c2a7227 */ /* 0x000fc800078e00ff */
[----:B------:R-:W-:-:S04]  /*3690*/  IMAD.HI.U32 R8, R60, R11, RZ ;  /* 0x0000000b3c087227 */ /* 0x000fc800078e00ff */
[C---:B------:R-:W-:Y:S02]  /*36a0*/  IMAD R13, R61.reuse, R0, R13 ;  /* 0x000000003d0d7224 */ /* 0x040fe400078e020d */
[----:B------:R-:W-:Y:S02]  /*36b0*/  IMAD R12, R61, R9, R12 ;  /* 0x000000093d0c7224 */ /* 0x000fe400078e020c */
[----:B------:R-:W-:Y:S02]  /*36c0*/  IMAD.MOV.U32 R0, RZ, RZ, R57 ;  /* 0x000000ffff007224 */ /* 0x000fe400078e0039 */
[----:B------:R-:W-:Y:S01]  /*36d0*/  IMAD.MOV R9, RZ, RZ, -R42 ;  /* 0x000000ffff097224 */ /* 0x000fe200078e0a2a */
[----:B------:R-:W-:Y:S01]  /*36e0*/  IABS R42, R6 ;  /* 0x00000006002a7213 */ /* 0x000fe20000000000 */
[----:B------:R-:W-:Y:S02]  /*36f0*/  IMAD.MOV R56, RZ, RZ, -R8 ;  /* 0x000000ffff387224 */ /* 0x000fe400078e0a08 */
[----:B------:R-:W-:-:S04]  /*3700*/  IMAD.HI.U32 R6, R60, R0, RZ ;  /* 0x000000003c067227 */ /* 0x000fc800078e00ff */
[C---:B------:R-:W-:Y:S02]  /*3710*/  IMAD R10, R61.reuse, R9, R10 ;  /* 0x000000093d0a7224 */ /* 0x040fe400078e020a */
[----:B------:R-:W-:Y:S02]  /*3720*/  IMAD.MOV.U32 R9, RZ, RZ, R42 ;  /* 0x000000ffff097224 */ /* 0x000fe400078e002a */
[C---:B------:R-:W-:Y:S02]  /*3730*/  IMAD R11, R61.reuse, R56, R11 ;  /* 0x000000383d0b7224 */ /* 0x040fe400078e020b */
[----:B------:R-:W-:Y:S01]  /*3740*/  IMAD.MOV R42, RZ, RZ, -R6 ;  /* 0x000000ffff2a7224 */ /* 0x000fe200078e0a06 */
[----:B------:R-:W3:Y:S04]  /*3750*/  LDL R56, [R1+0xc] ;  /* 0x00000c0001387983 */ /* 0x000ee80000100800 */
[----:B------:R-:W5:Y:S01]  /*3760*/  LDL.LU R59, [R1+0x8] ;  /* 0x00000800013b7983 */ /* 0x000f620000300800 */
[----:B------:R-:W-:-:S03]  /*3770*/  IMAD R0, R61, R42, R0 ;  /* 0x0000002a3d007224 */ /* 0x000fc600078e0200 */
[----:B------:R-:W3:Y:S04]  /*3780*/  LDL.LU R58, [R1+0x4] ;  /* 0x00000400013a7983 */ /* 0x000ee80000300800 */
[----:B------:R-:W3:Y:S04]  /*3790*/  LDL.LU R57, [R1] ;  /* 0x0000000001397983 */ /* 0x000ee80000300800 */
[----:B------:R-:W3:Y:S01]  /*37a0*/  LDL R61, [R1+0x10] ;  /* 0x00001000013d7983 */ /* 0x000ee20000100800 */
[----:B------:R-:W-:-:S03]  /*37b0*/  IABS R8, c[0x0][0x178] ;  /* 0x00005e0000087a13 */ /* 0x000fc60000000000 */
[----:B------:R-:W5:Y:S01]  /*37c0*/  LDL R42, [R1+0x3f98] ;  /* 0x003f9800012a7983 */ /* 0x000f620000100800 */
[C---:B----4-:R-:W-:Y:S02]  /*37d0*/  ISETP.GT.U32.AND P3, PT, R8.reuse, R54, PT ;  /* 0x000000360800720c */ /* 0x050fe40003f64070 */
[C---:B------:R-:W-:Y:S02]  /*37e0*/  ISETP.GT.U32.AND P4, PT, R8.reuse, R5, PT ;  /* 0x000000050800720c */ /* 0x040fe40003f84070 */
[C---:B------:R-:W-:Y:S02]  /*37f0*/  ISETP.GT.U32.AND P5, PT, R8.reuse, R55, PT ;  /* 0x000000370800720c */ /* 0x040fe40003fa4070 */
[C---:B------:R-:W-:Y:S02]  /*3800*/  ISETP.GT.U32.AND P0, PT, R8.reuse, R3, PT ;  /* 0x000000030800720c */ /* 0x040fe40003f04070 */
[C---:B------:R-:W-:Y:S02]  /*3810*/  ISETP.GT.U32.AND P6, PT, R8.reuse, R2, PT ;  /* 0x000000020800720c */ /* 0x040fe40003fc4070 */
[----:B------:R-:W-:-:S03]  /*3820*/  ISETP.GT.U32.AND P1, PT, R8, R4, PT ;  /* 0x000000040800720c */ /* 0x000fc60003f24070 */
[--C-:B------:R-:W-:Y:S02]  /*3830*/  @!P3 IMAD.IADD R54, R54, 0x1, -R8.reuse ;  /* 0x000000013636b824 */ /* 0x100fe400078e0a08 */
[----:B------:R-:W-:-:S03]  /*3840*/  @!P4 IMAD.IADD R5, R5, 0x1, -R8 ;  /* 0x000000010505c824 */ /* 0x000fc600078e0a08 */
[----:B------:R0:W-:Y:S02]  /*3850*/  @!P3 STL [R1+0x28], R54 ;  /* 0x000028360100b387 */ /* 0x0001e40000100800 */
[----:B------:R-:W-:Y:S01]  /*3860*/  ISETP.GT.U32.AND P3, PT, R8, R5, PT ;  /* 0x000000050800720c */ /* 0x000fe20003f64070 */
[--C-:B------:R-:W-:Y:S02]  /*3870*/  @!P5 IMAD.IADD R55, R55, 0x1, -R8.reuse ;  /* 0x000000013737d824 */ /* 0x100fe400078e0a08 */
[--C-:B------:R-:W-:Y:S02]  /*3880*/  @!P0 IMAD.IADD R3, R3, 0x1, -R8.reuse ;  /* 0x0000000103038824 */ /* 0x100fe400078e0a08 */
[--C-:B------:R-:W-:Y:S01]  /*3890*/  @!P6 IMAD.IADD R2, R2, 0x1, -R8.reuse ;  /* 0x000000010202e824 */ /* 0x100fe200078e0a08 */
[----:B------:R1:W-:Y:S01]  /*38a0*/  @!P5 STL [R1+0x24], R55 ;  /* 0x000024370100d387 */ /* 0x0003e20000100800 */
[----:B------:R-:W-:Y:S01]  /*38b0*/  ISETP.GT.U32.AND P5, PT, R8, R54, PT ;  /* 0x000000360800720c */ /* 0x000fe20003fa4070 */
[----:B------:R-:W-:-:S02]  /*38c0*/  @!P1 IMAD.IADD R4, R4, 0x1, -R8 ;  /* 0x0000000104049824 */ /* 0x000fc400078e0a08 */
[----:B0-----:R-:W4:Y:S04]  /*38d0*/  LDL.LU R54, [R1+0x4248] ;  /* 0x0042480001367983 */ /* 0x001f280000300800 */
[----:B------:R-:W-:Y:S01]  /*38e0*/  @!P0 STL [R1+0x1c], R3 ;  /* 0x00001c0301008387 */ /* 0x000fe20000100800 */
[C---:B------:R-:W-:Y:S01]  /*38f0*/  ISETP.GT.U32.AND P0, PT, R8.reuse, R55, PT ;  /* 0x000000370800720c */ /* 0x040fe20003f04070 */
[----:B------:R-:W-:Y:S02]  /*3900*/  @!P3 IMAD.IADD R5, R5, 0x1, -R8 ;  /* 0x000000010505b824 */ /* 0x000fe400078e0a08 */
[----:B------:R0:W-:Y:S04]  /*3910*/  @!P6 STL [R1+0x20], R2 ;  /* 0x000020020100e387 */ /* 0x0001e80000100800 */
[----:B-1----:R-:W4:Y:S01]  /*3920*/  LDL.LU R55, [R1+0x4244] ;  /* 0x0042440001377983 */ /* 0x002f220000300800 */
[----:B------:R-:W-:-:S03]  /*3930*/  ISETP.GT.U32.AND P6, PT, R8, R4, PT ;  /* 0x000000040800720c */ /* 0x000fc60003fc4070 */
[----:B------:R1:W-:Y:S01]  /*3940*/  @!P1 STL [R1+0x18], R4 ;  /* 0x0000180401009387 */ /* 0x0003e20000100800 */
[----:B------:R-:W-:-:S03]  /*3950*/  ISETP.GT.U32.AND P1, PT, R8, R2, PT ;  /* 0x000000020800720c */ /* 0x000fc60003f24070 */
[----:B0-----:R-:W4:Y:S01]  /*3960*/  LDL.LU R2, [R1+0x4240] ;  /* 0x0042400001027983 */ /* 0x001f220000300800 */
[----:B------:R-:W-:-:S04]  /*3970*/  IMAD.HI.U32 R6, R60, R9, RZ ;  /* 0x000000093c067227 */ /* 0x000fc800078e00ff */
[----:B------:R-:W-:Y:S01]  /*3980*/  IMAD.MOV R6, RZ, RZ, -R6 ;  /* 0x000000ffff067224 */ /* 0x000fe200078e0a06 */
[----:B--2---:R-:W-:-:S13]  /*3990*/  ISETP.GT.U32.AND P2, PT, R8, R7, PT ;  /* 0x000000070800720c */ /* 0x004fda0003f44070 */
[----:B------:R-:W-:Y:S01]  /*39a0*/  @!P2 IMAD.IADD R7, R7, 0x1, -R8 ;  /* 0x000000010707a824 */ /* 0x000fe200078e0a08 */
[C---:B------:R-:W-:Y:S02]  /*39b0*/  ISETP.GT.U32.AND P2, PT, R8.reuse, R3, PT ;  /* 0x000000030800720c */ /* 0x040fe40003f44070 */
[----:B------:R-:W2:Y:S04]  /*39c0*/  LDL.LU R3, [R1+0x423c] ;  /* 0x00423c0001037983 */ /* 0x000ea80000300800 */
[----:B-1----:R-:W2:Y:S04]  /*39d0*/  LDL.LU R4, [R1+0x4238] ;  /* 0x0042380001047983 */ /* 0x002ea80000300800 */
[----:B------:R0:W-:Y:S04]  /*39e0*/  STL [R1+0x2c], R5 ;  /* 0x00002c0501007387 */ /* 0x0001e80000100800 */
[----:B0-----:R-:W2:Y:S01]  /*39f0*/  LDL.LU R5, [R1+0x4234] ;  /* 0x0042340001057983 */ /* 0x001ea20000300800 */
[----:B---3--:R-:W-:-:S13]  /*3a00*/  ISETP.GT.U32.AND P4, PT, R8, R61, PT ;  /* 0x0000003d0800720c */ /* 0x008fda0003f84070 */
[----:B------:R-:W-:-:S05]  /*3a10*/  @!P4 IMAD.IADD R61, R61, 0x1, -R8 ;  /* 0x000000013d3dc824 */ /* 0x000fca00078e0a08 */
[----:B------:R0:W-:Y:S01]  /*3a20*/  @!P4 STL [R1+0x10], R61 ;  /* 0x0000103d0100c387 */ /* 0x0001e20000100800 */
[----:B------:R-:W-:Y:S02]  /*3a30*/  ISETP.GT.U32.AND P4, PT, R8, R61, PT ;  /* 0x0000003d0800720c */ /* 0x000fe40003f84070 */
[----:B0-----:R-:W-:-:S05]  /*3a40*/  IABS R61, c[0x0][0x17c] ;  /* 0x00005f00003d7a13 */ /* 0x001fca0000000000 */
[----:B------:R-:W-:Y:S02]  /*3a50*/  IMAD R9, R61, R6, R9 ;  /* 0x000000063d097224 */ /* 0x000fe400078e0209 */
[----:B------:R-:W3:Y:S04]  /*3a60*/  LDL.LU R6, [R1+0x4230] ;  /* 0x0042300001067983 */ /* 0x000ee80000300800 */
[----:B------:R-:W2:Y:S02]  /*3a70*/  LDL R61, [R1+0x28] ;  /* 0x00002800013d7983 */ /* 0x000ea40000100800 */
[----:B--2---:R-:W-:-:S05]  /*3a80*/  @!P5 IMAD.IADD R61, R61, 0x1, -R8 ;  /* 0x000000013d3dd824 */ /* 0x004fca00078e0a08 */
[----:B------:R0:W-:Y:S02]  /*3a90*/  @!P5 STL [R1+0x28], R61 ;  /* 0x0000283d0100d387 */ /* 0x0001e40000100800 */
[----:B0-----:R-:W-:-:S04]  /*3aa0*/  IABS R61, c[0x0][0x17c] ;  /* 0x00005f00003d7a13 */ /* 0x001fc80000000000 */
[----:B------:R-:W-:Y:S02]  /*3ab0*/  ISETP.GT.U32.AND P5, PT, R61, R0, PT ;  /* 0x000000003d00720c */ /* 0x000fe40003fa4070 */
        /* <DEDUP_REMOVED lines=9> */
[----:B-----5:R-:W-:Y:S02]  /*3b50*/  ISETP.GT.U32.AND P1, PT, R61, R59, PT ;  /* 0x0000003b3d00720c */ /* 0x020fe40003f24070 */
[----:B------:R-:W2:Y:S02]  /*3b60*/  LDL R61, [R1+0x1c] ;  /* 0x00001c00013d7983 */ /* 0x000ea40000100800 */
[----:B--2---:R-:W-:-:S05]  /*3b70*/  @!P2 IMAD.IADD R61, R61, 0x1, -R8 ;  /* 0x000000013d3da824 */ /* 0x004fca00078e0a08 */
[----:B------:R0:W-:Y:S02]  /*3b80*/  @!P2 STL [R1+0x1c], R61 ;  /* 0x00001c3d0100a387 */ /* 0x0001e40000100800 */
[----:B0-----:R-:W-:-:S04]  /*3b90*/  IABS R61, c[0x0][0x17c] ;  /* 0x00005f00003d7a13 */ /* 0x001fc80000000000 */
[----:B------:R-:W-:Y:S02]  /*3ba0*/  ISETP.GT.U32.AND P2, PT, R61, R58, PT ;  /* 0x0000003a3d00720c */ /* 0x000fe40003f44070 */
[----:B------:R-:W2:Y:S01]  /*3bb0*/  LDL R61, [R1+0x18] ;  /* 0x00001800013d7983 */ /* 0x000ea20000100800 */
[----:B------:R-:W-:Y:S01]  /*3bc0*/  ISETP.GT.U32.AND P3, PT, R8, R7, PT ;  /* 0x000000070800720c */ /* 0x000fe20003f64070 */
[----:B--2---:R-:W-:-:S05]  /*3bd0*/  @!P6 IMAD.IADD R61, R61, 0x1, -R8 ;  /* 0x000000013d3de824 */ /* 0x004fca00078e0a08 */
[----:B------:R0:W-:Y:S02]  /*3be0*/  @!P6 STL [R1+0x18], R61 ;  /* 0x0000183d0100e387 */ /* 0x0001e40000100800 */
[----:B0-----:R-:W-:-:S04]  /*3bf0*/  IABS R61, c[0x0][0x17c] ;  /* 0x00005f00003d7a13 */ /* 0x001fc80000000000 */
[----:B------:R-:W-:Y:S02]  /*3c00*/  ISETP.GT.U32.AND P6, PT, R61, R57, PT ;  /* 0x000000393d00720c */ /* 0x000fe40003fc4070 */
[----:B------:R-:W2:Y:S01]  /*3c10*/  LDL R61, [R1+0x10] ;  /* 0x00001000013d7983 */ /* 0x000ea20000100800 */
[----:B------:R-:W-:-:S05]  /*3c20*/  @!P3 IMAD.IADD R7, R7, 0x1, -R8 ;  /* 0x000000010707b824 */ /* 0x000fca00078e0a08 */
[----:B------:R0:W-:Y:S04]  /*3c30*/  STL [R1+0x14], R7 ;  /* 0x0000140701007387 */ /* 0x0001e80000100800 */
[----:B0-----:R-:W5:Y:S01]  /*3c40*/  LDL.LU R7, [R1+0x422c] ;  /* 0x00422c0001077983 */ /* 0x001f620000300800 */
[----:B--2---:R-:W-:-:S03]  /*3c50*/  @!P4 IMAD.IADD R61, R61, 0x1, -R8 ;  /* 0x000000013d3dc824 */ /* 0x004fc600078e0a08 */
[----:B------:R-:W2:Y:S04]  /*3c60*/  LDL.LU R8, [R1+0x4228] ;  /* 0x0042280001087983 */ /* 0x000ea80000300800 */
[----:B------:R0:W-:Y:S02]  /*3c70*/  @!P4 STL [R1+0x10], R61 ;  /* 0x0000103d0100c387 */ /* 0x0001e40000100800 */
[----:B0-----:R-:W-:-:S05]  /*3c80*/  IABS R61, c[0x0][0x17c] ;  /* 0x00005f00003d7a13 */ /* 0x001fca0000000000 */
[--C-:B------:R-:W-:Y:S01]  /*3c90*/  @!P5 IMAD.IADD R0, R0, 0x1, -R61.reuse ;  /* 0x000000010000d824 */ /* 0x100fe200078e0a3d */
[----:B-----5:R-:W-:Y:S01]  /*3ca0*/  ISETP.GT.U32.AND P4, PT, R61, R7, PT ;  /* 0x000000073d00720c */ /* 0x020fe20003f84070 */
[----:B------:R-:W-:-:S05]  /*3cb0*/  @!P0 IMAD.IADD R56, R56, 0x1, -R61 ;  /* 0x0000000138388824 */ /* 0x000fca00078e0a3d */
[----:B------:R0:W-:Y:S07]  /*3cc0*/  @!P0 STL [R1+0xc], R56 ;  /* 0x00000c3801008387 */ /* 0x0001ee0000100800 */
[----:B------:R-:W-:Y:S01]  /*3cd0*/  @!P4 IMAD.IADD R7, R7, 0x1, -R61 ;  /* 0x000000010707c824 */ /* 0x000fe200078e0a3d */
[C---:B------:R-:W-:Y:S02]  /*3ce0*/  ISETP.GT.U32.AND P4, PT, R61.reuse, R56, PT ;  /* 0x000000383d00720c */ /* 0x040fe40003f84070 */
[----:B0-----:R-:W5:Y:S01]  /*3cf0*/  LDL.LU R56, [R1+0x4224] ;  /* 0x0042240001387983 */ /* 0x001f620000300800 */
[----:B--2---:R-:W-:-:S13]  /*3d00*/  ISETP.GT.U32.AND P3, PT, R61, R8, PT ;  /* 0x000000083d00720c */ /* 0x004fda0003f64070 */
[----:B------:R-:W-:Y:S01]  /*3d10*/  @!P3 IMAD.IADD R8, R8, 0x1, -R61 ;  /* 0x000000010808b824 */ /* 0x000fe200078e0a3d */
[----:B------:R-:W-:-:S13]  /*3d20*/  ISETP.GT.U32.AND P3, PT, R61, R0, PT ;  /* 0x000000003d00720c */ /* 0x000fda0003f64070 */
[----:B------:R-:W-:-:S05]  /*3d30*/  @!P3 IMAD.IADD R0, R0, 0x1, -R61 ;  /* 0x000000010000b824 */ /* 0x000fca00078e0a3d */
[----:B------:R0:W-:Y:S04]  /*3d40*/  STL [R1+0x41d4], R0 ;  /* 0x0041d40001007387 */ /* 0x0001e80000100800 */
[----:B0-----:R-:W2:Y:S01]  /*3d50*/  LDL.LU R0, [R1+0xc] ;  /* 0x00000c0001007983 */ /* 0x001ea20000300800 */
[----:B---3--:R-:W-:Y:S01]  /*3d60*/  ISETP.GT.U32.AND P5, PT, R61, R6, PT ;  /* 0x000000063d00720c */ /* 0x008fe20003fa4070 */
[--C-:B------:R-:W-:Y:S01]  /*3d70*/  @!P1 IMAD.IADD R59, R59, 0x1, -R61.reuse ;  /* 0x000000013b3b9824 */ /* 0x100fe200078e0a3d */
[C---:B------:R-:W-:Y:S02]  /*3d80*/  ISETP.GT.U32.AND P0, PT, R61.reuse, R5, PT ;  /* 0x000000053d00720c */ /* 0x040fe40003f04070 */
[----:B------:R-:W-:Y:S01]  /*3d90*/  ISETP.GT.U32.AND P1, PT, R61, R4, PT ;  /* 0x000000043d00720c */ /* 0x000fe20003f24070 */
[----:B------:R-:W-:-:S02]  /*3da0*/  @!P2 IMAD.IADD R58, R58, 0x1, -R61 ;  /* 0x000000013a3aa824 */ /* 0x000fc400078e0a3d */
[----:B------:R-:W-:-:S06]  /*3db0*/  @!P6 IMAD.IADD R57, R57, 0x1, -R61 ;  /* 0x000000013939e824 */ /* 0x000fcc00078e0a3d */
[--C-:B------:R-:W-:Y:S01]  /*3dc0*/  @!P5 IMAD.IADD R6, R6, 0x1, -R61.reuse ;  /* 0x000000010606d824 */ /* 0x100fe200078e0a3d */
[----:B------:R-:W-:Y:S01]  /*3dd0*/  ISETP.GT.U32.AND P5, PT, R61, R59, PT ;  /* 0x0000003b3d00720c */ /* 0x000fe20003fa4070 */
[--C-:B------:R-:W-:Y:S01]  /*3de0*/  @!P0 IMAD.IADD R5, R5, 0x1, -R61.reuse ;  /* 0x0000000105058824 */ /* 0x100fe200078e0a3d */
[C---:B------:R-:W-:Y:S01]  /*3df0*/  ISETP.GT.U32.AND P0, PT, R61.reuse, R58, PT ;  /* 0x0000003a3d00720c */ /* 0x040fe20003f04070 */
[----:B------:R-:W-:Y:S01]  /*3e00*/  @!P1 IMAD.IADD R4, R4, 0x1, -R61 ;  /* 0x0000000104049824 */ /* 0x000fe200078e0a3d */
[----:B------:R-:W-:-:S09]  /*3e10*/  ISETP.GT.U32.AND P1, PT, R61, R57, PT ;  /* 0x000000393d00720c */ /* 0x000fd20003f24070 */
[--C-:B------:R-:W-:Y:S02]  /*3e20*/  @!P5 IMAD.IADD R59, R59, 0x1, -R61.reuse ;  /* 0x000000013b3bd824 */ /* 0x100fe400078e0a3d */
[--C-:B------:R-:W-:Y:S02]  /*3e30*/  @!P0 IMAD.IADD R58, R58, 0x1, -R61.reuse ;  /* 0x000000013a3a8824 */ /* 0x100fe400078e0a3d */
[--C-:B------:R-:W-:Y:S02]  /*3e40*/  @!P1 IMAD.IADD R57, R57, 0x1, -R61.reuse ;  /* 0x0000000139399824 */ /* 0x100fe400078e0a3d */
[----:B--2---:R-:W-:-:S05]  /*3e50*/  @!P4 IMAD.IADD R0, R0, 0x1, -R61 ;  /* 0x000000010000c824 */ /* 0x004fca00078e0a3d */
[----:B------:R-:W-:Y:S04]  /*3e60*/  STL [R1+0x41f4], R0 ;  /* 0x0041f40001007387 */ /* 0x000fe80000100800 */
[----:B------:R0:W-:Y:S04]  /*3e70*/  STL [R1+0x8], R59 ;  /* 0x0000083b01007387 */ /* 0x0001e80000100800 */
[----:B0-----:R-:W2:Y:S04]  /*3e80*/  LDL.LU R59, [R1+0x4220] ;  /* 0x00422000013b7983 */ /* 0x001ea80000300800 */
[----:B------:R0:W-:Y:S04]  /*3e90*/  STL [R1+0x4], R58 ;  /* 0x0000043a01007387 */ /* 0x0001e80000100800 */
[----:B0-----:R-:W3:Y:S04]  /*3ea0*/  LDL.LU R58, [R1+0x421c] ;  /* 0x00421c00013a7983 */ /* 0x001ee80000300800 */
[----:B------:R0:W-:Y:S04]  /*3eb0*/  STL [R1], R57 ;  /* 0x0000003901007387 */ /* 0x0001e80000100800 */
[----:B0-----:R-:W3:Y:S01]  /*3ec0*/  LDL.LU R57, [R1+0x4218] ;  /* 0x0042180001397983 */ /* 0x001ee20000300800 */
[----:B------:R-:W-:-:S02]  /*3ed0*/  ISETP.GT.U32.AND P2, PT, R61, R3, PT ;  /* 0x000000033d00720c */ /* 0x000fc40003f44070 */
[C---:B----4-:R-:W-:Y:S02]  /*3ee0*/  ISETP.GT.U32.AND P6, PT, R61.reuse, R2, PT ;  /* 0x000000023d00720c */ /* 0x050fe40003fc4070 */
[C---:B------:R-:W-:Y:S02]  /*3ef0*/  ISETP.GT.U32.AND P3, PT, R61.reuse, R7, PT ;  /* 0x000000073d00720c */ /* 0x040fe40003f64070 */
[C---:B------:R-:W-:Y:S02]  /*3f00*/  ISETP.GT.U32.AND P4, PT, R61.reuse, R6, PT ;  /* 0x000000063d00720c */ /* 0x040fe40003f84070 */
[----:B------:R-:W-:-:S05]  /*3f10*/  ISETP.GT.U32.AND P5, PT, R61, R5, PT ;  /* 0x000000053d00720c */ /* 0x000fca0003fa4070 */
[--C-:B------:R-:W-:Y:S01]  /*3f20*/  @!P2 IMAD.IADD R3, R3, 0x1, -R61.reuse ;  /* 0x000000010303a824 */ /* 0x100fe200078e0a3d */
[C---:B------:R-:W-:Y:S02]  /*3f30*/  ISETP.GT.U32.AND P2, PT, R61.reuse, R8, PT ;  /* 0x000000083d00720c */ /* 0x040fe40003f44070 */
[C---:B------:R-:W-:Y:S01]  /*3f40*/  ISETP.GT.U32.AND P0, PT, R61.reuse, R4, PT ;  /* 0x000000043d00720c */ /* 0x040fe20003f04070 */
[--C-:B------:R-:W-:Y:S01]  /*3f50*/  @!P6 IMAD.IADD R2, R2, 0x1, -R61.reuse ;  /* 0x000000010202e824 */ /* 0x100fe200078e0a3d */
[----:B------:R-:W-:Y:S01]  /*3f60*/  ISETP.GT.U32.AND P1, PT, R61, R3, PT ;  /* 0x000000033d00720c */ /* 0x000fe20003f24070 */
[----:B------:R-:W-:-:S03]  /*3f70*/  @!P3 IMAD.IADD R7, R7, 0x1, -R61 ;  /* 0x000000010707b824 */ /* 0x000fc600078e0a3d */
[----:B------:R-:W-:Y:S01]  /*3f80*/  ISETP.GT.U32.AND P6, PT, R61, R2, PT ;  /* 0x000000023d00720c */ /* 0x000fe20003fc4070 */
[----:B------:R-:W-:-:S04]  /*3f90*/  @!P4 IMAD.IADD R6, R6, 0x1, -R61 ;  /* 0x000000010606c824 */ /* 0x000fc800078e0a3d */
[--C-:B------:R-:W-:Y:S02]  /*3fa0*/  @!P2 IMAD.IADD R8, R8, 0x1, -R61.reuse ;  /* 0x000000010808a824 */ /* 0x100fe400078e0a3d */
[--C-:B------:R-:W-:Y:S01]  /*3fb0*/  @!P5 IMAD.IADD R5, R5, 0x1, -R61.reuse ;  /* 0x000000010505d824 */ /* 0x100fe200078e0a3d */
[C---:B-----5:R-:W-:Y:S01]  /*3fc0*/  ISETP.GT.U32.AND P5, PT, R61.reuse, R56, PT ;  /* 0x000000383d00720c */ /* 0x060fe20003fa4070 */
[--C-:B------:R-:W-:Y:S01]  /*3fd0*/  @!P0 IMAD.IADD R4, R4, 0x1, -R61.reuse ;  /* 0x0000000104048824 */ /* 0x100fe200078e0a3d */
[----:B------:R-:W-:Y:S01]  /*3fe0*/  ISETP.GT.U32.AND P0, PT, R61, R55, PT ;  /* 0x000000373d00720c */ /* 0x000fe20003f04070 */
[--C-:B------:R-:W-:Y:S02]  /*3ff0*/  @!P1 IMAD.IADD R3, R3, 0x1, -R61.reuse ;  /* 0x0000000103039824 */ /* 0x100fe400078e0a3d */
[----:B------:R-:W-:Y:S01]  /*4000*/  @!P6 IMAD.IADD R2, R2, 0x1, -R61 ;  /* 0x000000010202e824 */ /* 0x000fe200078e0a3d */
[C---:B------:R-:W-:Y:S02]  /*4010*/  ISETP.GT.U32.AND P6, PT, R61.reuse, R53, PT ;  /* 0x000000353d00720c */ /* 0x040fe40003fc4070 */
[----:B------:R-:W-:-:S05]  /*4020*/  ISETP.GT.U32.AND P1, PT, R61, R54, PT ;  /* 0x000000363d00720c */ /* 0x000fca0003f24070 */
[--C-:B------:R-:W-:Y:S01]  /*4030*/  @!P5 IMAD.IADD R56, R56, 0x1, -R61.reuse ;  /* 0x000000013838d824 */ /* 0x100fe200078e0a3d */
[----:B------:R-:W-:Y:S01]  /*4040*/  ISETP.GT.U32.AND P5, PT, R61, R49, PT ;  /* 0x000000313d00720c */ /* 0x000fe20003fa4070 */
[----:B------:R-:W-:Y:S01]  /*4050*/  @!P0 IMAD.IADD R55, R55, 0x1, -R61 ;  /* 0x0000000137378824 */ /* 0x000fe200078e0a3d */
[----:B------:R-:W-:-:S03]  /*4060*/  ISETP.GT.U32.AND P0, PT, R61, R48, PT ;  /* 0x000000303d00720c */ /* 0x000fc60003f04070 */
[--C-:B------:R-:W-:Y:S02]  /*4070*/  @!P6 IMAD.IADD R53, R53, 0x1, -R61.reuse ;  /* 0x000000013535e824 */ /* 0x100fe400078e0a3d */
[----:B------:R-:W-:-:S06]  /*4080*/  @!P1 IMAD.IADD R54, R54, 0x1, -R61 ;  /* 0x0000000136369824 */ /* 0x000fcc00078e0a3d */
[--C-:B------:R-:W-:Y:S01]  /*4090*/  @!P5 IMAD.IADD R49, R49, 0x1, -R61.reuse ;  /* 0x000000013131d824 */ /* 0x100fe200078e0a3d */
[C---:B------:R-:W-:Y:S01]  /*40a0*/  ISETP.GT.U32.AND P5, PT, R61.reuse, R55, PT ;  /* 0x000000373d00720c */ /* 0x040fe20003fa4070 */
[----:B------:R-:W-:Y:S01]  /*40b0*/  @!P0 IMAD.IADD R48, R48, 0x1, -R61 ;  /* 0x0000000130308824 */ /* 0x000fe200078e0a3d */
[----:B------:R-:W-:Y:S01]  /*40c0*/  ISETP.GT.U32.AND P0, PT, R61, R54, PT ;  /* 0x000000363d00720c */ /* 0x000fe20003f04070 */
[----:B------:R0:W-:Y:S01]  /*40d0*/  STL [R1+0x41e8], R8 ;  /* 0x0041e80801007387 */ /* 0x0001e20000100800 */
[----:B------:R-:W-:-:S03]  /*40e0*/  IABS R42, R42 ;  /* 0x0000002a002a7213 */ /* 0x000fc60000000000 */
[----:B------:R-:W-:Y:S02]  /*40f0*/  STL [R1+0x41e4], R7 ;  /* 0x0041e40701007387 */ /* 0x000fe40000100800 */
[----:B------:R-:W-:Y:S02]  /*4100*/  IMAD.HI.U32 R60, R60, R42, RZ ;  /* 0x0000002a3c3c7227 */ /* 0x000fe400078e00ff */
[----:B------:R-:W-:Y:S04]  /*4110*/  STL [R1+0x41e0], R6 ;  /* 0x0041e00601007387 */ /* 0x000fe80000100800 */
[----:B------:R-:W-:Y:S01]  /*4120*/  STL [R1+0x41dc], R5 ;  /* 0x0041dc0501007387 */ /* 0x000fe20000100800 */
[----:B------:R-:W-:-:S03]  /*4130*/  @!P5 IMAD.IADD R55, R55, 0x1, -R61 ;  /* 0x000000013737d824 */ /* 0x000fc600078e0a3d */
[----:B------:R-:W-:Y:S01]  /*4140*/  STL [R1+0x41ec], R4 ;  /* 0x0041ec0401007387 */ /* 0x000fe20000100800 */
[----:B------:R-:W-:-:S03]  /*4150*/  @!P0 IMAD.IADD R54, R54, 0x1, -R61 ;  /* 0x0000000136368824 */ /* 0x000fc600078e0a3d */
[----:B------:R-:W-:Y:S01]  /*4160*/  STL [R1+0x41f0], R3 ;  /* 0x0041f00301007387 */ /* 0x000fe20000100800 */
[----:B------:R-:W-:-:S03]  /*4170*/  IMAD.MOV R60, RZ, RZ, -R60 ;  /* 0x000000ffff3c7224 */ /* 0x000fc600078e0a3c */
[----:B------:R-:W-:Y:S01]  /*4180*/  STL [R1+0x41d8], R2 ;  /* 0x0041d80201007387 */ /* 0x000fe20000100800 */
[C---:B------:R-:W-:Y:S01]  /*4190*/  IMAD R60, R61.reuse, R60, R42 ;  /* 0x0000003c3d3c7224 */ /* 0x040fe200078e022a */
[C---:B------:R-:W-:Y:S02]  /*41a0*/  ISETP.GT.U32.AND P1, PT, R61.reuse, R47, PT ;  /* 0x0000002f3d00720c */ /* 0x040fe40003f24070 */
[----:B0-----:R-:W0:Y:S01]  /*41b0*/  S2R R8, SR_TID.X ;  /* 0x0000000000087919 */ /* 0x001e220000002100 */
[C---:B--2---:R-:W-:Y:S02]  /*41c0*/  ISETP.GT.U32.AND P2, PT, R61.reuse, R59, PT ;  /* 0x0000003b3d00720c */ /* 0x044fe40003f44070 */
[----:B---3--:R-:W-:-:S11]  /*41d0*/  ISETP.GT.U32.AND P3, PT, R61, R58, PT ;  /* 0x0000003a3d00720c */ /* 0x008fd60003f64070 */
[--C-:B------:R-:W-:Y:S01]  /*41e0*/  @!P2 IMAD.IADD R59, R59, 0x1, -R61.reuse ;  /* 0x000000013b3ba824 */ /* 0x100fe200078e0a3d */
[C---:B------:R-:W-:Y:S02]  /*41f0*/  ISETP.GT.U32.AND P2, PT, R61.reuse, R52, PT ;  /* 0x000000343d00720c */ /* 0x040fe40003f44070 */
[C---:B------:R-:W-:Y:S01]  /*4200*/  ISETP.GT.U32.AND P4, PT, R61.reuse, R57, PT ;  /* 0x000000393d00720c */ /* 0x040fe20003f84070 */
[----:B------:R-:W-:Y:S01]  /*4210*/  @!P3 IMAD.IADD R58, R58, 0x1, -R61 ;  /* 0x000000013a3ab824 */ /* 0x000fe200078e0a3d */
[----:B------:R-:W-:-:S11]  /*4220*/  ISETP.GT.U32.AND P3, PT, R61, R51, PT ;  /* 0x000000333d00720c */ /* 0x000fd60003f64070 */
[--C-:B------:R-:W-:Y:S01]  /*4230*/  @!P4 IMAD.IADD R57, R57, 0x1, -R61.reuse ;  /* 0x000000013939c824 */ /* 0x100fe200078e0a3d */
[C---:B------:R-:W-:Y:S01]  /*4240*/  ISETP.GT.U32.AND P4, PT, R61.reuse, R50, PT ;  /* 0x000000323d00720c */ /* 0x040fe20003f84070 */
[--C-:B------:R-:W-:Y:S01]  /*4250*/  @!P2 IMAD.IADD R52, R52, 0x1, -R61.reuse ;  /* 0x000000013434a824 */ /* 0x100fe200078e0a3d */
[----:B------:R-:W-:Y:S01]  /*4260*/  ISETP.GT.U32.AND P6, PT, R61, R59, PT ;  /* 0x0000003b3d00720c */ /* 0x000fe20003fc4070 */
[----:B------:R-:W-:Y:S01]  /*4270*/  @!P3 IMAD.IADD R51, R51, 0x1, -R61 ;  /* 0x000000013333b824 */ /* 0x000fe200078e0a3d */
[C---:B------:R-:W-:Y:S02]  /*4280*/  ISETP.GT.U32.AND P2, PT, R61.reuse, R58, PT ;  /* 0x0000003a3d00720c */ /* 0x040fe40003f44070 */
[----:B------:R-:W-:-:S07]  /*4290*/  ISETP.GT.U32.AND P3, PT, R61, R57, PT ;  /* 0x000000393d00720c */ /* 0x000fce0003f64070 */
[--C-:B------:R-:W-:Y:S01]  /*42a0*/  @!P4 IMAD.IADD R50, R50, 0x1, -R61.reuse ;  /* 0x000000013232c824 */ /* 0x100fe200078e0a3d */
[----:B------:R-:W-:Y:S01]  /*42b0*/  ISETP.GT.U32.AND P4, PT, R61, R56, PT ;  /* 0x000000383d00720c */ /* 0x000fe20003f84070 */
[--C-:B------:R-:W-:Y:S02]  /*42c0*/  @!P6 IMAD.IADD R59, R59, 0x1, -R61.reuse ;  /* 0x000000013b3be824 */ /* 0x100fe400078e0a3d */
[--C-:B------:R-:W-:Y:S02]  /*42d0*/  @!P2 IMAD.IADD R58, R58, 0x1, -R61.reuse ;  /* 0x000000013a3aa824 */ /* 0x100fe400078e0a3d */
[--C-:B------:R-:W-:Y:S01]  /*42e0*/  @!P3 IMAD.IADD R57, R57, 0x1, -R61.reuse ;  /* 0x000000013939b824 */ /* 0x100fe200078e0a3d */
[----:B------:R-:W-:Y:S04]  /*42f0*/  STL [R1+0x41f8], R59 ;  /* 0x0041f83b01007387 */ /* 0x000fe80000100800 */
[----:B------:R-:W-:Y:S03]  /*4300*/  STL [R1+0x41fc], R58 ;  /* 0x0041fc3a01007387 */ /* 0x000fe60000100800 */
[--C-:B------:R-:W-:Y:S01]  /*4310*/  @!P4 IMAD.IADD R56, R56, 0x1, -R61.reuse ;  /* 0x000000013838c824 */ /* 0x100fe200078e0a3d */
[----:B------:R1:W-:Y:S04]  /*4320*/  STL [R1+0x4200], R57 ;  /* 0x0042003901007387 */ /* 0x0003e80000100800 */
[----:B------:R-:W-:Y:S04]  /*4330*/  STL [R1+0x4204], R56 ;  /* 0x0042043801007387 */ /* 0x000fe80000100800 */
[----:B------:R-:W-:Y:S04]  /*4340*/  STL [R1+0x4208], R55 ;  /* 0x0042083701007387 */ /* 0x000fe80000100800 */
[----:B------:R2:W-:Y:S04]  /*4350*/  STL [R1+0x420c], R54 ;  /* 0x00420c3601007387 */ /* 0x0005e80000100800 */
[----:B------:R-:W3:Y:S01]  /*4360*/  LDL.LU R42, [R1+0x4214] ;  /* 0x00421400012a7983 */ /* 0x000ee20000300800 */
[----:B------:R-:W-:Y:S01]  /*4370*/  @!P1 IMAD.IADD R47, R47, 0x1, -R61 ;  /* 0x000000012f2f9824 */ /* 0x000fe200078e0a3d */
[----:B------:R-:W-:Y:S01]  /*4380*/  ISETP.GT.U32.AND P1, PT, R61, R53, PT ;  /* 0x000000353d00720c */ /* 0x000fe20003f24070 */
[----:B-1----:R-:W-:Y:S01]  /*4390*/  IMAD.MOV.U32 R57, RZ, RZ, 0x7f ;  /* 0x0000007fff397424 */ /* 0x002fe200078e00ff */
[----:B0-----:R-:W-:-:S04]  /*43a0*/  LOP3.LUT R0, R8, 0x7, RZ, 0xc0, !PT ;  /* 0x0000000708007812 */ /* 0x001fc800078ec0ff */
[----:B------:R-:W-:Y:S01]  /*43b0*/  IADD3 R57, R57, c[0x0][0x180], RZ ;  /* 0x0000600039397a10 */ /* 0x000fe20007ffe0ff */
[----:B------:R-:W-:-:S06]  /*43c0*/  IMAD.SHL.U32 R7, R8, 0x2, RZ ;  /* 0x0000000208077824 */ /* 0x000fcc00078e00ff */
[----:B------:R-:W-:Y:S01]  /*43d0*/  @!P1 IMAD.IADD R53, R53, 0x1, -R61 ;  /* 0x0000000135359824 */ /* 0x000fe200078e0a3d */
[----:B--2---:R-:W-:-:S04]  /*43e0*/  SHF.R.S32.HI R54, RZ, 0x1f, R57 ;  /* 0x0000001fff367819 */ /* 0x004fc80000011439 */
[----:B------:R0:W-:Y:S01]  /*43f0*/  STL [R1+0x4210], R53 ;  /* 0x0042103501007387 */ /* 0x0001e20000100800 */
[----:B------:R-:W-:-:S03]  /*4400*/  LEA.HI R55, R54, R57, RZ, 0x7 ;  /* 0x0000003936377211 */ /* 0x000fc600078f38ff */
[----:B------:R-:W2:Y:S04]  /*4410*/  LDL R59, [R1+0x17a0] ;  /* 0x0017a000013b7983 */ /* 0x000ea80000100800 */
[----:B------:R-:W4:Y:S01]  /*4420*/  LDL R3, [R1+0x17a8] ;  /* 0x0017a80001037983 */ /* 0x000f220000100800 */
[C---:B0-----:R-:W-:Y:S02]  /*4430*/  IMAD R53, R0.reuse, 0x210, RZ ;  /* 0x0000021000357824 */ /* 0x041fe400078e02ff */
[----:B------:R-:W-:Y:S01]  /*4440*/  IMAD R0, R0, 0x110, RZ ;  /* 0x0000011000007824 */ /* 0x000fe200078e02ff */
[----:B------:R-:W5:Y:S02]  /*4450*/  LDL R58, [R1+0x179c] ;  /* 0x00179c00013a7983 */ /* 0x000f640000100800 */
[----:B------:R-:W-:-:S02]  /*4460*/  LOP3.LUT R54, R53, 0x10, R7, 0x78, !PT ;  /* 0x0000001035367812 */ /* 0x000fc400078e7807 */
[----:B------:R-:W-:Y:S01]  /*4470*/  LOP3.LUT R53, R0, 0x30, R7, 0x78, !PT ;  /* 0x0000003000357812 */ /* 0x000fe200078e7807 */
[----:B------:R-:W2:Y:S04]  /*4480*/  LDL R4, [R1+0x17ac] ;  /* 0x0017ac0001047983 */ /* 0x000ea80000100800 */
[----:B------:R-:W2:Y:S04]  /*4490*/  LDL R2, [R1+0x17a4] ;  /* 0x0017a40001027983 */ /* 0x000ea80000100800 */
[----:B------:R-:W2:Y:S04]  /*44a0*/  LDL R5, [R1+0x17b0] ;  /* 0x0017b00001057983 */ /* 0x000ea80000100800 */
[----:B------:R-:W2:Y:S04]  /*44b0*/  LDL R6, [R1+0x17b4] ;  /* 0x0017b40001067983 */ /* 0x000ea80000100800 */
[----:B------:R-:W2:Y:S04]  /*44c0*/  LDL R8, [R1+0x17b8] ;  /* 0x0017b80001087983 */ /* 0x000ea80000100800 */
[----:B------:R-:W2:Y:S04]  /*44d0*/  LDL R7, [R1+0x4080] ;  /* 0x0040800001077983 */ /* 0x000ea80000100800 */
[----:B------:R-:W2:Y:S04]  /*44e0*/  LDL R0, [R1+0x407c] ;  /* 0x00407c0001007983 */ /* 0x000ea80000100800 */
[----:B------:R-:W2:Y:S04]  /*44f0*/  LDL R53, [R1+0x4074] ;  /* 0x0040740001357983 */ /* 0x000ea80000100800 */
[----:B------:R-:W2:Y:S04]  /*4500*/  LDL.LU R54, [R1+0x2c] ;  /* 0x00002c0001367983 */ /* 0x000ea80000300800 */
[----:B------:R-:W2:Y:S04]  /*4510*/  LDL.LU R55, [R1+0x28] ;  /* 0x0000280001377983 */ /* 0x000ea80000300800 */
[----:B------:R-:W2:Y:S04]  /*4520*/  LDL.LU R56, [R1+0x24] ;  /* 0x0000240001387983 */ /* 0x000ea80000300800 */
[----:B------:R-:W2:Y:S01]  /*4530*/  LDL.LU R57, [R1+0x20] ;  /* 0x0000200001397983 */ /* 0x000ea20000300800 */
[----:B------:R-:W-:-:S02]  /*4540*/  ISETP.GT.U32.AND P2, PT, R61, R52, PT ;  /* 0x000000343d00720c */ /* 0x000fc40003f44070 */
[C---:B------:R-:W-:Y:S02]  /*4550*/  ISETP.GT.U32.AND P3, PT, R61.reuse, R51, PT ;  /* 0x000000333d00720c */ /* 0x040fe40003f64070 */
[C---:B------:R-:W-:Y:S02]  /*4560*/  ISETP.GT.U32.AND P5, PT, R61.reuse, R49, PT ;  /* 0x000000313d00720c */ /* 0x040fe40003fa4070 */
[----:B------:R-:W-:-:S07]  /*4570*/  ISETP.GT.U32.AND P4, PT, R61, R50, PT ;  /* 0x000000323d00720c */ /* 0x000fce0003f84070 */
[--C-:B------:R-:W-:Y:S01]  /*4580*/  @!P2 IMAD.IADD R52, R52, 0x1, -R61.reuse ;  /* 0x000000013434a824 */ /* 0x100fe200078e0a3d */
[C---:B------:R-:W-:Y:S02]  /*4590*/  ISETP.GT.U32.AND P2, PT, R61.reuse, R45, PT ;  /* 0x0000002d3d00720c */ /* 0x040fe40003f44070 */
[----:B------:R-:W-:Y:S01]  /*45a0*/  ISETP.GT.U32.AND P0, PT, R61, R48, PT ;  /* 0x000000303d00720c */ /* 0x000fe20003f04070 */
[--C-:B------:R-:W-:Y:S01]  /*45b0*/  @!P3 IMAD.IADD R51, R51, 0x1, -R61.reuse ;  /* 0x000000013333b824 */ /* 0x100fe200078e0a3d */
[----:B------:R-:W-:Y:S01]  /*45c0*/  ISETP.GT.U32.AND P3, PT, R61, R44, PT ;  /* 0x0000002c3d00720c */ /* 0x000fe20003f64070 */
[----:B------:R-:W-:Y:S01]  /*45d0*/  @!P5 IMAD.IADD R49, R49, 0x1, -R61 ;  /* 0x000000013131d824 */ /* 0x000fe200078e0a3d */
[C---:B------:R-:W-:Y:S02]  /*45e0*/  ISETP.GT.U32.AND P6, PT, R61.reuse, R47, PT ;  /* 0x0000002f3d00720c */ /* 0x040fe40003fc4070 */
[----:B------:R-:W-:-:S05]  /*45f0*/  ISETP.GT.U32.AND P1, PT, R61, R46, PT ;  /* 0x0000002e3d00720c */ /* 0x000fca0003f24070 */
[--C-:B------:R-:W-:Y:S01]  /*4600*/  @!P2 IMAD.IADD R45, R45, 0x1, -R61.reuse ;  /* 0x000000012d2da824 */ /* 0x100fe200078e0a3d */
[C---:B------:R-:W-:Y:S01]  /*4610*/  ISETP.GT.U32.AND P2, PT, R61.reuse, R38, PT ;  /* 0x000000263d00720c */ /* 0x040fe20003f44070 */
[--C-:B------:R-:W-:Y:S01]  /*4620*/  @!P4 IMAD.IADD R50, R50, 0x1, -R61.reuse ;  /* 0x000000013232c824 */ /* 0x100fe200078e0a3d */
[C---:B------:R-:W-:Y:S01]  /*4630*/  ISETP.GT.U32.AND P4, PT, R61.reuse, R43, PT ;  /* 0x0000002b3d00720c */ /* 0x040fe20003f84070 */
[--C-:B------:R-:W-:Y:S01]  /*4640*/  @!P0 IMAD.IADD R48, R48, 0x1, -R61.reuse ;  /* 0x0000000130308824 */ /* 0x100fe200078e0a3d */
[C---:B------:R-:W-:Y:S01]  /*4650*/  ISETP.GT.U32.AND P0, PT, R61.reuse, R41, PT ;  /* 0x000000293d00720c */ /* 0x040fe20003f04070 */
[--C-:B------:R-:W-:Y:S01]  /*4660*/  @!P3 IMAD.IADD R44, R44, 0x1, -R61.reuse ;  /* 0x000000012c2cb824 */ /* 0x100fe200078e0a3d */
[----:B------:R-:W-:Y:S01]  /*4670*/  ISETP.GT.U32.AND P3, PT, R61, R37, PT ;  /* 0x000000253d00720c */ /* 0x000fe20003f64070 */
[--C-:B------:R-:W-:Y:S01]  /*4680*/  @!P6 IMAD.IADD R47, R47, 0x1, -R61.reuse ;  /* 0x000000012f2fe824 */ /* 0x100fe200078e0a3d */
[C---:B------:R-:W-:Y:S01]  /*4690*/  ISETP.GT.U32.AND P6, PT, R61.reuse, R40, PT ;  /* 0x000000283d00720c */ /* 0x040fe20003fc4070 */
[----:B------:R-:W-:Y:S01]  /*46a0*/  @!P1 IMAD.IADD R46, R46, 0x1, -R61 ;  /* 0x000000012e2e9824 */ /* 0x000fe200078e0a3d */
[----:B------:R-:W-:-:S03]  /*46b0*/  ISETP.GT.U32.AND P1, PT, R61, R39, PT ;  /* 0x000000273d00720c */ /* 0x000fc60003f24070 */
[--C-:B------:R-:W-:Y:S01]  /*46c0*/  @!P2 IMAD.IADD R38, R38, 0x1, -R61.reuse ;  /* 0x000000012626a824 */ /* 0x100fe200078e0a3d */
[----:B------:R-:W-:Y:S01]  /*46d0*/  ISETP.GT.U32.AND P2, PT, R61, R44, PT ;  /* 0x0000002c3d00720c */ /* 0x000fe20003f44070 */
[--C-:B------:R-:W-:Y:S01]  /*46e0*/  @!P4 IMAD.IADD R43, R43, 0x1, -R61.reuse ;  /* 0x000000012b2bc824 */ /* 0x100fe200078e0a3d */
[----:B------:R-:W-:Y:S01]  /*46f0*/  ISETP.GT.U32.AND P4, PT, R61, R36, PT ;  /* 0x000000243d00720c */ /* 0x000fe20003f84070 */
[--C-:B------:R-:W-:Y:S01]  /*4700*/  @!P0 IMAD.IADD R41, R41, 0x1, -R61.reuse ;  /* 0x0000000129298824 */ /* 0x100fe200078e0a3d */
[----:B------:R-:W-:Y:S01]  /*4710*/  ISETP.GT.U32.AND P0, PT, R61, R34, PT ;  /* 0x000000223d00720c */ /* 0x000fe20003f04070 */
[--C-:B------:R-:W-:Y:S01]  /*4720*/  @!P3 IMAD.IADD R37, R37, 0x1, -R61.reuse ;  /* 0x000000012525b824 */ /* 0x100fe200078e0a3d */
[----:B------:R-:W-:Y:S01]  /*4730*/  ISETP.GT.U32.AND P3, PT, R61, R43, PT ;  /* 0x0000002b3d00720c */ /* 0x000fe20003f64070 */
[--C-:B------:R-:W-:Y:S02]  /*4740*/  @!P6 IMAD.IADD R40, R40, 0x1, -R61.reuse ;  /* 0x000000012828e824 */ /* 0x100fe400078e0a3d */
[----:B------:R-:W-:Y:S01]  /*4750*/  @!P1 IMAD.IADD R39, R39, 0x1, -R61 ;  /* 0x0000000127279824 */ /* 0x000fe200078e0a3d */
[----:B------:R-:W-:-:S03]  /*4760*/  ISETP.GT.U32.AND P1, PT, R61, R45, PT ;  /* 0x0000002d3d00720c */ /* 0x000fc60003f24070 */
[--C-:B------:R-:W-:Y:S01]  /*4770*/  @!P2 IMAD.IADD R44, R44, 0x1, -R61.reuse ;  /* 0x000000012c2ca824 */ /* 0x100fe200078e0a3d */
[C---:B------:R-:W-:Y:S01]  /*4780*/  ISETP.GT.U32.AND P2, PT, R61.reuse, R38, PT ;  /* 0x000000263d00720c */ /* 0x040fe20003f44070 */
[--C-:B------:R-:W-:Y:S02]  /*4790*/  @!P4 IMAD.IADD R36, R36, 0x1, -R61.reuse ;  /* 0x000000012424c824 */ /* 0x100fe400078e0a3d */
[--C-:B------:R-:W-:Y:S01]  /*47a0*/  @!P0 IMAD.IADD R34, R34, 0x1, -R61.reuse ;  /* 0x0000000122228824 */ /* 0x100fe200078e0a3d */
[----:B------:R-:W-:Y:S01]  /*47b0*/  ISETP.GT.U32.AND P0, PT, R61, R40, PT ;  /* 0x000000283d00720c */ /* 0x000fe20003f04070 */
[--C-:B------:R-:W-:Y:S01]  /*47c0*/  @!P3 IMAD.IADD R43, R43, 0x1, -R61.reuse ;  /* 0x000000012b2bb824 */ /* 0x100fe200078e0a3d */
[C---:B------:R-:W-:Y:S02]  /*47d0*/  ISETP.GT.U32.AND P6, PT, R61.reuse, R46, PT ;  /* 0x0000002e3d00720c */ /* 0x040fe40003fc4070 */
[----:B------:R-:W-:Y:S01]  /*47e0*/  ISETP.GT.U32.AND P3, PT, R61, R37, PT ;  /* 0x000000253d00720c */ /* 0x000fe20003f64070 */
[----:B------:R-:W-:Y:S01]  /*47f0*/  @!P1 IMAD.IADD R45, R45, 0x1, -R61 ;  /* 0x000000012d2d9824 */ /* 0x000fe200078e0a3d */
[----:B------:R-:W-:-:S03]  /*4800*/  ISETP.GT.U32.AND P1, PT, R61, R39, PT ;  /* 0x000000273d00720c */ /* 0x000fc60003f24070 */
[----:B------:R-:W-:Y:S01]  /*4810*/  @!P2 IMAD.IADD R38, R38, 0x1, -R61 ;  /* 0x000000012626a824 */ /* 0x000fe200078e0a3d */
[----:B------:R-:W-:-:S03]  /*4820*/  ISETP.GT.U32.AND P2, PT, R61, R31, PT ;  /* 0x0000001f3d00720c */ /* 0x000fc60003f44070 */
[--C-:B------:R-:W-:Y:S01]  /*4830*/  @!P0 IMAD.IADD R40, R40, 0x1, -R61.reuse ;  /* 0x0000000128288824 */ /* 0x100fe200078e0a3d */
[C---:B------:R-:W-:Y:S01]  /*4840*/  ISETP.GT.U32.AND P0, PT, R61.reuse, R33, PT ;  /* 0x000000213d00720c */ /* 0x040fe20003f04070 */
[--C-:B------:R-:W-:Y:S01]  /*4850*/  @!P6 IMAD.IADD R46, R46, 0x1, -R61.reuse ;  /* 0x000000012e2ee824 */ /* 0x100fe200078e0a3d */
[----:B------:R-:W-:Y:S01]  /*4860*/  ISETP.GT.U32.AND P6, PT, R61, R34, PT ;  /* 0x000000223d00720c */ /* 0x000fe20003fc4070 */
[--C-:B------:R-:W-:Y:S01]  /*4870*/  @!P3 IMAD.IADD R37, R37, 0x1, -R61.reuse ;  /* 0x000000012525b824 */ /* 0x100fe200078e0a3d */
        /* <DEDUP_REMOVED lines=8> */
[C---:B------:R-:W-:Y:S01]  /*4900*/  ISETP.GT.U32.AND P6, PT, R61.reuse, R27, PT ;  /* 0x0000001b3d00720c */ /* 0x040fe20003fc4070 */
[--C-:B------:R-:W-:Y:S01]  /*4910*/  @!P3 IMAD.IADD R30, R30, 0x1, -R61.reuse ;  /* 0x000000011e1eb824 */ /* 0x100fe200078e0a3d */
[C---:B------:R-:W-:Y:S01]  /*4920*/  ISETP.GT.U32.AND P3, PT, R61.reuse, R23, PT ;  /* 0x000000173d00720c */ /* 0x040fe20003f64070 */
[----:B------:R-:W-:Y:S01]  /*4930*/  @!P1 IMAD.IADD R32, R32, 0x1, -R61 ;  /* 0x0000000120209824 */ /* 0x000fe200078e0a3d */
[----:B------:R-:W-:-:S03]  /*4940*/  ISETP.GT.U32.AND P1, PT, R61, R25, PT ;  /* 0x000000193d00720c */ /* 0x000fc60003f24070 */
[----:B------:R-:W-:Y:S01]  /*4950*/  @!P2 IMAD.IADD R24, R24, 0x1, -R61 ;  /* 0x000000011818a824 */ /* 0x000fe200078e0a3d */
[----:B------:R-:W-:-:S03]  /*4960*/  ISETP.GT.U32.AND P2, PT, R61, R30, PT ;  /* 0x0000001e3d00720c */ /* 0x000fc60003f44070 */
[--C-:B------:R-:W-:Y:S01]  /*4970*/  @!P0 IMAD.IADD R26, R26, 0x1, -R61.reuse ;  /* 0x000000011a1a8824 */ /* 0x100fe200078e0a3d */
[----:B------:R-:W-:Y:S01]  /*4980*/  ISETP.GT.U32.AND P0, PT, R61, R32, PT ;  /* 0x000000203d00720c */ /* 0x000fe20003f04070 */
[--C-:B------:R-:W-:Y:S02]  /*4990*/  @!P6 IMAD.IADD R27, R27, 0x1, -R61.reuse ;  /* 0x000000011b1be824 */ /* 0x100fe400078e0a3d */
[--C-:B------:R-:W-:Y:S02]  /*49a0*/  @!P3 IMAD.IADD R23, R23, 0x1, -R61.reuse ;  /* 0x000000011717b824 */ /* 0x100fe400078e0a3d */
[----:B------:R-:W-:Y:S01]  /*49b0*/  @!P1 IMAD.IADD R25, R25, 0x1, -R61 ;  /* 0x0000000119199824 */ /* 0x000fe200078e0a3d */
[----:B------:R-:W-:-:S03]  /*49c0*/  ISETP.GT.U32.AND P1, PT, R61, R31, PT ;  /* 0x0000001f3d00720c */ /* 0x000fc60003f24070 */
[----:B------:R-:W-:Y:S01]  /*49d0*/  @!P2 IMAD.IADD R30, R30, 0x1, -R61 ;  /* 0x000000011e1ea824 */ /* 0x000fe200078e0a3d */
[----:B------:R-:W-:-:S03]  /*49e0*/  ISETP.GT.U32.AND P2, PT, R61, R24, PT ;  /* 0x000000183d00720c */ /* 0x000fc60003f44070 */
[----:B------:R-:W-:Y:S01]  /*49f0*/  @!P0 IMAD.IADD R32, R32, 0x1, -R61 ;  /* 0x0000000120208824 */ /* 0x000fe200078e0a3d */
[C---:B------:R-:W-:Y:S02]  /*4a00*/  ISETP.GT.U32.AND P0, PT, R61.reuse, R26, PT ;  /* 0x0000001a3d00720c */ /* 0x040fe40003f04070 */
[C---:B------:R-:W-:Y:S02]  /*4a10*/  ISETP.GT.U32.AND P6, PT, R61.reuse, R33, PT ;  /* 0x000000213d00720c */ /* 0x040fe40003fc4070 */
[----:B---3--:R-:W-:-:S13]  /*4a20*/  ISETP.GT.U32.AND P5, PT, R61, R42, PT ;  /* 0x0000002a3d00720c */ /* 0x008fda0003fa4070 */
[----:B------:R-:W-:Y:S01]  /*4a30*/  @!P5 IMAD.IADD R42, R42, 0x1, -R61 ;  /* 0x000000012a2ad824 */ /* 0x000fe200078e0a3d */
[----:B------:R-:W-:-:S04]  /*4a40*/  ISETP.GT.U32.AND P5, PT, R61, R35, PT ;  /* 0x000000233d00720c */ /* 0x000fc80003fa4070 */
[----:B------:R-:W-:-:S09]  /*4a50*/  ISETP.GT.U32.AND P4, PT, R61, R42, PT ;  /* 0x0000002a3d00720c */ /* 0x000fd20003f84070 */
[----:B------:R-:W-:Y:S01]  /*4a60*/  @!P5 IMAD.IADD R35, R35, 0x1, -R61 ;  /* 0x000000012323d824 */ /* 0x000fe200078e0a3d */
[----:B------:R-:W-:-:S03]  /*4a70*/  ISETP.GT.U32.AND P5, PT, R61, R41, PT ;  /* 0x000000293d00720c */ /* 0x000fc60003fa4070 */
[----:B------:R-:W-:Y:S01]  /*4a80*/  @!P4 IMAD.IADD R42, R42, 0x1, -R61 ;  /* 0x000000012a2ac824 */ /* 0x000fe200078e0a3d */
        /* <DEDUP_REMOVED lines=9> */
[--C-:B------:R-:W-:Y:S01]  /*4b20*/  @!P5 IMAD.IADD R28, R28, 0x1, -R61.reuse ;  /* 0x000000011c1cd824 */ /* 0x100fe200078e0a3d */
[C---:B------:R-:W-:Y:S02]  /*4b30*/  ISETP.GT.U32.AND P5, PT, R61.reuse, R21, PT ;  /* 0x000000153d00720c */ /* 0x040fe40003fa4070 */
[C---:B------:R-:W-:Y:S01]  /*4b40*/  ISETP.GT.U32.AND P3, PT, R61.reuse, R29, PT ;  /* 0x0000001d3d00720c */ /* 0x040fe20003f64070 */
[----:B------:R-:W-:Y:S01]  /*4b50*/  @!P4 IMAD.IADD R22, R22, 0x1, -R61 ;  /* 0x000000011616c824 */ /* 0x000fe200078e0a3d */
[----:B------:R-:W-:-:S09]  /*4b60*/  ISETP.GT.U32.AND P4, PT, R61, R28, PT ;  /* 0x0000001c3d00720c */ /* 0x000fd20003f84070 */
[--C-:B------:R-:W-:Y:S01]  /*4b70*/  @!P5 IMAD.IADD R21, R21, 0x1, -R61.reuse ;  /* 0x000000011515d824 */ /* 0x100fe200078e0a3d */
[----:B------:R-:W-:Y:S01]  /*4b80*/  ISETP.GT.U32.AND P5, PT, R61, R27, PT ;  /* 0x0000001b3d00720c */ /* 0x000fe20003fa4070 */
[--C-:B------:R-:W-:Y:S01]  /*4b90*/  @!P3 IMAD.IADD R29, R29, 0x1, -R61.reuse ;  /* 0x000000011d1db824 */ /* 0x100fe200078e0a3d */
[C---:B------:R-:W-:Y:S01]  /*4ba0*/  ISETP.GT.U32.AND P3, PT, R61.reuse, R23, PT ;  /* 0x000000173d00720c */ /* 0x040fe20003f64070 */
[--C-:B------:R-:W-:Y:S01]  /*4bb0*/  @!P2 IMAD.IADD R24, R24, 0x1, -R61.reuse ;  /* 0x000000011818a824 */ /* 0x100fe200078e0a3d */
[----:B------:R-:W-:Y:S01]  /*4bc0*/  ISETP.GT.U32.AND P2, PT, R61, R17, PT ;  /* 0x000000113d00720c */ /* 0x000fe20003f44070 */
[--C-:B------:R-:W-:Y:S01]  /*4bd0*/  @!P1 IMAD.IADD R31, R31, 0x1, -R61.reuse ;  /* 0x000000011f1f9824 */ /* 0x100fe200078e0a3d */
[----:B------:R-:W-:Y:S01]  /*4be0*/  ISETP.GT.U32.AND P1, PT, R61, R25, PT ;  /* 0x000000193d00720c */ /* 0x000fe20003f24070 */
[----:B------:R-:W-:-:S06]  /*4bf0*/  @!P4 IMAD.IADD R28, R28, 0x1, -R61 ;  /* 0x000000011c1cc824 */ /* 0x000fcc00078e0a3d */
[--C-:B------:R-:W-:Y:S01]  /*4c00*/  @!P5 IMAD.IADD R27, R27, 0x1, -R61.reuse ;  /* 0x000000011b1bd824 */ /* 0x100fe200078e0a3d */
[C---:B------:R-:W-:Y:S01]  /*4c10*/  ISETP.GT.U32.AND P5, PT, R61.reuse, R20, PT ;  /* 0x000000143d00720c */ /* 0x040fe20003fa4070 */
[--C-:B------:R-:W-:Y:S01]  /*4c20*/  @!P0 IMAD.IADD R26, R26, 0x1, -R61.reuse ;  /* 0x000000011a1a8824 */ /* 0x100fe200078e0a3d */
[C---:B------:R-:W-:Y:S02]  /*4c30*/  ISETP.GT.U32.AND P4, PT, R61.reuse, R22, PT ;  /* 0x000000163d00720c */ /* 0x040fe40003f84070 */
[----:B------:R-:W-:Y:S01]  /*4c40*/  ISETP.GT.U32.AND P0, PT, R61, R19, PT ;  /* 0x000000133d00720c */ /* 0x000fe20003f04070 */
[--C-:B------:R-:W-:Y:S01]  /*4c50*/  @!P3 IMAD.IADD R23, R23, 0x1, -R61.reuse ;  /* 0x000000011717b824 */ /* 0x100fe200078e0a3d */
[----:B------:R-:W-:Y:S01]  /*4c60*/  ISETP.GT.U32.AND P3, PT, R61, R16, PT ;  /* 0x000000103d00720c */ /* 0x000fe20003f64070 */
[--C-:B------:R-:W-:Y:S01]  /*4c70*/  @!P2 IMAD.IADD R17, R17, 0x1, -R61.reuse ;  /* 0x000000011111a824 */ /* 0x100fe200078e0a3d */
[----:B------:R-:W-:Y:S01]  /*4c80*/  ISETP.GT.U32.AND P2, PT, R61, R10, PT ;  /* 0x0000000a3d00720c */ /* 0x000fe20003f44070 */
[--C-:B------:R-:W-:Y:S01]  /*4c90*/  @!P6 IMAD.IADD R33, R33, 0x1, -R61.reuse ;  /* 0x000000012121e824 */ /* 0x100fe200078e0a3d */
[----:B------:R-:W-:Y:S01]  /*4ca0*/  ISETP.GT.U32.AND P6, PT, R61, R21, PT ;  /* 0x000000153d00720c */ /* 0x000fe20003fc4070 */
[----:B------:R-:W-:-:S02]  /*4cb0*/  @!P1 IMAD.IADD R25, R25, 0x1, -R61 ;  /* 0x0000000119199824 */ /* 0x000fc400078e0a3d */
[--C-:B------:R-:W-:Y:S01]  /*4cc0*/  @!P5 IMAD.IADD R20, R20, 0x1, -R61.reuse ;  /* 0x000000011414d824 */ /* 0x100fe200078e0a3d */
[C---:B------:R-:W-:Y:S02]  /*4cd0*/  ISETP.GT.U32.AND P5, PT, R61.reuse, R13, PT ;  /* 0x0000000d3d00720c */ /* 0x040fe40003fa4070 */
[C---:B------:R-:W-:Y:S01]  /*4ce0*/  ISETP.GT.U32.AND P1, PT, R61.reuse, R18, PT ;  /* 0x000000123d00720c */ /* 0x040fe20003f24070 */
[--C-:B------:R-:W-:Y:S01]  /*4cf0*/  @!P4 IMAD.IADD R22, R22, 0x1, -R61.reuse ;  /* 0x000000011616c824 */ /* 0x100fe200078e0a3d */
[----:B------:R-:W-:Y:S01]  /*4d00*/  ISETP.GT.U32.AND P4, PT, R61, R15, PT ;  /* 0x0000000f3d00720c */ /* 0x000fe20003f84070 */
[--C-:B------:R-:W-:Y:S01]  /*4d10*/  @!P0 IMAD.IADD R19, R19, 0x1, -R61.reuse ;  /* 0x0000000113138824 */ /* 0x100fe200078e0a3d */
[C---:B------:R-:W-:Y:S01]  /*4d20*/  ISETP.GT.U32.AND P0, PT, R61.reuse, R12, PT ;  /* 0x0000000c3d00720c */ /* 0x040fe20003f04070 */
[--C-:B------:R-:W-:Y:S02]  /*4d30*/  @!P3 IMAD.IADD R16, R16, 0x1, -R61.reuse ;  /* 0x000000011010b824 */ /* 0x100fe400078e0a3d */
[--C-:B------:R-:W-:Y:S01]  /*4d40*/  @!P2 IMAD.IADD R10, R10, 0x1, -R61.reuse ;  /* 0x000000010a0aa824 */ /* 0x100fe200078e0a3d */
[----:B------:R-:W-:Y:S01]  /*4d50*/  ISETP.GT.U32.AND P3, PT, R61, R9, PT ;  /* 0x000000093d00720c */ /* 0x000fe20003f64070 */
[--C-:B------:R-:W-:Y:S01]  /*4d60*/  @!P6 IMAD.IADD R21, R21, 0x1, -R61.reuse ;  /* 0x000000011515e824 */ /* 0x100fe200078e0a3d */
[----:B------:R-:W-:Y:S01]  /*4d70*/  ISETP.GT.U32.AND P2, PT, R61, R16, PT ;  /* 0x000000103d00720c */ /* 0x000fe20003f44070 */
[--C-:B------:R-:W-:Y:S01]  /*4d80*/  @!P5 IMAD.IADD R13, R13, 0x1, -R61.reuse ;  /* 0x000000010d0dd824 */ /* 0x100fe200078e0a3d */
[C---:B------:R-:W-:Y:S01]  /*4d90*/  ISETP.GT.U32.AND P5, PT, R61.reuse, R19, PT ;  /* 0x000000133d00720c */ /* 0x040fe20003fa4070 */
[--C-:B------:R-:W-:Y:S01]  /*4da0*/  @!P1 IMAD.IADD R18, R18, 0x1, -R61.reuse ;  /* 0x0000000112129824 */ /* 0x100fe200078e0a3d */
[----:B------:R-:W-:Y:S01]  /*4db0*/  ISETP.GT.U32.AND P6, PT, R61, R14, PT ;  /* 0x0000000e3d00720c */ /* 0x000fe20003fc4070 */
[--C-:B------:R-:W-:Y:S01]  /*4dc0*/  @!P4 IMAD.IADD R15, R15, 0x1, -R61.reuse ;  /* 0x000000010f0fc824 */ /* 0x100fe200078e0a3d */
[C---:B------:R-:W-:Y:S01]  /*4dd0*/  ISETP.GT.U32.AND P4, PT, R61.reuse, R60, PT ;  /* 0x0000003c3d00720c */ /* 0x040fe20003f84070 */
[----:B------:R-:W-:Y:S01]  /*4de0*/  @!P0 IMAD.IADD R12, R12, 0x1, -R61 ;  /* 0x000000010c0c8824 */ /* 0x000fe200078e0a3d */
[----:B------:R-:W-:-:S02]  /*4df0*/  ISETP.GT.U32.AND P0, PT, R61, R18, PT ;  /* 0x000000123d00720c */ /* 0x000fc40003f04070 */
[----:B------:R-:W-:Y:S01]  /*4e00*/  ISETP.GT.U32.AND P1, PT, R61, R11, PT ;  /* 0x0000000b3d00720c */ /* 0x000fe20003f24070 */
[--C-:B------:R-:W-:Y:S02]  /*4e10*/  @!P3 IMAD.IADD R9, R9, 0x1, -R61.reuse ;  /* 0x000000010909b824 */ /* 0x100fe400078e0a3d */
[--C-:B------:R-:W-:Y:S01]  /*4e20*/  @!P2 IMAD.IADD R16, R16, 0x1, -R61.reuse ;  /* 0x000000011010a824 */ /* 0x100fe200078e0a3d */
[----:B------:R-:W-:Y:S01]  /*4e30*/  ISETP.GT.U32.AND P2, PT, R61, R10, PT ;  /* 0x0000000a3d00720c */ /* 0x000fe20003f44070 */
[--C-:B------:R-:W-:Y:S01]  /*4e40*/  @!P5 IMAD.IADD R19, R19, 0x1, -R61.reuse ;  /* 0x000000011313d824 */ /* 0x100fe200078e0a3d */
[C---:B------:R-:W-:Y:S01]  /*4e50*/  ISETP.GT.U32.AND P5, PT, R61.reuse, R13, PT ;  /* 0x0000000d3d00720c */ /* 0x040fe20003fa4070 */
[--C-:B------:R-:W-:Y:S01]  /*4e60*/  @!P6 IMAD.IADD R14, R14, 0x1, -R61.reuse ;  /* 0x000000010e0ee824 */ /* 0x100fe200078e0a3d */
[C---:B------:R-:W-:Y:S01]  /*4e70*/  ISETP.GT.U32.AND P3, PT, R61.reuse, R15, PT ;  /* 0x0000000f3d00720c */ /* 0x040fe20003f64070 */
[--C-:B------:R-:W-:Y:S02]  /*4e80*/  @!P4 IMAD.IADD R60, R60, 0x1, -R61.reuse ;  /* 0x000000013c3cc824 */ /* 0x100fe400078e0a3d */
[----:B------:R-:W-:Y:S01]  /*4e90*/  @!P0 IMAD.IADD R18, R18, 0x1, -R61 ;  /* 0x0000000112128824 */ /* 0x000fe200078e0a3d */
[----:B------:R-:W-:-:S02]  /*4ea0*/  ISETP.GT.U32.AND P4, PT, R61, R14, PT ;  /* 0x0000000e3d00720c */ /* 0x000fc40003f84070 */
[----:B------:R-:W-:Y:S01]  /*4eb0*/  ISETP.GT.U32.AND P0, PT, R61, R12, PT ;  /* 0x0000000c3d00720c */ /* 0x000fe20003f04070 */
[--C-:B------:R-:W-:Y:S01]  /*4ec0*/  @!P1 IMAD.IADD R11, R11, 0x1, -R61.reuse ;  /* 0x000000010b0b9824 */ /* 0x100fe200078e0a3d */
[C---:B------:R-:W-:Y:S01]  /*4ed0*/  ISETP.GT.U32.AND P6, PT, R61.reuse, R20, PT ;  /* 0x000000143d00720c */ /* 0x040fe20003fc4070 */
[--C-:B------:R-:W-:Y:S01]  /*4ee0*/  @!P2 IMAD.IADD R10, R10, 0x1, -R61.reuse ;  /* 0x000000010a0aa824 */ /* 0x100fe200078e0a3d */
[----:B------:R-:W-:Y:S01]  /*4ef0*/  ISETP.GT.U32.AND P1, PT, R61, R17, PT ;  /* 0x000000113d00720c */ /* 0x000fe20003f24070 */
[--C-:B------:R-:W-:Y:S01]  /*4f00*/  @!P5 IMAD.IADD R13, R13, 0x1, -R61.reuse ;  /* 0x000000010d0dd824 */ /* 0x100fe200078e0a3d */
[----:B--2---:R-:W-:Y:S01]  /*4f10*/  ISETP.GE.AND P5, PT, R59, RZ, PT ;  /* 0x000000ff3b00720c */ /* 0x004fe20003fa6270 */
[--C-:B------:R-:W-:Y:S01]  /*4f20*/  @!P3 IMAD.IADD R15, R15, 0x1, -R61.reuse ;  /* 0x000000010f0fb824 */ /* 0x100fe200078e0a3d */
[----:B----4-:R-:W-:Y:S02]  /*4f30*/  ISETP.GE.AND P2, PT, R3, RZ, PT ;  /* 0x000000ff0300720c */ /* 0x010fe40003f46270 */
[----:B------:R-:W-:Y:S01]  /*4f40*/  ISETP.GT.U32.AND P3, PT, R61, R60, PT ;  /* 0x0000003c3d00720c */ /* 0x000fe20003f64070 */
[--C-:B------:R-:W-:Y:S01]  /*4f50*/  @!P4 IMAD.IADD R14, R14, 0x1, -R61.reuse ;  /* 0x000000010e0ec824 */ /* 0x100fe200078e0a3d */
[----:B-----5:R-:W-:Y:S01]  /*4f60*/  ISETP.GE.AND P4, PT, R58, RZ, PT ;  /* 0x000000ff3a00720c */ /* 0x020fe20003f86270 */
[----:B------:R-:W-:Y:S01]  /*4f70*/  @!P0 IMAD.IADD R12, R12, 0x1, -R61 ;  /* 0x000000010c0c8824 */ /* 0x000fe200078e0a3d */
[----:B------:R-:W-:-:S02]  /*4f80*/  ISETP.GE.AND P0, PT, R4, RZ, PT ;  /* 0x000000ff0400720c */ /* 0x000fc40003f06270 */
[----:B------:R-:W2:Y:S04]  /*4f90*/  LDL R4, [R1+0x4078] ;  /* 0x0040780001047983 */ /* 0x000ea80000100800 */
[----:B------:R-:W3:Y:S01]  /*4fa0*/  LDL.LU R58, [R1+0x1c] ;  /* 0x00001c00013a7983 */ /* 0x000ee20000300800 */
[--C-:B------:R-:W-:Y:S01]  /*4fb0*/  @!P6 IMAD.IADD R20, R20, 0x1, -R61.reuse ;  /* 0x000000011414e824 */ /* 0x100fe200078e0a3d */
[----:B------:R-:W-:Y:S01]  /*4fc0*/  ISETP.GT.U32.AND P6, PT, R61, R9, PT ;  /* 0x000000093d00720c */ /* 0x000fe20003fc4070 */
[----:B------:R-:W-:Y:S01]  /*4fd0*/  @!P1 IMAD.IADD R17, R17, 0x1, -R61 ;  /* 0x0000000111119824 */ /* 0x000fe200078e0a3d */
[----:B------:R-:W-:Y:S01]  /*4fe0*/  ISETP.GT.U32.AND P1, PT, R61, R11, PT ;  /* 0x0000000b3d00720c */ /* 0x000fe20003f24070 */
[----:B------:R-:W-:Y:S01]  /*4ff0*/  @!P5 IMAD.MOV R55, RZ, RZ, -R55 ;  /* 0x000000ffff37d224 */ /* 0x000fe200078e0a37 */
[----:B------:R-:W-:Y:S01]  /*5000*/  ISETP.GE.AND P5, PT, R8, RZ, PT ;  /* 0x000000ff0800720c */ /* 0x000fe20003fa6270 */
[----:B------:R-:W-:Y:S01]  /*5010*/  @!P2 IMAD.MOV R57, RZ, RZ, -R57 ;  /* 0x000000ffff39a224 */ /* 0x000fe200078e0a39 */
[----:B------:R-:W-:Y:S01]  /*5020*/  ISETP.GE.AND P2, PT, R7, RZ, PT ;  /* 0x000000ff0700720c */ /* 0x000fe20003f46270 */
[----:B------:R-:W-:Y:S01]  /*5030*/  @!P3 IMAD.IADD R60, R60, 0x1, -R61 ;  /* 0x000000013c3cb824 */ /* 0x000fe200078e0a3d */
[----:B------:R-:W-:Y:S01]  /*5040*/  ISETP.GE.AND P3, PT, R2, RZ, PT ;  /* 0x000000ff0200720c */ /* 0x000fe20003f66270 */
[----:B------:R-:W4:Y:S01]  /*5050*/  LDL R3, [R1+0x4070] ;  /* 0x0040700001037983 */ /* 0x000f220000100800 */
[----:B------:R-:W-:-:S03]  /*5060*/  @!P4 IMAD.MOV R54, RZ, RZ, -R54 ;  /* 0x000000ffff36c224 */ /* 0x000fc600078e0a36 */
[----:B------:R-:W5:Y:S04]  /*5070*/  LDL R8, [R1+0x4068] ;  /* 0x0040680001087983 */ /* 0x000f680000100800 */
[----:B------:R-:W2:Y:S01]  /*5080*/  LDL R7, [R1+0x4064] ;  /* 0x0040640001077983 */ /* 0x000ea20000100800 */
[----:B------:R-:W-:-:S03]  /*5090*/  ISETP.GE.AND P4, PT, R6, RZ, PT ;  /* 0x000000ff0600720c */ /* 0x000fc60003f86270 */
[----:B------:R-:W2:Y:S04]  /*50a0*/  LDL.LU R2, [R1+0x18] ;  /* 0x0000180001027983 */ /* 0x000ea80000300800 */
[----:B------:R-:W4:Y:S04]  /*50b0*/  LDL R6, [R1+0x4060] ;  /* 0x0040600001067983 */ /* 0x000f280000100800 */
[----:B------:R-:W4:Y:S01]  /*50c0*/  LDL.LU R59, [R1+0x14] ;  /* 0x00001400013b7983 */ /* 0x000f220000300800 */
[--C-:B------:R-:W-:Y:S02]  /*50d0*/  @!P1 IMAD.IADD R11, R11, 0x1, -R61.reuse ;  /* 0x000000010b0b9824 */ /* 0x100fe400078e0a3d */
[----:B------:R-:W-:-:S02]  /*50e0*/  @!P6 IMAD.IADD R9, R9, 0x1, -R61 ;  /* 0x000000010909e824 */ /* 0x000fc400078e0a3d */
[----:B------:R-:W5:Y:S01]  /*50f0*/  LDL.LU R61, [R1+0x10] ;  /* 0x00001000013d7983 */ /* 0x000f620000300800 */
[----:B------:R-:W-:Y:S01]  /*5100*/  ISETP.GE.AND P1, PT, R5, RZ, PT ;  /* 0x000000ff0500720c */ /* 0x000fe20003f26270 */
[----:B------:R-:W-:Y:S01]  /*5110*/  @!P3 IMAD.MOV R56, RZ, RZ, -R56 ;  /* 0x000000ffff38b224 */ /* 0x000fe200078e0a38 */
[----:B------:R-:W-:Y:S01]  /*5120*/  ISETP.NE.AND P3, PT, RZ, c[0x0][0x178], PT ;  /* 0x00005e00ff007a0c */ /* 0x000fe20003f65270 */
[----:B------:R-:W5:Y:S01]  /*5130*/  LDL R5, [R1+0x405c] ;  /* 0x00405c0001057983 */ /* 0x000f620000100800 */
[----:B---3--:R-:W-:Y:S01]  /*5140*/  @!P0 IMAD.MOV R58, RZ, RZ, -R58 ;  /* 0x000000ffff3a8224 */ /* 0x008fe200078e0a3a */
[----:B------:R-:W-:Y:S02]  /*5150*/  ISETP.GE.AND P0, PT, R0, RZ, PT ;  /* 0x000000ff0000720c */ /* 0x000fe40003f06270 */
[----:B------:R-:W-:-:S04]  /*5160*/  LOP3.LUT R0, RZ, c[0x0][0x178], RZ, 0x33, !PT ;  /* 0x00005e00ff007a12 */ /* 0x000fc800078e33ff */
[C---:B------:R-:W-:Y:S02]  /*5170*/  SEL R54, R0.reuse, R54, !P3 ;  /* 0x0000003600367207 */ /* 0x040fe40005800000 */
[C---:B------:R-:W-:Y:S02]  /*5180*/  SEL R55, R0.reuse, R55, !P3 ;  /* 0x0000003700377207 */ /* 0x040fe40005800000 */
[C---:B------:R-:W-:Y:S02]  /*5190*/  SEL R56, R0.reuse, R56, !P3 ;  /* 0x0000003800387207 */ /* 0x040fe40005800000 */
[C---:B------:R-:W-:Y:S02]  /*51a0*/  SEL R57, R0.reuse, R57, !P3 ;  /* 0x0000003900397207 */ /* 0x040fe40005800000 */
[----:B------:R-:W-:Y:S01]  /*51b0*/  SEL R58, R0, R58, !P3 ;  /* 0x0000003a003a7207 */ /* 0x000fe20005800000 */
[----:B--2---:R-:W-:Y:S01]  /*51c0*/  @!P1 IMAD.MOV R2, RZ, RZ, -R2 ;  /* 0x000000ffff029224 */ /* 0x004fe200078e0a02 */
[----:B------:R-:W-:-:S02]  /*51d0*/  ISETP.GE.AND P1, PT, R53, RZ, PT ;  /* 0x000000ff3500720c */ /* 0x000fc40003f26270 */
[----:B------:R-:W2:Y:S04]  /*51e0*/  LDL.LU R53, [R1+0x4210] ;  /* 0x0042100001357983 */ /* 0x000ea80000300800 */
[----:B------:R0:W-:Y:S01]  /*51f0*/  STL [R1+0x730], R54 ;  /* 0x0007303601007387 */ /* 0x0001e20000100800 */
[----:B----4-:R-:W-:Y:S01]  /*5200*/  @!P4 IMAD.MOV R59, RZ, RZ, -R59 ;  /* 0x000000ffff3bc224 */ /* 0x010fe200078e0a3b */
[C---:B------:R-:W-:Y:S02]  /*5210*/  SEL R2, R0.reuse, R2, !P3 ;  /* 0x0000000200027207 */ /* 0x040fe40005800000 */
[----:B0-----:R-:W3:Y:S04]  /*5220*/  LDL.LU R54, [R1+0x420c] ;  /* 0x00420c0001367983 */ /* 0x001ee80000300800 */
[----:B------:R0:W-:Y:S01]  /*5230*/  STL [R1+0x734], R55 ;  /* 0x0007343701007387 */ /* 0x0001e20000100800 */
[----:B------:R-:W-:Y:S01]  /*5240*/  SEL R59, R0, R59, !P3 ;  /* 0x0000003b003b7207 */ /* 0x000fe20005800000 */
[----:B-----5:R-:W-:-:S02]  /*5250*/  @!P5 IMAD.MOV R61, RZ, RZ, -R61 ;  /* 0x000000ffff3dd224 */ /* 0x020fc400078e0a3d */
[----:B0-----:R-:W4:Y:S04]  /*5260*/  LDL.LU R55, [R1+0x4208] ;  /* 0x0042080001377983 */ /* 0x001f280000300800 */
[----:B------:R0:W-:Y:S01]  /*5270*/  STL [R1+0x72c], R56 ;  /* 0x00072c3801007387 */ /* 0x0001e20000100800 */
[----:B------:R-:W-:-:S03]  /*5280*/  SEL R61, R0, R61, !P3 ;  /* 0x0000003d003d7207 */ /* 0x000fc60005800000 */
[----:B0-----:R-:W5:Y:S04]  /*5290*/  LDL.LU R56, [R1+0x4204] ;  /* 0x0042040001387983 */ /* 0x001f680000300800 */
[----:B------:R0:W-:Y:S04]  /*52a0*/  STL [R1+0x728], R57 ;  /* 0x0007283901007387 */ /* 0x0001e80000100800 */
[----:B0-----:R-:W2:Y:S04]  /*52b0*/  LDL.LU R57, [R1+0x4200] ;  /* 0x0042000001397983 */ /* 0x001ea80000300800 */
[----:B------:R0:W-:Y:S04]  /*52c0*/  STL [R1+0x724], R58 ;  /* 0x0007243a01007387 */ /* 0x0001e80000100800 */
[----:B0-----:R-:W2:Y:S04]  /*52d0*/  LDL.LU R58, [R1+0x41fc] ;  /* 0x0041fc00013a7983 */ /* 0x001ea80000300800 */
[----:B------:R0:W-:Y:S04]  /*52e0*/  STL [R1+0x720], R2 ;  /* 0x0007200201007387 */ /* 0x0001e80000100800 */
[----:B0-----:R-:W2:Y:S04]  /*52f0*/  LDL R2, [R1+0x4050] ;  /* 0x0040500001027983 */ /* 0x001ea80000100800 */
[----:B------:R0:W-:Y:S04]  /*5300*/  STL [R1+0x71c], R59 ;  /* 0x00071c3b01007387 */ /* 0x0001e80000100800 */
[----:B0-----:R-:W2:Y:S04]  /*5310*/  LDL.LU R59, [R1+0x41f8] ;  /* 0x0041f800013b7983 */ /* 0x001ea80000300800 */
[----:B------:R-:W2:Y:S04]  /*5320*/  LDL.LU R0, [R1+0x41f4] ;  /* 0x0041f40001007983 */ /* 0x000ea80000300800 */
[----:B------:R0:W-:Y:S04]  /*5330*/  STL [R1+0x718], R61 ;  /* 0x0007183d01007387 */ /* 0x0001e80000100800 */
[----:B0-----:R-:W3:Y:S01]  /*5340*/  LDL R61, [R1+0x406c] ;  /* 0x00406c00013d7983 */ /* 0x001ee20000100800 */
[----:B------:R-:W-:-:S02]  /*5350*/  ISETP.GE.AND P4, PT, R4, RZ, PT ;  /* 0x000000ff0400720c */ /* 0x000fc40003f86270 */
[----:B------:R-:W-:Y:S01]  /*5360*/  ISETP.GE.AND P3, PT, R3, RZ, PT ;  /* 0x000000ff0300720c */ /* 0x000fe20003f66270 */
[----:B--2---:R-:W-:Y:S02]  /*5370*/  IMAD.MOV.U32 R4, RZ, RZ, R0 ;  /* 0x000000ffff047224 */ /* 0x004fe400078e0000 */
[----:B------:R-:W2:Y:S02]  /*5380*/  LDL R0, [R1+0x404c] ;  /* 0x00404c0001007983 */ /* 0x000ea40000100800 */
[----:B------:R-:W-:Y:S02]  /*5390*/  @!P2 IMAD.MOV R4, RZ, RZ, -R4 ;  /* 0x000000ffff04a224 */ /* 0x000fe400078e0a04 */
[----:B------:R-:W2:Y:S01]  /*53a0*/  LDL.LU R3, [R1+0x41f0] ;  /* 0x0041f00001037983 */ /* 0x000ea20000300800 */
[----:B------:R-:W-:Y:S02]  /*53b0*/  ISETP.GE.AND P2, PT, R8, RZ, PT ;  /* 0x000000ff0800720c */ /* 0x000fe40003f46270 */
[----:B---3--:R-:W-:-:S02]  /*53c0*/  ISETP.GE.AND P5, PT, R61, RZ, PT ;  /* 0x000000ff3d00720c */ /* 0x008fc40003fa6270 */
[----:B------:R-:W3:Y:S04]  /*53d0*/  LDL.LU R61, [R1+0x8] ;  /* 0x00000800013d7983 */ /* 0x000ee80000300800 */
[----:B------:R0:W-:Y:S04]  /*53e0*/  STL [R1+0x28], R4 ;  /* 0x0000280401007387 */ /* 0x0001e80000100800 */
[----:B0-----:R-:W2:Y:S04]  /*53f0*/  LDL.LU R4, [R1+0x41ec] ;  /* 0x0041ec0001047983 */ /* 0x001ea80000300800 */
[----:B------:R-:W2:Y:S01]  /*5400*/  LDL.LU R8, [R1+0x4] ;  /* 0x0000040001087983 */ /* 0x000ea20000300800 */
[----:B---3--:R-:W-:Y:S01]  /*5410*/  @!P0 IMAD.MOV R61, RZ, RZ, -R61 ;  /* 0x000000ffff3d8224 */ /* 0x008fe200078e0a3d */
[----:B------:R-:W-:-:S04]  /*5420*/  ISETP.GE.AND P0, PT, R7, RZ, PT ;  /* 0x000000ff0700720c */ /* 0x000fc80003f06270 */
[----:B------:R0:W-:Y:S04]  /*5430*/  STL [R1+0x24], R61 ;  /* 0x0000243d01007387 */ /* 0x0001e80000100800 */
[----:B0-----:R-:W3:Y:S01]  /*5440*/  LDL R61, [R1+0x4044] ;  /* 0x00404400013d7983 */ /* 0x001ee20000100800 */
[----:B--2---:R-:W-:-:S03]  /*5450*/  @!P1 IMAD.MOV R8, RZ, RZ, -R8 ;  /* 0x000000ffff089224 */ /* 0x004fc600078e0a08 */
[----:B------:R-:W2:Y:S04]  /*5460*/  LDL.LU R7, [R1] ;  /* 0x0000000001077983 */ /* 0x000ea80000300800 */
[----:B------:R0:W-:Y:S04]  /*5470*/  STL [R1+0x20], R8 ;  /* 0x0000200801007387 */ /* 0x0001e80000100800 */
[----:B0-----:R-:W3:Y:S01]  /*5480*/  LDL.LU R8, [R1+0x41e8] ;  /* 0x0041e80001087983 */ /* 0x001ee20000300800 */
[----:B------:R-:W-:Y:S01]  /*5490*/  ISETP.GE.AND P1, PT, R6, RZ, PT ;  /* 0x000000ff0600720c */ /* 0x000fe20003f26270 */
[----:B--2---:R-:W-:-:S02]  /*54a0*/  @!P4 IMAD.MOV R7, RZ, RZ, -R7 ;  /* 0x000000ffff07c224 */ /* 0x004fc400078e0a07 */
[----:B---3--:R-:W-:Y:S02]  /*54b0*/  IMAD.MOV.U32 R6, RZ, RZ, R8 ;  /* 0x000000ffff067224 */ /* 0x008fe400078e0008 */
[----:B------:R-:W2:Y:S04]  /*54c0*/  LDL R8, [R1+0x4058] ;  /* 0x0040580001087983 */ /* 0x000ea80000100800 */
[----:B------:R0:W-:Y:S04]  /*54d0*/  STL [R1+0x1c], R7 ;  /* 0x00001c0701007387 */ /* 0x0001e80000100800 */
[----:B0-----:R-:W3:Y:S01]  /*54e0*/  LDL.LU R7, [R1+0x41e4] ;  /* 0x0041e40001077983 */ /* 0x001ee20000300800 */
[----:B------:R-:W-:Y:S01]  /*54f0*/  @!P3 IMAD.MOV R6, RZ, RZ, -R6 ;  /* 0x000000ffff06b224 */ /* 0x000fe200078e0a06 */
[----:B------:R-:W-:Y:S01]  /*5500*/  ISETP.GE.AND P4, PT, R5, RZ, PT ;  /* 0x000000ff0500720c */ /* 0x000fe20003f86270 */
[----:B---3--:R-:W-:-:S02]  /*5510*/  IMAD.MOV.U32 R5, RZ, RZ, R7 ;  /* 0x000000ffff057224 */ /* 0x008fc400078e0007 */
[----:B------:R-:W3:Y:S04]  /*5520*/  LDL R7, [R1+0x4048] ;  /* 0x0040480001077983 */ /* 0x000ee80000100800 */
[----:B------:R0:W-:Y:S04]  /*5530*/  STL [R1+0x18], R6 ;  /* 0x0000180601007387 */ /* 0x0001e80000100800 */
[----:B0-----:R-:W3:Y:S01]  /*5540*/  LDL.LU R6, [R1+0x41e0] ;  /* 0x0041e00001067983 */ /* 0x001ee20000300800 */
[----:B------:R-:W-:Y:S01]  /*5550*/  @!P5 IMAD.MOV R5, RZ, RZ, -R5 ;  /* 0x000000ffff05d224 */ /* 0x000fe200078e0a05 */
[----:B--2---:R-:W-:Y:S01]  /*5560*/  ISETP.GE.AND P3, PT, R8, RZ, PT ;  /* 0x000000ff0800720c */ /* 0x004fe20003f66270 */
[----:B---3--:R-:W-:-:S02]  /*5570*/  IMAD.MOV.U32 R8, RZ, RZ, R6 ;  /* 0x000000ffff087224 */ /* 0x008fc400078e0006 */
[----:B------:R-:W2:Y:S04]  /*5580*/  LDL R6, [R1+0x4054] ;  /* 0x0040540001067983 */ /* 0x000ea80000100800 */
[----:B------:R0:W-:Y:S04]  /*5590*/  STL [R1+0x14], R5 ;  /* 0x0000140501007387 */ /* 0x0001e80000100800 */
[----:B0-----:R-:W3:Y:S01]  /*55a0*/  LDL.LU R5, [R1+0x41dc] ;  /* 0x0041dc0001057983 */ /* 0x001ee20000300800 */
[----:B------:R-:W-:Y:S01]  /*55b0*/  @!P2 IMAD.MOV R8, RZ, RZ, -R8 ;  /* 0x000000ffff08a224 */ /* 0x000fe200078e0a08 */
[----:B------:R-:W-:Y:S01]  /*55c0*/  ISETP.GE.AND P2, PT, R2, RZ, PT ;  /* 0x000000ff0200720c */ /* 0x000fe20003f46270 */
[----:B------:R-:W-:-:S04]  /*55d0*/  IMAD.MOV.U32 R2, RZ, RZ, R4 ;  /* 0x000000ffff027224 */ /* 0x000fc800078e0004 */
[----:B------:R-:W-:Y:S01]  /*55e0*/  @!P1 IMAD.MOV R2, RZ, RZ, -R2 ;  /* 0x000000ffff029224 */ /* 0x000fe200078e0a02 */
[----:B--2---:R-:W-:Y:S01]  /*55f0*/  ISETP.GE.AND P5, PT, R6, RZ, PT ;  /* 0x000000ff0600720c */ /* 0x004fe20003fa6270 */
[----:B---3--:R-:W-:Y:S02]  /*5600*/  IMAD.MOV.U32 R6, RZ, RZ, R5 ;  /* 0x000000ffff067224 */ /* 0x008fe400078e0005 */
[----:B------:R-:W2:Y:S02]  /*5610*/  LDL R5, [R1+0x4040] ;  /* 0x0040400001057983 */ /* 0x000ea40000100800 */
[----:B------:R-:W-:Y:S01]  /*5620*/  @!P0 IMAD.MOV R6, RZ, RZ, -R6 ;  /* 0x000000ffff068224 */ /* 0x000fe200078e0a06 */
[----:B------:R-:W-:Y:S01]  /*5630*/  ISETP.GE.AND P0, PT, R0, RZ, PT ;  /* 0x000000ff0000720c */ /* 0x000fe20003f06270 */
[----:B------:R0:W-:Y:S01]  /*5640*/  STL [R1+0x10], R8 ;  /* 0x0000100801007387 */ /* 0x0001e20000100800 */
[----:B------:R-:W-:-:S03]  /*5650*/  IMAD.MOV.U32 R0, RZ, RZ, R3 ;  /* 0x000000ffff007224 */ /* 0x000fc600078e0003 */
[----:B------:R-:W3:Y:S04]  /*5660*/  LDL R4, [R1+0x4038] ;  /* 0x0040380001047983 */ /* 0x000ee80000100800 */
[----:B0-----:R-:W2:Y:S04]  /*5670*/  LDL R8, [R1+0x4034] ;  /* 0x0040340001087983 */ /* 0x001ea80000100800 */
[----:B------:R0:W-:Y:S04]  /*5680*/  STL [R1+0xc], R6 ;  /* 0x00000c0601007387 */ /* 0x0001e80000100800 */
[----:B------:R-:W2:Y:S04]  /*5690*/  LDL R3, [R1+0x403c] ;  /* 0x00403c0001037983 */ /* 0x000ea80000100800 */
[----:B0-----:R-:W2:Y:S04]  /*56a0*/  LDL R6, [R1+0x4030] ;  /* 0x0040300001067983 */ /* 0x001ea80000100800 */
[----:B------:R0:W-:Y:S04]  /*56b0*/  STL [R1+0x8], R2 ;  /* 0x0000080201007387 */ /* 0x0001e80000100800 */
[----:B0-----:R-:W2:Y:S01]  /*56c0*/  LDL.LU R2, [R1+0x41d8] ;  /* 0x0041d80001027983 */ /* 0x001ea20000300800 */
[----:B------:R-:W-:Y:S01]  /*56d0*/  @!P4 IMAD.MOV R0, RZ, RZ, -R0 ;  /* 0x000000ffff00c224 */ /* 0x000fe200078e0a00 */
[----:B------:R-:W-:Y:S01]  /*56e0*/  ISETP.GE.AND P4, PT, R61, RZ, PT ;  /* 0x000000ff3d00720c */ /* 0x000fe20003f86270 */
[----:B------:R-:W-:Y:S01]  /*56f0*/  IMAD.MOV.U32 R61, RZ, RZ, R59 ;  /* 0x000000ffff3d7224 */ /* 0x000fe200078e003b */
[----:B------:R-:W-:-:S02]  /*5700*/  ISETP.GE.AND P1, PT, R7, RZ, PT ;  /* 0x000000ff0700720c */ /* 0x000fc40003f26270 */
[----:B------:R-:W3:Y:S01]  /*5710*/  LDL R7, [R1+0x402c] ;  /* 0x00402c0001077983 */ /* 0x000ee20000100800 */
[----:B------:R-:W-:-:S03]  /*5720*/  @!P5 IMAD.MOV R61, RZ, RZ, -R61 ;  /* 0x000000ffff3dd224 */ /* 0x000fc600078e0a3d */
[----:B------:R0:W-:Y:S04]  /*5730*/  STL [R1+0x4], R0 ;  /* 0x0000040001007387 */ /* 0x0001e80000100800 */
[----:B0-----:R-:W3:Y:S01]  /*5740*/  LDL.LU R0, [R1+0x41d4] ;  /* 0x0041d40001007983 */ /* 0x001ee20000300800 */
[----:B--2---:R-:W-:Y:S01]  /*5750*/  @!P3 IMAD.MOV R2, RZ, RZ, -R2 ;  /* 0x000000ffff02b224 */ /* 0x004fe200078e0a02 */
[----:B------:R-:W-:-:S04]  /*5760*/  ISETP.GE.AND P3, PT, R5, RZ, PT ;  /* 0x000000ff0500720c */ /* 0x000fc80003f66270 */
[----:B------:R0:W-:Y:S04]  /*5770*/  STL [R1], R2 ;  /* 0x0000000201007387 */ /* 0x0001e80000100800 */
[----:B------:R-:W2:Y:S04]  /*5780*/  LDL R5, [R1+0x4020] ;  /* 0x0040200001057983 */ /* 0x000ea80000100800 */
[----:B0-----:R-:W2:Y:S04]  /*5790*/  LDL R2, [R1+0x4024] ;  /* 0x0040240001027983 */ /* 0x001ea80000100800 */
[----:B------:R0:W-:Y:S04]  /*57a0*/  STL [R1+0x41c8], R61 ;  /* 0x0041c83d01007387 */ /* 0x0001e80000100800 */
[----:B0-----:R-:W2:Y:S01]  /*57b0*/  LDL R61, [R1+0x4028] ;  /* 0x00402800013d7983 */ /* 0x001ea20000100800 */
[----:B------:R-:W-:-:S02]  /*57c0*/  IMAD.MOV.U32 R59, RZ, RZ, R58 ;  /* 0x000000ffff3b7224 */ /* 0x000fc400078e003a */
[----:B------:R-:W-:Y:S02]  /*57d0*/  IMAD.MOV.U32 R58, RZ, RZ, R57 ;  /* 0x000000ffff3a7224 */ /* 0x000fe400078e0039 */
[----:B------:R-:W-:Y:S01]  /*57e0*/  @!P2 IMAD.MOV R59, RZ, RZ, -R59 ;  /* 0x000000ffff3ba224 */ /* 0x000fe200078e0a3b */
[----:B------:R-:W-:Y:S01]  /*57f0*/  ISETP.GE.AND P5, PT, R3, RZ, PT ;  /* 0x000000ff0300720c */ /* 0x000fe20003fa6270 */
[----:B------:R-:W-:Y:S01]  /*5800*/  @!P0 IMAD.MOV R58, RZ, RZ, -R58 ;  /* 0x000000ffff3a8224 */ /* 0x000fe200078e0a3a */
[----:B------:R-:W2:Y:S01]  /*5810*/  LDL R3, [R1+0x401c] ;  /* 0x00401c0001037983 */ /* 0x000ea20000100800 */
[----:B---3--:R-:W-:-:S03]  /*5820*/  ISETP.GE.AND P2, PT, R4, RZ, PT ;  /* 0x000000ff0400720c */ /* 0x008fc60003f46270 */
[----:B------:R-:W-:Y:S01]  /*5830*/  STL [R1+0x41cc], R59 ;  /* 0x0041cc3b01007387 */ /* 0x000fe20000100800 */
[----:B-----5:R-:W-:-:S03]  /*5840*/  @!P1 IMAD.MOV R56, RZ, RZ, -R56 ;  /* 0x000000ffff389224 */ /* 0x020fc600078e0a38 */
[----:B------:R-:W3:Y:S01]  /*5850*/  LDL R4, [R1+0x4018] ;  /* 0x0040180001047983 */ /* 0x000ee20000100800 */
[----:B------:R-:W-:-:S03]  /*5860*/  ISETP.GE.AND P1, PT, R6, RZ, PT ;  /* 0x000000ff0600720c */ /* 0x000fc60003f26270 */
[----:B------:R0:W-:Y:S01]  /*5870*/  STL [R1+0x41d0], R58 ;  /* 0x0041d03a01007387 */ /* 0x0001e20000100800 */
[----:B------:R-:W-:-:S03]  /*5880*/  ISETP.GE.AND P0, PT, R8, RZ, PT ;  /* 0x000000ff0800720c */ /* 0x000fc60003f06270 */
[----:B------:R-:W5:Y:S04]  /*5890*/  LDL R6, [R1+0x4014] ;  /* 0x0040140001067983 */ /* 0x000f680000100800 */
[----:B------:R-:W5:Y:S01]  /*58a0*/  LDL R8, [R1+0x4010] ;  /* 0x0040100001087983 */ /* 0x000f620000100800 */
[----:B----4-:R-:W-:Y:S01]  /*58b0*/  @!P4 IMAD.MOV R55, RZ, RZ, -R55 ;  /* 0x000000ffff37c224 */ /* 0x010fe200078e0a37 */
[----:B------:R-:W-:Y:S02]  /*58c0*/  ISETP.GE.AND P4, PT, R7, RZ, PT ;  /* 0x000000ff0700720c */ /* 0x000fe40003f86270 */
[----:B------:R-:W4:Y:S01]  /*58d0*/  LDL R7, [R1+0x400c] ;  /* 0x00400c0001077983 */ /* 0x000f220000100800 */
[----:B------:R-:W-:Y:S02]  /*58e0*/  @!P3 IMAD.MOV R54, RZ, RZ, -R54 ;  /* 0x000000ffff36b224 */ /* 0x000fe400078e0a36 */
[----:B------:R-:W-:Y:S01]  /*58f0*/  @!P2 IMAD.MOV R52, RZ, RZ, -R52 ;  /* 0x000000ffff34a224 */ /* 0x000fe200078e0a34 */
[----:B0-----:R-:W4:Y:S01]  /*5900*/  LDL R58, [R1+0x3fa8] ;  /* 0x003fa800013a7983 */ /* 0x001f220000100800 */
[----:B------:R-:W-:-:S02]  /*5910*/  @!P5 IMAD.MOV R53, RZ, RZ, -R53 ;  /* 0x000000ffff35d224 */ /* 0x000fc400078e0a35 */
[----:B------:R-:W-:Y:S01]  /*5920*/  @!P1 IMAD.MOV R50, RZ, RZ, -R50 ;  /* 0x000000ffff329224 */ /* 0x000fe200078e0a32 */
[----:B------:R-:W4:Y:S01]  /*5930*/  LDL R59, [R1+0x3fa4] ;  /* 0x003fa400013b7983 */ /* 0x000f220000100800 */
[----:B--2---:R-:W-:-:S03]  /*5940*/  ISETP.GE.AND P3, PT, R61, RZ, PT ;  /* 0x000000ff3d00720c */ /* 0x004fc60003f66270 */
[----:B------:R-:W2:Y:S01]  /*5950*/  LDL R61, [R1+0x4008] ;  /* 0x00400800013d7983 */ /* 0x000ea20000100800 */
[----:B------:R-:W-:-:S03]  /*5960*/  ISETP.GE.AND P2, PT, R5, RZ, PT ;  /* 0x000000ff0500720c */ /* 0x000fc60003f46270 */
[----:B------:R-:W2:Y:S01]  /*5970*/  LDL R5, [R1+0x4000] ;  /* 0x0040000001057983 */ /* 0x000ea20000100800 */
[----:B------:R-:W-:Y:S01]  /*5980*/  ISETP.GE.AND P5, PT, R2, RZ, PT ;  /* 0x000000ff0200720c */ /* 0x000fe20003fa6270 */
[----:B------:R-:W-:Y:S01]  /*5990*/  @!P0 IMAD.MOV R51, RZ, RZ, -R51 ;  /* 0x000000ffff338224 */ /* 0x000fe200078e0a33 */
[----:B------:R-:W-:Y:S01]  /*59a0*/  ISETP.GE.AND P0, PT, R3, RZ, PT ;  /* 0x000000ff0300720c */ /* 0x000fe20003f06270 */
[----:B------:R-:W2:Y:S04]  /*59b0*/  LDL R2, [R1+0x4004] ;  /* 0x0040040001027983 */ /* 0x000ea80000100800 */
[----:B------:R-:W2:Y:S01]  /*59c0*/  LDL R3, [R1+0x3ffc] ;  /* 0x003ffc0001037983 */ /* 0x000ea20000100800 */
[----:B---3--:R-:W-:-:S03]  /*59d0*/  ISETP.GE.AND P1, PT, R4, RZ, PT ;  /* 0x000000ff0400720c */ /* 0x008fc60003f26270 */
[----:B------:R-:W3:Y:S01]  /*59e0*/  LDL R4, [R1+0x3ff8] ;  /* 0x003ff80001047983 */ /* 0x000ee20000100800 */
[----:B------:R-:W-:Y:S02]  /*59f0*/  @!P3 IMAD.MOV R48, RZ, RZ, -R48 ;  /* 0x000000ffff30b224 */ /* 0x000fe400078e0a30 */
[----:B------:R-:W-:Y:S01]  /*5a00*/  @!P4 IMAD.MOV R49, RZ, RZ, -R49 ;  /* 0x000000ffff31c224 */ /* 0x000fe200078e0a31 */
[----:B-----5:R-:W-:Y:S02]  /*5a10*/  ISETP.GE.AND P3, PT, R6, RZ, PT ;  /* 0x000000ff0600720c */ /* 0x020fe40003f66270 */
[----:B------:R-:W5:Y:S01]  /*5a20*/  LDL R6, [R1+0x3ff0] ;  /* 0x003ff00001067983 */ /* 0x000f620000100800 */
[----:B------:R-:W-:-:S03]  /*5a30*/  ISETP.GE.AND P4, PT, R8, RZ, PT ;  /* 0x000000ff0800720c */ /* 0x000fc60003f86270 */
[----:B------:R-:W5:Y:S01]  /*5a40*/  LDL R8, [R1+0x3ff4] ;  /* 0x003ff40001087983 */ /* 0x000f620000100800 */
[----:B------:R-:W-:Y:S01]  /*5a50*/  @!P5 IMAD.MOV R47, RZ, RZ, -R47 ;  /* 0x000000ffff2fd224 */ /* 0x000fe200078e0a2f */
[----:B----4-:R-:W-:Y:S02]  /*5a60*/  ISETP.GE.AND P5, PT, R7, RZ, PT ;  /* 0x000000ff0700720c */ /* 0x010fe40003fa6270 */
[----:B------:R-:W4:Y:S01]  /*5a70*/  LDL R7, [R1+0x3fec] ;  /* 0x003fec0001077983 */ /* 0x000f220000100800 */
[----:B------:R-:W-:Y:S02]  /*5a80*/  @!P2 IMAD.MOV R46, RZ, RZ, -R46 ;  /* 0x000000ffff2ea224 */ /* 0x000fe400078e0a2e */
[----:B------:R-:W-:Y:S01]  /*5a90*/  @!P1 IMAD.MOV R44, RZ, RZ, -R44 ;  /* 0x000000ffff2c9224 */ /* 0x000fe200078e0a2c */
[----:B--2---:R-:W-:Y:S02]  /*5aa0*/  ISETP.GE.AND P2, PT, R61, RZ, PT ;  /* 0x000000ff3d00720c */ /* 0x004fe40003f46270 */
[----:B------:R-:W2:Y:S01]  /*5ab0*/  LDL R61, [R1+0x3fe8] ;  /* 0x003fe800013d7983 */ /* 0x000ea20000100800 */
[----:B------:R-:W-:-:S03]  /*5ac0*/  ISETP.GE.AND P1, PT, R5, RZ, PT ;  /* 0x000000ff0500720c */ /* 0x000fc60003f26270 */
[----:B------:R-:W2:Y:S01]  /*5ad0*/  LDL R5, [R1+0x3fe0] ;  /* 0x003fe00001057983 */ /* 0x000ea20000100800 */
[----:B------:R-:W-:Y:S01]  /*5ae0*/  @!P0 IMAD.MOV R45, RZ, RZ, -R45 ;  /* 0x000000ffff2d8224 */ /* 0x000fe200078e0a2d */
[----:B------:R-:W-:Y:S01]  /*5af0*/  ISETP.GE.AND P0, PT, R2, RZ, PT ;  /* 0x000000ff0200720c */ /* 0x000fe20003f06270 */
[----:B------:R-:W-:Y:S01]  /*5b00*/  @!P4 IMAD.MOV R43, RZ, RZ, -R43 ;  /* 0x000000ffff2bc224 */ /* 0x000fe200078e0a2b */
[----:B------:R-:W2:Y:S01]  /*5b10*/  LDL R2, [R1+0x3fe4] ;  /* 0x003fe40001027983 */ /* 0x000ea20000100800 */
[----:B------:R-:W-:Y:S01]  /*5b20*/  @!P3 IMAD.MOV R42, RZ, RZ, -R42 ;  /* 0x000000ffff2ab224 */ /* 0x000fe200078e0a2a */
[----:B------:R-:W-:Y:S02]  /*5b30*/  ISETP.GE.AND P4, PT, R3, RZ, PT ;  /* 0x000000ff0300720c */ /* 0x000fe40003f86270 */
        /* <DEDUP_REMOVED lines=31> */
[----:B------:R-:W-:Y:S01]  /*5d30*/  ISETP.GE.AND P0, PT, R8, RZ, PT ;  /* 0x000000ff0800720c */ /* 0x000fe20003f06270 */
[----:B------:R-:W-:Y:S02]  /*5d40*/  IMAD.MOV.U32 R8, RZ, RZ, R31 ;  /* 0x000000ffff087224 */ /* 0x000fe400078e001f */
[----:B------:R-:W-:Y:S01]  /*5d50*/  IMAD.MOV.U32 R57, RZ, RZ, R30 ;  /* 0x000000ffff397224 */ /* 0x000fe200078e001e */
[----:B------:R-:W5:Y:S01]  /*5d60*/  LDL R31, [R1+0x3fb4] ;  /* 0x003fb400011f7983 */ /* 0x000f620000100800 */
[----:B------:R-:W-:Y:S01]  /*5d70*/  @!P4 IMAD.MOV R8, RZ, RZ, -R8 ;  /* 0x000000ffff08c224 */ /* 0x000fe200078e0a08 */
[----:B----4-:R-:W-:-:S02]  /*5d80*/  ISETP.GE.AND P4, PT, R7, RZ, PT ;  /* 0x000000ff0700720c */ /* 0x010fc40003f86270 */
        /* <DEDUP_REMOVED lines=16> */
[----:B------:R-:W-:Y:S01]  /*5e90*/  @!P3 IMAD.MOV R24, RZ, RZ, -R24 ;  /* 0x000000ffff18b224 */ /* 0x000fe200078e0a18 */
[----:B-----5:R-:W-:Y:S02]  /*5ea0*/  ISETP.GE.AND P3, PT, R6, RZ, PT ;  /* 0x000000ff0600720c */ /* 0x020fe40003f66270 */
[----:B------:R-:W5:Y:S01]  /*5eb0*/  LDL R6, [R1+0x3f94] ;  /* 0x003f940001067983 */ /* 0x000f620000100800 */
[----:B------:R-:W-:-:S05]  /*5ec0*/  @!P5 IMAD.MOV R23, RZ, RZ, -R23 ;  /* 0x000000ffff17d224 */ /* 0x000fca00078e0a17 */
[----:B------:R-:W-:Y:S01]  /*5ed0*/  @!P1 IMAD.MOV R20, RZ, RZ, -R20 ;  /* 0x000000ffff149224 */ /* 0x000fe200078e0a14 */
[----:B----4-:R-:W-:Y:S02]  /*5ee0*/  ISETP.GE.AND P5, PT, R7, RZ, PT ;  /* 0x000000ff0700720c */ /* 0x010fe40003fa6270 */
[----:B------:R-:W4:Y:S01]  /*5ef0*/  LDL R7, [R1+0x3f98] ;  /* 0x003f980001077983 */ /* 0x000f220000100800 */
[----:B------:R-:W-:Y:S01]  /*5f00*/  @!P4 IMAD.MOV R25, RZ, RZ, -R25 ;  /* 0x000000ffff19c224 */ /* 0x000fe200078e0a19 */
[----:B------:R-:W-:Y:S02]  /*5f10*/  ISETP.GE.AND P4, PT, R31, RZ, PT ;  /* 0x000000ff1f00720c */ /* 0x000fe40003f86270 */
[----:B--2---:R-:W-:Y:S02]  /*5f20*/  ISETP.GE.AND P1, PT, R61, RZ, PT ;  /* 0x000000ff3d00720c */ /* 0x004fe40003f26270 */
[----:B------:R-:W2:Y:S09]  /*5f30*/  LDL R61, [R1+0x1798] ;  /* 0x00179800013d7983 */ /* 0x000eb20000100800 */
[----:B------:R-:W-:Y:S01]  /*5f40*/  @!P4 IMAD.MOV R19, RZ, RZ, -R19 ;  /* 0x000000ffff13c224 */ /* 0x000fe200078e0a13 */
[----:B------:R-:W-:-:S02]  /*5f50*/  ISETP.GE.AND P4, PT, R5, RZ, PT ;  /* 0x000000ff0500720c */ /* 0x000fc40003f86270 */
[----:B------:R-:W0:Y:S01]  /*5f60*/  S2R R5, SR_TID.X ;  /* 0x0000000000057919 */ /* 0x000e220000002100 */
[----:B------:R-:W-:Y:S01]  /*5f70*/  @!P2 IMAD.MOV R22, RZ, RZ, -R22 ;  /* 0x000000ffff16a224 */ /* 0x000fe200078e0a16 */
[----:B------:R-:W-:Y:S01]  /*5f80*/  ISETP.GE.AND P2, PT, R58, RZ, PT ;  /* 0x000000ff3a00720c */ /* 0x000fe20003f46270 */
[----:B------:R-:W-:Y:S01]  /*5f90*/  @!P0 IMAD.MOV R21, RZ, RZ, -R21 ;  /* 0x000000ffff158224 */ /* 0x000fe200078e0a15 */
[----:B------:R-:W-:Y:S01]  /*5fa0*/  ISETP.GE.AND P0, PT, R59, RZ, PT ;  /* 0x000000ff3b00720c */ /* 0x000fe20003f06270 */
[----:B------:R-:W-:Y:S01]  /*5fb0*/  @!P5 IMAD.MOV R17, RZ, RZ, -R17 ;  /* 0x000000ffff11d224 */ /* 0x000fe200078e0a11 */
[----:B------:R-:W-:Y:S01]  /*5fc0*/  ISETP.GE.AND P5, PT, R3, RZ, PT ;  /* 0x000000ff0300720c */ /* 0x000fe20003fa6270 */
[----:B------:R-:W-:Y:S01]  /*5fd0*/  @!P3 IMAD.MOV R18, RZ, RZ, -R18 ;  /* 0x000000ffff12b224 */ /* 0x000fe200078e0a12 */
[----:B------:R-:W-:-:S07]  /*5fe0*/  ISETP.GE.AND P3, PT, R2, RZ, PT ;  /* 0x000000ff0200720c */ /* 0x000fce0003f66270 */
[----:B------:R-:W-:Y:S01]  /*5ff0*/  @!P2 IMAD.MOV R16, RZ, RZ, -R16 ;  /* 0x000000ffff10a224 */ /* 0x000fe200078e0a10 */
[----:B---3--:R-:W-:Y:S01]  /*6000*/  ISETP.GE.AND P2, PT, R4, RZ, PT ;  /* 0x000000ff0400720c */ /* 0x008fe20003f46270 */
[----:B------:R-:W-:Y:S01]  /*6010*/  IMAD.MOV.U32 R4, RZ, RZ, c[0x0][0x18c] ;  /* 0x00006300ff047624 */ /* 0x000fe200078e00ff */
[----:B0-----:R-:W-:Y:S01]  /*6020*/  LOP3.LUT R5, R5, 0x1f, RZ, 0xc0, !PT ;  /* 0x0000001f05057812 */ /* 0x001fe200078ec0ff */
[----:B------:R-:W-:-:S04]  /*6030*/  @!P0 IMAD.MOV R15, RZ, RZ, -R15 ;  /* 0x000000ffff0f8224 */ /* 0x000fc800078e0a0f */
[----:B------:R-:W-:Y:S01]  /*6040*/  IMAD R3, R5, c[0x0][0x18c], RZ ;  /* 0x0000630005037a24 */ /* 0x000fe200078e02ff */
[----:B-----5:R-:W-:-:S03]  /*6050*/  ISETP.GE.AND P0, PT, R6, RZ, PT ;  /* 0x000000ff0600720c */ /* 0x020fc60003f06270 */
[C---:B------:R-:W-:Y:S01]  /*6060*/  IMAD R6, R4.reuse, 0x20, R3 ;  /* 0x0000002004067824 */ /* 0x040fe200078e0203 */
[C---:B------:R-:W-:Y:S01]  /*6070*/  LEA R2, P6, R3.reuse, c[0x0][0x168], 0x1 ;  /* 0x00005a0003027a11 */ /* 0x040fe200078c08ff */
[----:B------:R-:W-:Y:S02]  /*6080*/  @!P1 IMAD.MOV R14, RZ, RZ, -R14 ;  /* 0x000000ffff0e9224 */ /* 0x000fe400078e0a0e */
[----:B------:R-:W-:Y:S01]  /*6090*/  IMAD R5, R4, 0x20, R6 ;  /* 0x0000002004057824 */ /* 0x000fe200078e0206 */
[----:B------:R-:W-:Y:S01]  /*60a0*/  LEA.HI.X.SX32 R3, R3, c[0x0][0x16c], 0x1, P6 ;  /* 0x00005b0003037a11 */ /* 0x000fe200030f0eff */
[----:B------:R-:W-:Y:S01]  /*60b0*/  @!P4 IMAD.MOV R13, RZ, RZ, -R13 ;  /* 0x000000ffff0dc224 */ /* 0x000fe200078e0a0d */
[----:B----4-:R-:W-:Y:S01]  /*60c0*/  ISETP.GE.AND P1, PT, R7, RZ, PT ;  /* 0x000000ff0700720c */ /* 0x010fe20003f26270 */
[----:B------:R-:W-:Y:S01]  /*60d0*/  STL [R1+0x414c], R2 ;  /* 0x00414c0201007387 */ /* 0x000fe20000100800 */
[----:B------:R-:W-:Y:S01]  /*60e0*/  LEA R30, P4, R6, c[0x0][0x168], 0x1 ;  /* 0x00005a00061e7a11 */ /* 0x000fe200078808ff */
[----:B------:R-:W-:Y:S01]  /*60f0*/  IMAD R7, R4, 0x20, R5 ;  /* 0x0000002004077824 */ /* 0x000fe200078e0205 */
[----:B------:R-:W-:Y:S01]  /*6100*/  LEA R4, P6, R5, c[0x0][0x168], 0x1 ;  /* 0x00005a0005047a11 */ /* 0x000fe200078c08ff */
[----:B------:R0:W-:Y:S01]  /*6110*/  STL [R1+0x4148], R3 ;  /* 0x0041480301007387 */ /* 0x0001e20000100800 */
[----:B------:R-:W-:Y:S01]  /*6120*/  @!P3 IMAD.MOV R12, RZ, RZ, -R12 ;  /* 0x000000ffff0cb224 */ /* 0x000fe200078e0a0c */
[----:B------:R-:W-:-:S02]  /*6130*/  LEA.HI.X.SX32 R31, R6, c[0x0][0x16c], 0x1, P4 ;  /* 0x00005b00061f7a11 */ /* 0x000fc400020f0eff */
[----:B------:R-:W3:Y:S01]  /*6140*/  LDL.LU R58, [R1+0x28] ;  /* 0x00002800013a7983 */ /* 0x000ee20000300800 */
[----:B------:R-:W-:-:S03]  /*6150*/  LEA.HI.X.SX32 R5, R5, c[0x0][0x16c], 0x1, P6 ;  /* 0x00005b0005057a11 */ /* 0x000fc600030f0eff */
[----:B------:R-:W4:Y:S01]  /*6160*/  LDL.LU R59, [R1+0x24] ;  /* 0x00002400013b7983 */ /* 0x000f220000300800 */
[----:B------:R-:W-:Y:S02]  /*6170*/  LEA R6, P4, R7, c[0x0][0x168], 0x1 ;  /* 0x00005a0007067a11 */ /* 0x000fe400078808ff */
[----:B--2---:R-:W-:Y:S02]  /*6180*/  ISETP.GE.AND P3, PT, R61, RZ, PT ;  /* 0x000000ff3d00720c */ /* 0x004fe40003f66270 */
[----:B------:R-:W2:Y:S04]  /*6190*/  LDL.LU R61, [R1+0x20] ;  /* 0x00002000013d7983 */ /* 0x000ea80000300800 */
[----:B0-----:R-:W5:Y:S04]  /*61a0*/  LDL.LU R3, [R1+0x4] ;  /* 0x0000040001037983 */ /* 0x001f680000300800 */
[----:B------:R-:W5:Y:S04]  /*61b0*/  LDL.LU R2, [R1] ;  /* 0x0000000001027983 */ /* 0x000f680000300800 */
[----:B------:R-:W-:Y:S04]  /*61c0*/  STL [R1+0x4164], R30 ;  /* 0x0041641e01007387 */ /* 0x000fe80000100800 */
[----:B------:R0:W-:Y:S04]  /*61d0*/  STL [R1+0x4160], R31 ;  /* 0x0041601f01007387 */ /* 0x0001e80000100800 */
[----:B0-----:R-:W5:Y:S04]  /*61e0*/  LDL.LU R31, [R1+0x14] ;  /* 0x00001400011f7983 */ /* 0x001f680000300800 */
[----:B------:R0:W-:Y:S04]  /*61f0*/  STL.64 [R1+0x4188], R4 ;  /* 0x0041880401007387 */ /* 0x0001e80000100a00 */
[----:B0-----:R-:W5:Y:S04]  /*6200*/  LDL.LU R5, [R1+0xc] ;  /* 0x00000c0001057983 */ /* 0x001f680000300800 */
[----:B------:R-:W5:Y:S04]  /*6210*/  LDL.LU R4, [R1+0x8] ;  /* 0x0000080001047983 */ /* 0x000f680000300800 */
[----:B------:R0:W-:Y:S04]  /*6220*/  STL [R1+0x41b4], R6 ;  /* 0x0041b40601007387 */ /* 0x0001e80000100800 */
[----:B0-----:R-:W5:Y:S01]  /*6230*/  LDL.LU R6, [R1+0x1c] ;  /* 0x00001c0001067983 */ /* 0x001f620000300800 */
[----:B------:R-:W-:-:S02]  /*6240*/  ISETP.NE.AND P6, PT, RZ, c[0x0][0x17c], PT ;  /* 0x00005f00ff007a0c */ /* 0x000fc40003fc5270 */
[----:B------:R-:W-:Y:S02]  /*6250*/  LOP3.LUT R30, RZ, c[0x0][0x17c], RZ, 0x33, !PT ;  /* 0x00005f00ff1e7a12 */ /* 0x000fe400078e33ff */
[----:B------:R-:W-:Y:S02]  /*6260*/  LEA.HI.X.SX32 R7, R7, c[0x0][0x16c], 0x1, P4 ;  /* 0x00005b0007077a11 */ /* 0x000fe400020f0eff */
[C---:B---3--:R-:W-:Y:S02]  /*6270*/  SEL R58, R30.reuse, R58, !P6 ;  /* 0x0000003a1e3a7207 */ /* 0x048fe40007000000 */
[C---:B----4-:R-:W-:Y:S01]  /*6280*/  SEL R59, R30.reuse, R59, !P6 ;  /* 0x0000003b1e3b7207 */ /* 0x050fe20007000000 */
[----:B------:R0:W-:Y:S04]  /*6290*/  STL [R1+0x41b0], R7 ;  /* 0x0041b00701007387 */ /* 0x0001e80000100800 */
[----:B0-----:R-:W3:Y:S04]  /*62a0*/  LDL.LU R7, [R1+0x18] ;  /* 0x0000180001077983 */ /* 0x001ee80000300800 */
[----:B------:R0:W-:Y:S04]  /*62b0*/  STL [R1+0x28], R58 ;  /* 0x0000283a01007387 */ /* 0x0001e80000100800 */
[----:B0-----:R-:W4:Y:S04]  /*62c0*/  LDL.LU R58, [R1+0x41d0] ;  /* 0x0041d000013a7983 */ /* 0x001f280000300800 */
[----:B------:R0:W-:Y:S04]  /*62d0*/  STL [R1+0x24], R59 ;  /* 0x0000243b01007387 */ /* 0x0001e80000100800 */
[----:B0-----:R-:W4:Y:S01]  /*62e0*/  LDL.LU R59, [R1+0x41cc] ;  /* 0x0041cc00013b7983 */ /* 0x001f220000300800 */
[----:B--2---:R-:W-:-:S05]  /*62f0*/  SEL R61, R30, R61, !P6 ;  /* 0x0000003d1e3d7207 */ /* 0x004fca0007000000 */
[----:B------:R0:W-:Y:S04]  /*6300*/  STL [R1+0x20], R61 ;  /* 0x0000203d01007387 */ /* 0x0001e80000100800 */
[----:B0-----:R-:W2:Y:S01]  /*6310*/  LDL.LU R61, [R1+0x41c8] ;  /* 0x0041c800013d7983 */ /* 0x001ea20000300800 */
[----:B-----5:R-:W-:-:S05]  /*6320*/  SEL R6, R30, R6, !P6 ;  /* 0x000000061e067207 */ /* 0x020fca0007000000 */
[----:B------:R0:W-:Y:S04]  /*6330*/  STL [R1+0x41b8], R6 ;  /* 0x0041b80601007387 */ /* 0x0001e80000100800 */
[----:B0-----:R-:W5:Y:S01]  /*6340*/  LDL.LU R6, [R1+0x10] ;  /* 0x0000100001067983 */ /* 0x001f620000300800 */
[C---:B------:R-:W-:Y:S02]  /*6350*/  SEL R31, R30.reuse, R31, !P6 ;  /* 0x0000001f1e1f7207 */ /* 0x040fe40007000000 */
[----:B---3--:R-:W-:-:S05]  /*6360*/  SEL R7, R30, R7, !P6 ;  /* 0x000000071e077207 */ /* 0x008fca0007000000 */
[----:B------:R-:W-:Y:S04]  /*6370*/  STL [R1+0x41bc], R7 ;  /* 0x0041bc0701007387 */ /* 0x000fe80000100800 */
[----:B------:R0:W-:Y:S01]  /*6380*/  STL [R1+0x41c0], R31 ;  /* 0x0041c01f01007387 */ /* 0x0001e20000100800 */
[----:B-----5:R-:W-:-:S05]  /*6390*/  SEL R30, R30, R6, !P6 ;  /* 0x000000061e1e7207 */ /* 0x020fca0007000000 */
[----:B------:R1:W-:Y:S04]  /*63a0*/  STL [R1+0x41c4], R30 ;  /* 0x0041c41e01007387 */ /* 0x0003e80000100800 */
[----:B0-----:R-:W3:Y:S04]  /*63b0*/  LDL.LU R31, [R1+0x28] ;  /* 0x00002800011f7983 */ /* 0x001ee80000300800 */
[----:B------:R-:W5:Y:S04]  /*63c0*/  LDL.LU R7, [R1+0x24] ;  /* 0x0000240001077983 */ /* 0x000f680000300800 */
[----:B------:R-:W5:Y:S01]  /*63d0*/  LDL.LU R6, [R1+0x20] ;  /* 0x0000200001067983 */ /* 0x000f620000300800 */
[----:B------:R-:W-:Y:S01]  /*63e0*/  @!P5 IMAD.MOV R11, RZ, RZ, -R11 ;  /* 0x000000ffff0bd224 */ /* 0x000fe200078e0a0b */
[----:B-1----:R-:W-:Y:S01]  /*63f0*/  LOP3.LUT R30, RZ, c[0x0][0x17c], RZ, 0x33, !PT ;  /* 0x00005f00ff1e7a12 */ /* 0x002fe200078e33ff */
[----:B------:R-:W-:-:S02]  /*6400*/  @!P2 IMAD.MOV R10, RZ, RZ, -R10 ;  /* 0x000000ffff0aa224 */ /* 0x000fc400078e0a0a */
[----:B------:R-:W-:Y:S02]  /*6410*/  @!P0 IMAD.MOV R9, RZ, RZ, -R9 ;  /* 0x000000ffff098224 */ /* 0x000fe400078e0a09 */
[----:B------:R-:W-:Y:S02]  /*6420*/  @!P1 IMAD.MOV R60, RZ, RZ, -R60 ;  /* 0x000000ffff3c9224 */ /* 0x000fe400078e0a3c */
[----:B------:R-:W-:Y:S01]  /*6430*/  @!P3 IMAD.MOV R0, RZ, RZ, -R0 ;  /* 0x000000ffff00b224 */ /* 0x000fe200078e0a00 */
[C---:B------:R-:W-:Y:S02]  /*6440*/  SEL R5, R30.reuse, R5, !P6 ;  /* 0x000000051e057207 */ /* 0x040fe40007000000 */
[C---:B------:R-:W-:Y:S02]  /*6450*/  SEL R4, R30.reuse, R4, !P6 ;  /* 0x000000041e047207 */ /* 0x040fe40007000000 */
[C---:B------:R-:W-:Y:S02]  /*6460*/  SEL R3, R30.reuse, R3, !P6 ;  /* 0x000000031e037207 */ /* 0x040fe40007000000 */
[----:B------:R-:W-:-:S02]  /*6470*/  SEL R2, R30, R2, !P6 ;  /* 0x000000021e027207 */ /* 0x000fc40007000000 */
[C---:B--2---:R-:W-:Y:S02]  /*6480*/  SEL R61, R30.reuse, R61, !P6 ;  /* 0x0000003d1e3d7207 */ /* 0x044fe40007000000 */
[C---:B----4-:R-:W-:Y:S02]  /*6490*/  SEL R59, R30.reuse, R59, !P6 ;  /* 0x0000003b1e3b7207 */ /* 0x050fe40007000000 */
[C---:B------:R-:W-:Y:S02]  /*64a0*/  SEL R58, R30.reuse, R58, !P6 ;  /* 0x0000003a1e3a7207 */ /* 0x040fe40007000000 */
[C---:B------:R-:W-:Y:S02]  /*64b0*/  SEL R56, R30.reuse, R56, !P6 ;  /* 0x000000381e387207 */ /* 0x040fe40007000000 */
[C---:B------:R-:W-:Y:S02]  /*64c0*/  SEL R55, R30.reuse, R55, !P6 ;  /* 0x000000371e377207 */ /* 0x040fe40007000000 */
[----:B------:R-:W-:-:S02]  /*64d0*/  SEL R54, R30, R54, !P6 ;  /* 0x000000361e367207 */ /* 0x000fc40007000000 */
[C---:B------:R-:W-:Y:S02]  /*64e0*/  SEL R53, R30.reuse, R53, !P6 ;  /* 0x000000351e357207 */ /* 0x040fe40007000000 */
[C---:B------:R-:W-:Y:S02]  /*64f0*/  SEL R52, R30.reuse, R52, !P6 ;  /* 0x000000341e347207 */ /* 0x040fe40007000000 */
        /* <DEDUP_REMOVED lines=44> */
[----:B------:R-:W-:Y:S02]  /*67c0*/  SEL R0, R30, R0, !P6 ;  /* 0x000000001e007207 */ /* 0x000fe40007000000 */
[----:B------:R-:W2:Y:S01]  /*67d0*/  LDL.LU R30, [R1+0x41c4] ;  /* 0x0041c400011e7983 */ /* 0x000ea20000300800 */
[----:B---3--:R-:W-:-:S02]  /*67e0*/  IMAD R31, R31, c[0x0][0x190], RZ ;  /* 0x000064001f1f7a24 */ /* 0x008fc400078e02ff */
[----:B-----5:R-:W-:-:S03]  /*67f0*/  IMAD R7, R7, c[0x0][0x190], RZ ;  /* 0x0000640007077a24 */ /* 0x020fc600078e02ff */
[----:B------:R0:W-:Y:S01]  /*6800*/  STL [R1+0x28], R31 ;  /* 0x0000281f01007387 */ /* 0x0001e20000100800 */
[----:B------:R-:W-:-:S03]  /*6810*/  IMAD R6, R6, c[0x0][0x190], RZ ;  /* 0x0000640006067a24 */ /* 0x000fc600078e02ff */
[----:B0-----:R-:W3:Y:S04]  /*6820*/  LDL.LU R31, [R1+0x41c0] ;  /* 0x0041c000011f7983 */ /* 0x001ee80000300800 */
[----:B------:R0:W-:Y:S04]  /*6830*/  STL [R1+0x24], R7 ;  /* 0x0000240701007387 */ /* 0x0001e80000100800 */
[----:B0-----:R-:W4:Y:S04]  /*6840*/  LDL.LU R7, [R1+0x41bc] ;  /* 0x0041bc0001077983 */ /* 0x001f280000300800 */
[----:B------:R0:W-:Y:S04]  /*6850*/  STL [R1+0x20], R6 ;  /* 0x0000200601007387 */ /* 0x0001e80000100800 */
[----:B0-----:R-:W5:Y:S01]  /*6860*/  LDL.LU R6, [R1+0x41b8] ;  /* 0x0041b80001067983 */ /* 0x001f620000300800 */
[----:B------:R-:W-:-:S02]  /*6870*/  IMAD R5, R5, c[0x0][0x190], RZ ;  /* 0x0000640005057a24 */ /* 0x000fc400078e02ff */
[----:B------:R-:W-:Y:S02]  /*6880*/  IMAD R4, R4, c[0x0][0x190], RZ ;  /* 0x0000640004047a24 */ /* 0x000fe400078e02ff */
[----:B------:R-:W-:Y:S02]  /*6890*/  IMAD R3, R3, c[0x0][0x190], RZ ;  /* 0x0000640003037a24 */ /* 0x000fe400078e02ff */
[----:B------:R-:W-:Y:S02]  /*68a0*/  IMAD R2, R2, c[0x0][0x190], RZ ;  /* 0x0000640002027a24 */ /* 0x000fe400078e02ff */
[----:B--2---:R-:W-:Y:S02]  /*68b0*/  IMAD R30, R30, c[0x0][0x190], RZ ;  /* 0x000064001e1e7a24 */ /* 0x004fe400078e02ff */
[----:B---3--:R-:W-:Y:S02]  /*68c0*/  IMAD R31, R31, c[0x0][0x190], RZ ;  /* 0x000064001f1f7a24 */ /* 0x008fe400078e02ff */
[----:B----4-:R-:W-:-:S02]  /*68d0*/  IMAD R7, R7, c[0x0][0x190], RZ ;  /* 0x0000640007077a24 */ /* 0x010fc400078e02ff */
[----:B-----5:R-:W-:-:S05]  /*68e0*/  IMAD R6, R6, c[0x0][0x190], RZ ;  /* 0x0000640006067a24 */ /* 0x020fca00078e02ff */
[----:B------:R0:W-:Y:S04]  /*68f0*/  STL [R1+0x1c], R6 ;  /* 0x00001c0601007387 */ /* 0x0001e80000100800 */
[----:B0-----:R-:W2:Y:S04]  /*6900*/  LDL.LU R6, [R1+0x41b4] ;  /* 0x0041b40001067983 */ /* 0x001ea80000300800 */
[----:B------:R0:W-:Y:S04]  /*6910*/  STL [R1+0x18], R7 ;  /* 0x0000180701007387 */ /* 0x0001e80000100800 */
[----:B0-----:R-:W2:Y:S04]  /*6920*/  LDL.LU R7, [R1+0x41b0] ;  /* 0x0041b00001077983 */ /* 0x001ea80000300800 */
[----:B------:R-:W-:Y:S04]  /*6930*/  STL [R1+0x14], R31 ;  /* 0x0000141f01007387 */ /* 0x000fe80000100800 */
[----:B------:R-:W-:Y:S04]  /*6940*/  STL [R1+0x10], R30 ;  /* 0x0000101e01007387 */ /* 0x000fe80000100800 */
[----:B------:R-:W-:Y:S04]  /*6950*/  STL [R1+0x2c], R5 ;  /* 0x00002c0501007387 */ /* 0x000fe80000100800 */
[----:B------:R0:W-:Y:S04]  /*6960*/  STL [R1+0x30], R4 ;  /* 0x0000300401007387 */ /* 0x0001e80000100800 */
[----:B------:R1:W-:Y:S04]  /*6970*/  STL [R1+0x4], R3 ;  /* 0x0000040301007387 */ /* 0x0003e80000100800 */
[----:B------:R3:W-:Y:S01]  /*6980*/  STL [R1], R2 ;  /* 0x0000000201007387 */ /* 0x0007e20000100800 */
[----:B0-----:R-:W-:-:S02]  /*6990*/  IMAD R4, R57, c[0x0][0x190], RZ ;  /* 0x0000640039047a24 */ /* 0x001fc400078e02ff */
[----:B-1----:R-:W-:Y:S02]  /*69a0*/  IMAD R3, R8, c[0x0][0x190], RZ ;  /* 0x0000640008037a24 */ /* 0x002fe400078e02ff */
[----:B---3--:R-:W-:Y:S02]  /*69b0*/  IMAD R2, R42, c[0x0][0x190], RZ ;  /* 0x000064002a027a24 */ /* 0x008fe400078e02ff */
[----:B------:R-:W3:Y:S04]  /*69c0*/  LDL.LU R42, [R1] ;  /* 0x00000000012a7983 */ /* 0x000ee80000300800 */
[----:B------:R0:W-:Y:S02]  /*69d0*/  STL [R1+0x334], R2 ;  /* 0x0003340201007387 */ /* 0x0001e40000100800 */
[----:B0-----:R-:W-:-:S02]  /*69e0*/  IMAD R2, R40, c[0x0][0x190], RZ ;  /* 0x0000640028027a24 */ /* 0x001fc400078e02ff */
[----:B------:R-:W4:Y:S04]  /*69f0*/  LDL.LU R40, [R1+0x4] ;  /* 0x0000040001287983 */ /* 0x000f280000300800 */
[----:B------:R-:W5:Y:S04]  /*6a00*/  LDL R8, [R1+0x30] ;  /* 0x0000300001087983 */ /* 0x000f680000100800 */
[----:B------:R0:W-:Y:S04]  /*6a10*/  STL [R1+0x30c], R3 ;  /* 0x00030c0301007387 */ /* 0x0001e80000100800 */
[----:B------:R-:W2:Y:S01]  /*6a20*/  LDL.LU R57, [R1+0x334] ;  /* 0x0003340001397983 */ /* 0x000ea20000300800 */
[----:B0-----:R-:W-:-:S03]  /*6a30*/  IMAD R3, R29, c[0x0][0x190], RZ ;  /* 0x000064001d037a24 */ /* 0x001fc600078e02ff */
[----:B------:R0:W-:Y:S04]  /*6a40*/  STL [R1+0x308], R4 ;  /* 0x0003080401007387 */ /* 0x0001e80000100800 */
[----:B------:R-:W2:Y:S04]  /*6a50*/  LDL R29, [R1+0x2c] ;  /* 0x00002c00011d7983 */ /* 0x000ea80000100800 */
[----:B------:R1:W-:Y:S01]  /*6a60*/  STL [R1+0x304], R3 ;  /* 0x0003040301007387 */ /* 0x0003e20000100800 */
[----:B0-----:R-:W-:-:S03]  /*6a70*/  IMAD R4, R28, c[0x0][0x190], RZ ;  /* 0x000064001c047a24 */ /* 0x001fc600078e02ff */
[----:B------:R-:W2:Y:S01]  /*6a80*/  LDL R28, [R1+0x10] ;  /* 0x00001000011c7983 */ /* 0x000ea20000100800 */
[----:B------:R-:W-:Y:S02]  /*6a90*/  IMAD R5, R26, c[0x0][0x190], RZ ;  /* 0x000064001a057a24 */ /* 0x000fe400078e02ff */
[----:B-1----:R-:W-:Y:S01]  /*6aa0*/  IMAD R3, R27, c[0x0][0x190], RZ ;  /* 0x000064001b037a24 */ /* 0x002fe200078e02ff */
[----:B------:R0:W-:Y:S04]  /*6ab0*/  STL [R1+0x300], R4 ;  /* 0x0003000401007387 */ /* 0x0001e80000100800 */
[----:B------:R-:W2:Y:S04]  /*6ac0*/  LDL R27, [R1+0x14] ;  /* 0x00001400011b7983 */ /* 0x000ea80000100800 */
[----:B------:R1:W-:Y:S01]  /*6ad0*/  STL [R1+0x2fc], R3 ;  /* 0x0002fc0301007387 */ /* 0x0003e20000100800 */
[----:B0-----:R-:W-:-:S03]  /*6ae0*/  IMAD R4, R25, c[0x0][0x190], RZ ;  /* 0x0000640019047a24 */ /* 0x001fc600078e02ff */
[----:B------:R-:W2:Y:S04]  /*6af0*/  LDL R26, [R1+0x18] ;  /* 0x00001800011a7983 */ /* 0x000ea80000100800 */
[----:B------:R-:W2:Y:S01]  /*6b00*/  LDL R25, [R1+0x1c] ;  /* 0x00001c0001197983 */ /* 0x000ea20000100800 */
[----:B-1----:R-:W-:-:S03]  /*6b10*/  IMAD R3, R24, c[0x0][0x190], RZ ;  /* 0x0000640018037a24 */ /* 0x002fc600078e02ff */
[----:B------:R-:W-:Y:S04]  /*6b20*/  STL [R1+0x2f8], R5 ;  /* 0x0002f80501007387 */ /* 0x000fe80000100800 */
[----:B------:R-:W3:Y:S04]  /*6b30*/  LDL R24, [R1+0x20] ;  /* 0x0000200001187983 */ /* 0x000ee80000100800 */
[----:B------:R-:W-:Y:S04]  /*6b40*/  STL [R1+0x2f4], R4 ;  /* 0x0002f40401007387 */ /* 0x000fe80000100800 */
[----:B------:R0:W-:Y:S01]  /*6b50*/  STL [R1+0x2f0], R3 ;  /* 0x0002f00301007387 */ /* 0x0001e20000100800 */
[----:B------:R-:W-:-:S03]  /*6b60*/  IMAD R30, R22, c[0x0][0x190], RZ ;  /* 0x00006400161e7a24 */ /* 0x000fc600078e02ff */
[----:B------:R1:W-:Y:S01]  /*6b70*/  STL [R1+0x4190], R4 ;  /* 0x0041900401007387 */ /* 0x0003e20000100800 */
[----:B0-----:R-:W-:-:S03]  /*6b80*/  IMAD R3, R23, c[0x0][0x190], RZ ;  /* 0x0000640017037a24 */ /* 0x001fc600078e02ff */
[----:B------:R-:W-:Y:S04]  /*6b90*/  STL [R1+0x4194], R5 ;  /* 0x0041940501007387 */ /* 0x000fe80000100800 */
[----:B------:R-:W3:Y:S04]  /*6ba0*/  LDL R23, [R1+0x24] ;  /* 0x0000240001177983 */ /* 0x000ee80000100800 */
[----:B------:R0:W-:Y:S04]  /*6bb0*/  STL [R1+0x2ec], R3 ;  /* 0x0002ec0301007387 */ /* 0x0001e80000100800 */
[----:B------:R-:W4:Y:S01]  /*6bc0*/  LDL R22, [R1+0x28] ;  /* 0x0000280001167983 */ /* 0x000f220000100800 */
[----:B------:R-:W-:-:S02]  /*6bd0*/  IMAD R31, R21, c[0x0][0x190], RZ ;  /* 0x00006400151f7a24 */ /* 0x000fc400078e02ff */
[----:B------:R-:W-:Y:S01]  /*6be0*/  IMAD R20, R20, c[0x0][0x190], RZ ;  /* 0x0000640014147a24 */ /* 0x000fe200078e02ff */
[----:B------:R-:W-:Y:S01]  /*6bf0*/  STL [R1+0x2e8], R30 ;  /* 0x0002e81e01007387 */ /* 0x000fe20000100800 */
[----:B------:R-:W-:Y:S02]  /*6c00*/  IMAD R19, R19, c[0x0][0x190], RZ ;  /* 0x0000640013137a24 */ /* 0x000fe400078e02ff */
[----:B------:R-:W-:Y:S01]  /*6c10*/  IMAD R18, R18, c[0x0][0x190], RZ ;  /* 0x0000640012127a24 */ /* 0x000fe200078e02ff */
[----:B------:R-:W-:Y:S01]  /*6c20*/  STL [R1+0x2e4], R31 ;  /* 0x0002e41f01007387 */ /* 0x000fe20000100800 */
[----:B------:R-:W-:Y:S02]  /*6c30*/  IMAD R17, R17, c[0x0][0x190], RZ ;  /* 0x0000640011117a24 */ /* 0x000fe400078e02ff */
[----:B------:R-:W-:Y:S01]  /*6c40*/  IMAD R16, R16, c[0x0][0x190], RZ ;  /* 0x0000640010107a24 */ /* 0x000fe200078e02ff */
[----:B------:R-:W-:Y:S01]  /*6c50*/  STL.64 [R1+0x4198], R30 ;  /* 0x0041981e01007387 */ /* 0x000fe20000100a00 */
[----:B------:R-:W-:-:S03]  /*6c60*/  IMAD R15, R15, c[0x0][0x190], RZ ;  /* 0x000064000f0f7a24 */ /* 0x000fc600078e02ff */
[----:B------:R-:W-:Y:S01]  /*6c70*/  STL [R1+0x2e0], R20 ;  /* 0x0002e01401007387 */ /* 0x000fe20000100800 */
[----:B-1----:R-:W-:-:S03]  /*6c80*/  IMAD.MOV.U32 R4, RZ, RZ, R2 ;  /* 0x000000ffff047224 */ /* 0x002fc600078e0002 */
[----:B------:R-:W-:Y:S01]  /*6c90*/  STL [R1+0x2dc], R19 ;  /* 0x0002dc1301007387 */ /* 0x000fe20000100800 */
[----:B------:R-:W-:-:S03]  /*6ca0*/  IMAD R14, R14, c[0x0][0x190], RZ ;  /* 0x000064000e0e7a24 */ /* 0x000fc600078e02ff */
[----:B------:R-:W-:Y:S01]  /*6cb0*/  STL [R1+0x2d8], R18 ;  /* 0x0002d81201007387 */ /* 0x000fe20000100800 */
[----:B------:R-:W-:-:S03]  /*6cc0*/  IMAD R2, R13, c[0x0][0x190], RZ ;  /* 0x000064000d027a24 */ /* 0x000fc600078e02ff */
[----:B------:R-:W-:Y:S01]  /*6cd0*/  STL.64 [R1+0x41a0], R18 ;  /* 0x0041a01201007387 */ /* 0x000fe20000100a00 */
[----:B------:R-:W-:-:S03]  /*6ce0*/  IMAD R11, R11, c[0x0][0x190], RZ ;  /* 0x000064000b0b7a24 */ /* 0x000fc600078e02ff */
[----:B------:R-:W-:Y:S01]  /*6cf0*/  STL [R1+0x2d4], R17 ;  /* 0x0002d41101007387 */ /* 0x000fe20000100800 */
[----:B0-----:R-:W-:-:S03]  /*6d00*/  IMAD R3, R12, c[0x0][0x190], RZ ;  /* 0x000064000c037a24 */ /* 0x001fc600078e02ff */
[----:B------:R-:W-:Y:S01]  /*6d10*/  STL [R1+0x2d0], R16 ;  /* 0x0002d01001007387 */ /* 0x000fe20000100800 */
[----:B------:R-:W-:-:S03]  /*6d20*/  IMAD R10, R10, c[0x0][0x190], RZ ;  /* 0x000064000a0a7a24 */ /* 0x000fc600078e02ff */
[----:B------:R2:W-:Y:S01]  /*6d30*/  STL.64 [R1+0x41a8], R16 ;  /* 0x0041a81001007387 */ /* 0x0005e20000100a00 */
[----:B------:R-:W-:Y:S02]  /*6d40*/  IMAD R9, R9, c[0x0][0x190], RZ ;  /* 0x0000640009097a24 */ /* 0x000fe400078e02ff */
[----:B------:R-:W-:Y:S01]  /*6d50*/  IMAD R21, R60, c[0x0][0x190], RZ ;  /* 0x000064003c157a24 */ /* 0x000fe200078e02ff */
[----:B------:R-:W-:Y:S01]  /*6d60*/  STL [R1+0x2cc], R15 ;  /* 0x0002cc0f01007387 */ /* 0x000fe20000100800 */
[----:B------:R-:W-:-:S03]  /*6d70*/  IMAD.MOV.U32 R60, RZ, RZ, R4 ;  /* 0x000000ffff3c7224 */ /* 0x000fc600078e0004 */
[----:B------:R-:W-:Y:S04]  /*6d80*/  STL [R1+0x2c8], R14 ;  /* 0x0002c80e01007387 */ /* 0x000fe80000100800 */
[----:B------:R-:W-:Y:S04]  /*6d90*/  STL [R1+0x2c4], R2 ;  /* 0x0002c40201007387 */ /* 0x000fe80000100800 */
[----:B------:R-:W-:Y:S04]  /*6da0*/  STL [R1+0x2bc], R11 ;  /* 0x0002bc0b01007387 */ /* 0x000fe80000100800 */
[----:B------:R-:W-:Y:S04]  /*6db0*/  STL [R1+0x2c0], R3 ;  /* 0x0002c00301007387 */ /* 0x000fe80000100800 */
[----:B------:R-:W-:Y:S04]  /*6dc0*/  STL [R1+0x2b8], R10 ;  /* 0x0002b80a01007387 */ /* 0x000fe80000100800 */
[----:B------:R-:W-:Y:S04]  /*6dd0*/  STL [R1+0x2b4], R9 ;  /* 0x0002b40901007387 */ /* 0x000fe80000100800 */
[----:B------:R-:W-:Y:S01]  /*6de0*/  STL [R1+0x2b0], R21 ;  /* 0x0002b01501007387 */ /* 0x000fe20000100800 */
[----:B------:R-:W-:-:S02]  /*6df0*/  IMAD R61, R61, c[0x0][0x190], RZ ;  /* 0x000064003d3d7a24 */ /* 0x000fc400078e02ff */
[----:B------:R-:W-:Y:S02]  /*6e00*/  IMAD R59, R59, c[0x0][0x190], RZ ;  /* 0x000064003b3b7a24 */ /* 0x000fe400078e02ff */
[----:B------:R-:W-:Y:S02]  /*6e10*/  IMAD R58, R58, c[0x0][0x190], RZ ;  /* 0x000064003a3a7a24 */ /* 0x000fe400078e02ff */
[----:B------:R-:W-:Y:S02]  /*6e20*/  IMAD R56, R56, c[0x0][0x190], RZ ;  /* 0x0000640038387a24 */ /* 0x000fe400078e02ff */
[----:B--2---:R-:W-:-:S04]  /*6e30*/  IMAD.WIDE R16, R25, 0x2, R6 ;  /* 0x0000000219107825 */ /* 0x004fc800078e0206 */
[----:B---3--:R-:W-:-:S04]  /*6e40*/  IMAD.WIDE R12, R23, 0x2, R6 ;  /* 0x00000002170c7825 */ /* 0x008fc800078e0206 */
[----:B----4-:R-:W-:-:S05]  /*6e50*/  IMAD.WIDE R4, R22, 0x2, R6 ;  /* 0x0000000216047825 */ /* 0x010fca00078e0206 */
[----:B------:R0:W-:Y:S04]  /*6e60*/  STL.64 [R1+0x2a8], R4 ;  /* 0x0002a80401007387 */ /* 0x0001e80000100a00 */
[----:B------:R1:W-:Y:S01]  /*6e70*/  STL.64 [R1+0x2a0], R12 ;  /* 0x0002a00c01007387 */ /* 0x0003e20000100a00 */
[----:B0-----:R-:W-:-:S04]  /*6e80*/  IMAD.WIDE R4, R24, 0x2, R6 ;  /* 0x0000000218047825 */ /* 0x001fc800078e0206 */
[--C-:B-1----:R-:W-:Y:S01]  /*6e90*/  IMAD.WIDE R12, R26, 0x2, R6.reuse ;  /* 0x000000021a0c7825 */ /* 0x102fe200078e0206 */
[----:B------:R0:W-:Y:S04]  /*6ea0*/  STL.64 [R1+0x298], R4 ;  /* 0x0002980401007387 */ /* 0x0001e80000100a00 */
[----:B------:R1:W-:Y:S04]  /*6eb0*/  STL.64 [R1+0x290], R16 ;  /* 0x0002901001007387 */ /* 0x0003e80000100a00 */
[----:B------:R2:W-:Y:S01]  /*6ec0*/  STL.64 [R1+0x288], R12 ;  /* 0x0002880c01007387 */ /* 0x0005e20000100a00 */
[----:B0-----:R-:W-:-:S04]  /*6ed0*/  IMAD.WIDE R4, R27, 0x2, R6 ;  /* 0x000000021b047825 */ /* 0x001fc800078e0206 */
[--C-:B-1----:R-:W-:Y:S01]  /*6ee0*/  IMAD.WIDE R16, R28, 0x2, R6.reuse ;  /* 0x000000021c107825 */ /* 0x102fe200078e0206 */
[----:B------:R5:W-:Y:S03]  /*6ef0*/  STL.64 [R1+0x280], R4 ;  /* 0x0002800401007387 */ /* 0x000be60000100a00 */
[--C-:B--2---:R-:W-:Y:S01]  /*6f00*/  IMAD.WIDE R12, R29, 0x2, R6.reuse ;  /* 0x000000021d0c7825 */ /* 0x104fe200078e0206 */
[----:B------:R0:W-:Y:S04]  /*6f10*/  STL.64 [R1+0x278], R16 ;  /* 0x0002781001007387 */ /* 0x0001e80000100a00 */
[----:B------:R1:W-:Y:S01]  /*6f20*/  STL.64 [R1+0x270], R12 ;  /* 0x0002700c01007387 */ /* 0x0003e20000100a00 */
[----:B-----5:R-:W-:-:S04]  /*6f30*/  IMAD.WIDE R4, R8, 0x2, R6 ;  /* 0x0000000208047825 */ /* 0x020fc800078e0206 */
[--C-:B0-----:R-:W-:Y:S01]  /*6f40*/  IMAD.WIDE R16, R40, 0x2, R6.reuse ;  /* 0x0000000228107825 */ /* 0x101fe200078e0206 */
[----:B------:R0:W-:Y:S03]  /*6f50*/  STL.64 [R1+0x268], R4 ;  /* 0x0002680401007387 */ /* 0x0001e60000100a00 */
[--C-:B-1----:R-:W-:Y:S01]  /*6f60*/  IMAD.WIDE R12, R42, 0x2, R6.reuse ;  /* 0x000000022a0c7825 */ /* 0x102fe200078e0206 */
[----:B------:R1:W-:Y:S04]  /*6f70*/  STL.64 [R1+0x260], R16 ;  /* 0x0002601001007387 */ /* 0x0003e80000100a00 */
[----:B------:R2:W-:Y:S01]  /*6f80*/  STL.64 [R1+0x258], R12 ;  /* 0x0002580c01007387 */ /* 0x0005e20000100a00 */
[----:B0-----:R-:W-:-:S04]  /*6f90*/  IMAD.WIDE R4, R61, 0x2, R6 ;  /* 0x000000023d047825 */ /* 0x001fc800078e0206 */
[--C-:B-1----:R-:W-:Y:S01]  /*6fa0*/  IMAD.WIDE R16, R59, 0x2, R6.reuse ;  /* 0x000000023b107825 */ /* 0x102fe200078e0206 */
[----:B------:R0:W-:Y:S03]  /*6fb0*/  STL.64 [R1+0x250], R4 ;  /* 0x0002500401007387 */ /* 0x0001e60000100a00 */
[--C-:B--2---:R-:W-:Y:S01]  /*6fc0*/  IMAD.WIDE R12, R58, 0x2, R6.reuse ;  /* 0x000000023a0c7825 */ /* 0x104fe200078e0206 */
[----:B------:R-:W-:Y:S04]  /*6fd0*/  STL.64 [R1+0x248], R16 ;  /* 0x0002481001007387 */ /* 0x000fe80000100a00 */
[----:B------:R-:W2:Y:S01]  /*6fe0*/  LDL R19, [R1+0x30c] ;  /* 0x00030c0001137983 */ /* 0x000ea20000100800 */
[----:B0-----:R-:W-:-:S03]  /*6ff0*/  IMAD.WIDE R4, R56, 0x2, R6 ;  /* 0x0000000238047825 */ /* 0x001fc600078e0206 */
[----:B------:R-:W-:Y:S04]  /*7000*/  STL.64 [R1+0x240], R12 ;  /* 0x0002400c01007387 */ /* 0x000fe80000100a00 */
[----:B------:R-:W3:Y:S04]  /*7010*/  LDL R30, [R1+0x308] ;  /* 0x00030800011e7983 */ /* 0x000ee80000100800 */
[----:B------:R0:W-:Y:S04]  /*7020*/  STL.64 [R1+0x238], R4 ;  /* 0x0002380401007387 */ /* 0x0001e80000100a00 */
[----:B------:R-:W4:Y:S04]  /*7030*/  LDL R31, [R1+0x304] ;  /* 0x00030400011f7983 */ /* 0x000f280000100800 */
[----:B0-----:R-:W5:Y:S04]  /*7040*/  LDL R5, [R1+0x300] ;  /* 0x0003000001057983 */ /* 0x001f680000100800 */
[----:B------:R-:W2:Y:S01]  /*7050*/  LDL R4, [R1+0x2fc] ;  /* 0x0002fc0001047983 */ /* 0x000ea20000100800 */
[----:B------:R-:W-:-:S02]  /*7060*/  IMAD R55, R55, c[0x0][0x190], RZ ;  /* 0x0000640037377a24 */ /* 0x000fc400078e02ff */
[----:B------:R-:W-:Y:S02]  /*7070*/  IMAD R54, R54, c[0x0][0x190], RZ ;  /* 0x0000640036367a24 */ /* 0x000fe400078e02ff */
[----:B------:R-:W-:-:S04]  /*7080*/  IMAD.WIDE R12, R55, 0x2, R6 ;  /* 0x00000002370c7825 */ /* 0x000fc800078e0206 */
[----:B------:R-:W-:Y:S01]  /*7090*/  IMAD.WIDE R16, R54, 0x2, R6 ;  /* 0x0000000236107825 */ /* 0x000fe200078e0206 */
[----:B------:R0:W-:Y:S03]  /*70a0*/  STL.64 [R1+0x230], R12 ;  /* 0x0002300c01007387 */ /* 0x0001e60000100a00 */
[----:B------:R-:W-:Y:S02]  /*70b0*/  IMAD R53, R53, c[0x0][0x190], RZ ;  /* 0x0000640035357a24 */ /* 0x000fe400078e02ff */
[----:B------:R-:W-:Y:S01]  /*70c0*/  IMAD R52, R52, c[0x0][0x190], RZ ;  /* 0x0000640034347a24 */ /* 0x000fe200078e02ff */
[----:B0-----:R-:W2:Y:S04]  /*70d0*/  LDL R12, [R1+0x2f0] ;  /* 0x0002f000010c7983 */ /* 0x001ea80000100800 */
[----:B------:R-:W2:Y:S04]  /*70e0*/  LDL R13, [R1+0x2ec] ;  /* 0x0002ec00010d7983 */ /* 0x000ea80000100800 */
[----:B------:R0:W-:Y:S01]  /*70f0*/  STL.64 [R1+0x228], R16 ;  /* 0x0002281001007387 */ /* 0x0001e20000100a00 */
[----:B------:R-:W-:-:S02]  /*7100*/  IMAD R51, R51, c[0x0][0x190], RZ ;  /* 0x0000640033337a24 */ /* 0x000fc400078e02ff */
[----:B0-----:R-:W-:-:S05]  /*7110*/  IMAD.WIDE R16, R53, 0x2, R6 ;  /* 0x0000000235107825 */ /* 0x001fca00078e0206 */
[----:B------:R0:W-:Y:S01]  /*7120*/  STL.64 [R1+0x220], R16 ;  /* 0x0002201001007387 */ /* 0x0001e20000100a00 */
[----:B------:R-:W-:Y:S02]  /*7130*/  IMAD R50, R50, c[0x0][0x190], RZ ;  /* 0x0000640032327a24 */ /* 0x000fe400078e02ff */
        /* <DEDUP_REMOVED lines=22> */
[----:B------:R0:W-:Y:S02]  /*72a0*/  STL.64 [R1+0x1e0], R16 ;  /* 0x0001e01001007387 */ /* 0x0001e40000100a00 */
        /* <DEDUP_REMOVED lines=31> */
[----:B--2---:R-:W-:-:S04]  /*74a0*/  IMAD.WIDE R18, R19, 0x2, R6 ;  /* 0x0000000213127825 */ /* 0x004fc800078e0206 */
[----:B0-----:R-:W-:-:S05]  /*74b0*/  IMAD.WIDE R16, R33, 0x2, R6 ;  /* 0x0000000221107825 */ /* 0x001fca00078e0206 */
[----:B------:R0:W-:Y:S02]  /*74c0*/  STL.64 [R1+0x438], R16 ;  /* 0x0004381001007387 */ /* 0x0001e40000100a00 */
[----:B0-----:R-:W-:-:S05]  /*74d0*/  IMAD.WIDE R16, R32, 0x2, R6 ;  /* 0x0000000220107825 */ /* 0x001fca00078e0206 */
[----:B------:R0:W-:Y:S04]  /*74e0*/  STL.64 [R1+0x458], R16 ;  /* 0x0004581001007387 */ /* 0x0001e80000100a00 */
[----:B0-----:R-:W2:Y:S04]  /*74f0*/  LDL.LU.64 R16, [R1+0x41a8] ;  /* 0x0041a80001107983 */ /* 0x001ea80000300a00 */
[----:B------:R3:W-:Y:S02]  /*7500*/  STL.64 [R1+0x470], R18 ;  /* 0x0004701201007387 */ /* 0x0007e40000100a00 */
[----:B---3--:R-:W-:-:S04]  /*7510*/  IMAD.WIDE R18, R30, 0x2, R6 ;  /* 0x000000021e127825 */ /* 0x008fc800078e0206 */
[--C-:B----4-:R-:W-:Y:S01]  /*7520*/  IMAD.WIDE R30, R31, 0x2, R6.reuse ;  /* 0x000000021f1e7825 */ /* 0x110fe200078e0206 */
[----:B------:R0:W-:Y:S04]  /*7530*/  STL.64 [R1+0x490], R18 ;  /* 0x0004901201007387 */ /* 0x0001e80000100a00 */
[----:B0-----:R-:W3:Y:S04]  /*7540*/  LDL.LU.64 R18, [R1+0x41a0] ;  /* 0x0041a00001127983 */ /* 0x001ee80000300a00 */
[----:B------:R5:W-:Y:S02]  /*7550*/  STL.64 [R1+0x4a8], R30 ;  /* 0x0004a81e01007387 */ /* 0x000be40000100a00 */
[----:B-----5:R-:W-:-:S04]  /*7560*/  IMAD.WIDE R30, R5, 0x2, R6 ;  /* 0x00000002051e7825 */ /* 0x020fc800078e0206 */
[--C-:B------:R-:W-:Y:S01]  /*7570*/  IMAD.WIDE R4, R4, 0x2, R6.reuse ;  /* 0x0000000204047825 */ /* 0x100fe200078e0206 */
[----:B------:R0:W-:Y:S04]  /*7580*/  STL.64 [R1+0x4c8], R30 ;  /* 0x0004c81e01007387 */ /* 0x0001e80000100a00 */
[----:B0-----:R-:W4:Y:S04]  /*7590*/  LDL.LU.64 R30, [R1+0x4198] ;  /* 0x00419800011e7983 */ /* 0x001f280000300a00 */
[----:B------:R0:W-:Y:S04]  /*75a0*/  STL.64 [R1+0x4e0], R4 ;  /* 0x0004e00401007387 */ /* 0x0001e80000100a00 */
[----:B0-----:R-:W5:Y:S02]  /*75b0*/  LDL.LU R5, [R1+0x4194] ;  /* 0x0041940001057983 */ /* 0x001f640000300800 */
[----:B-----5:R-:W-:-:S05]  /*75c0*/  IMAD.WIDE R4, R5, 0x2, R6 ;  /* 0x0000000205047825 */ /* 0x020fca00078e0206 */
[----:B------:R0:W-:Y:S04]  /*75d0*/  STL.64 [R1+0x500], R4 ;  /* 0x0005000401007387 */ /* 0x0001e80000100a00 */
[----:B0-----:R-:W5:Y:S02]  /*75e0*/  LDL.LU R4, [R1+0x4190] ;  /* 0x0041900001047983 */ /* 0x001f640000300800 */
[----:B-----5:R-:W-:-:S05]  /*75f0*/  IMAD.WIDE R4, R4, 0x2, R6 ;  /* 0x0000000204047825 */ /* 0x020fca00078e0206 */
[----:B------:R0:W-:Y:S02]  /*7600*/  STL.64 [R1+0x520], R4 ;  /* 0x0005200401007387 */ /* 0x0001e40000100a00 */
[----:B0-----:R-:W-:-:S05]  /*7610*/  IMAD.WIDE R4, R12, 0x2, R6 ;  /* 0x000000020c047825 */ /* 0x001fca00078e0206 */
[----:B------:R0:W-:Y:S02]  /*7620*/  STL.64 [R1+0x538], R4 ;  /* 0x0005380401007387 */ /* 0x0001e40000100a00 */
[----:B0-----:R-:W-:-:S05]  /*7630*/  IMAD.WIDE R4, R13, 0x2, R6 ;  /* 0x000000020d047825 */ /* 0x001fca00078e0206 */
[----:B------:R0:W-:Y:S04]  /*7640*/  STL.64 [R1+0x558], R4 ;  /* 0x0005580401007387 */ /* 0x0001e80000100a00 */
[----:B0-----:R-:W5:Y:S04]  /*7650*/  LDL.LU.64 R4, [R1+0x4188] ;  /* 0x0041880001047983 */ /* 0x001f680000300a00 */
[----:B------:R4:W-:Y:S02]  /*7660*/  STL.64 [R1+0x4168], R12 ;  /* 0x0041680c01007387 */ /* 0x0009e40000100a00 */
[----:B----4-:R-:W-:-:S05]  /*7670*/  IMAD.WIDE R12, R30, 0x2, R6 ;  /* 0x000000021e0c7825 */ /* 0x010fca00078e0206 */
[----:B------:R0:W-:Y:S04]  /*7680*/  STL.64 [R1+0x570], R12 ;  /* 0x0005700c01007387 */ /* 0x0001e80000100a00 */
[----:B------:R3:W-:Y:S01]  /*7690*/  STL.64 [R1+0x4170], R30 ;  /* 0x0041701e01007387 */ /* 0x0007e20000100a00 */
[----:B0-----:R-:W-:-:S05]  /*76a0*/  IMAD.WIDE R12, R31, 0x2, R6 ;  /* 0x000000021f0c7825 */ /* 0x001fca00078e0206 */
[----:B------:R0:W-:Y:S01]  /*76b0*/  STL.64 [R1+0x590], R12 ;  /* 0x0005900c01007387 */ /* 0x0001e20000100a00 */
[----:B---3--:R-:W-:-:S04]  /*76c0*/  IMAD.WIDE R30, R19, 0x2, R6 ;  /* 0x00000002131e7825 */ /* 0x008fc800078e0206 */
[----:B0-----:R-:W-:-:S05]  /*76d0*/  IMAD.WIDE R12, R20, 0x2, R6 ;  /* 0x00000002140c7825 */ /* 0x001fca00078e0206 */
[----:B------:R0:W-:Y:S04]  /*76e0*/  STL.64 [R1+0x5a8], R12 ;  /* 0x0005a80c01007387 */ /* 0x0001e80000100a00 */
[----:B------:R2:W-:Y:S04]  /*76f0*/  STL.64 [R1+0x4178], R18 ;  /* 0x0041781201007387 */ /* 0x0005e80000100a00 */
[----:B------:R-:W-:Y:S01]  /*7700*/  STL.64 [R1+0x5c8], R30 ;  /* 0x0005c81e01007387 */ /* 0x000fe20000100a00 */
[----:B0-----:R-:W-:-:S04]  /*7710*/  IMAD.WIDE R12, R18, 0x2, R6 ;  /* 0x00000002120c7825 */ /* 0x001fc800078e0206 */
[--C-:B--2---:R-:W-:Y:S01]  /*7720*/  IMAD.WIDE R18, R17, 0x2, R6.reuse ;  /* 0x0000000211127825 */ /* 0x104fe200078e0206 */
[----:B------:R0:W-:Y:S04]  /*7730*/  STL.64 [R1+0x5e8], R12 ;  /* 0x0005e80c01007387 */ /* 0x0001e80000100a00 */
[----:B------:R1:W-:Y:S04]  /*7740*/  STL.64 [R1+0x4180], R16 ;  /* 0x0041801001007387 */ /* 0x0003e80000100a00 */
[----:B------:R2:W-:Y:S01]  /*7750*/  STL.64 [R1+0x600], R18 ;  /* 0x0006001201007387 */ /* 0x0005e20000100a00 */
[----:B0-----:R-:W-:-:S04]  /*7760*/  IMAD.WIDE R12, R16, 0x2, R6 ;  /* 0x00000002100c7825 */ /* 0x001fc800078e0206 */
[--C-:B-1----:R-:W-:Y:S01]  /*7770*/  IMAD.WIDE R16, R15, 0x2, R6.reuse ;  /* 0x000000020f107825 */ /* 0x102fe200078e0206 */
[----:B------:R0:W-:Y:S03]  /*7780*/  STL.64 [R1+0x620], R12 ;  /* 0x0006200c01007387 */ /* 0x0001e60000100a00 */
[--C-:B--2---:R-:W-:Y:S01]  /*7790*/  IMAD.WIDE R18, R2, 0x2, R6.reuse ;  /* 0x0000000202127825 */ /* 0x104fe200078e0206 */
[----:B------:R1:W-:Y:S03]  /*77a0*/  STL.64 [R1+0x638], R16 ;  /* 0x0006381001007387 */ /* 0x0003e60000100a00 */
[----:B0-----:R-:W-:-:S04]  /*77b0*/  IMAD.WIDE R12, R14, 0x2, R6 ;  /* 0x000000020e0c7825 */ /* 0x001fc800078e0206 */
[----:B-1----:R-:W-:Y:S01]  /*77c0*/  IMAD.WIDE R16, R3, 0x2, R6 ;  /* 0x0000000203107825 */ /* 0x002fe200078e0206 */
[----:B------:R0:W-:Y:S04]  /*77d0*/  STL.64 [R1+0x658], R12 ;  /* 0x0006580c01007387 */ /* 0x0001e80000100a00 */
[----:B------:R1:W-:Y:S01]  /*77e0*/  STL.64 [R1+0x670], R18 ;  /* 0x0006701201007387 */ /* 0x0003e20000100a00 */
[----:B------:R-:W-:-:S03]  /*77f0*/  IMAD R0, R0, c[0x0][0x190], RZ ;  /* 0x0000640000007a24 */ /* 0x000fc600078e02ff */
[----:B------:R2:W-:Y:S01]  /*7800*/  STL.64 [R1+0x688], R16 ;  /* 0x0006881001007387 */ /* 0x0005e20000100a00 */
[----:B0-----:R-:W-:-:S04]  /*7810*/  IMAD.WIDE R12, R11, 0x2, R6 ;  /* 0x000000020b0c7825 */ /* 0x001fc800078e0206 */
[--C-:B-1----:R-:W-:Y:S01]  /*7820*/  IMAD.WIDE R18, R10, 0x2, R6.reuse ;  /* 0x000000020a127825 */ /* 0x102fe200078e0206 */
[----:B------:R0:W-:Y:S03]  /*7830*/  STL.64 [R1+0x6a0], R12 ;  /* 0x0006a00c01007387 */ /* 0x0001e60000100a00 */
[--C-:B--2---:R-:W-:Y:S01]  /*7840*/  IMAD.WIDE R16, R9, 0x2, R6.reuse ;  /* 0x0000000209107825 */ /* 0x104fe200078e0206 */
[----:B------:R-:W-:Y:S04]  /*7850*/  STL.64 [R1+0x6b8], R18 ;  /* 0x0006b81201007387 */ /* 0x000fe80000100a00 */
[----:B------:R5:W-:Y:S01]  /*7860*/  STL.64 [R1+0x6d0], R16 ;  /* 0x0006d01001007387 */ /* 0x000be20000100a00 */
[----:B0-----:R-:W-:-:S04]  /*7870*/  IMAD.WIDE R12, R21, 0x2, R6 ;  /* 0x00000002150c7825 */ /* 0x001fc800078e0206 */
[----:B------:R-:W-:Y:S01]  /*7880*/  IMAD.WIDE R6, R0, 0x2, R6 ;  /* 0x0000000200067825 */ /* 0x000fe200078e0206 */
        /* <DEDUP_REMOVED lines=28> */
[----:B------:R-:W-:Y:S04]  /*7a50*/  STL.64 [R1+0x168], R16 ;  /* 0x0001681001007387 */ /* 0x000fe80000100a00 */
[----:B------:R-:W3:Y:S01]  /*7a60*/  LDL R18, [R1+0x30c] ;  /* 0x00030c0001127983 */ /* 0x000ee20000100800 */
[----:B--2---:R-:W-:-:S03]  /*7a70*/  IMAD.WIDE R6, R56, 0x2, R4 ;  /* 0x0000000238067825 */ /* 0x004fc600078e0204 */
[----:B------:R0:W-:Y:S04]  /*7a80*/  STL.64 [R1+0x160], R12 ;  /* 0x0001600c01007387 */ /* 0x0001e80000100a00 */
[----:B------:R-:W2:Y:S04]  /*7a90*/  LDL R19, [R1+0x308] ;  /* 0x0003080001137983 */ /* 0x000ea80000100800 */
[----:B------:R1:W-:Y:S04]  /*7aa0*/  STL.64 [R1+0x158], R6 ;  /* 0x0001580601007387 */ /* 0x0003e80000100a00 */
[----:B------:R-:W4:Y:S04]  /*7ab0*/  LDL R30, [R1+0x304] ;  /* 0x00030400011e7983 */ /* 0x000f280000100800 */
[----:B------:R-:W5:Y:S04]  /*7ac0*/  LDL R31, [R1+0x300] ;  /* 0x00030000011f7983 */ /* 0x000f680000100800 */
[----:B0-----:R-:W2:Y:S04]  /*7ad0*/  LDL R12, [R1+0x2fc] ;  /* 0x0002fc00010c7983 */ /* 0x001ea80000100800 */
[----:B------:R-:W2:Y:S01]  /*7ae0*/  LDL R13, [R1+0x2f8] ;  /* 0x0002f800010d7983 */ /* 0x000ea20000100800 */
[----:B------:R-:W-:-:S03]  /*7af0*/  IMAD.WIDE R16, R55, 0x2, R4 ;  /* 0x0000000237107825 */ /* 0x000fc600078e0204 */
[----:B-1----:R-:W2:Y:S04]  /*7b00*/  LDL R7, [R1+0x2f4] ;  /* 0x0002f40001077983 */ /* 0x002ea80000100800 */
[----:B------:R0:W-:Y:S02]  /*7b10*/  STL.64 [R1+0x150], R16 ;  /* 0x0001501001007387 */ /* 0x0001e40000100a00 */
[----:B0-----:R-:W-:-:S05]  /*7b20*/  IMAD.WIDE R16, R54, 0x2, R4 ;  /* 0x0000000236107825 */ /* 0x001fca00078e0204 */
        /* <DEDUP_REMOVED lines=45> */
[----:B---3--:R-:W-:-:S04]  /*7e00*/  IMAD.WIDE R16, R18, 0x2, R4 ;  /* 0x0000000212107825 */ /* 0x008fc800078e0204 */
[--C-:B--2---:R-:W-:Y:S01]  /*7e10*/  IMAD.WIDE R18, R19, 0x2, R4.reuse ;  /* 0x0000000213127825 */ /* 0x104fe200078e0204 */
[----:B------:R0:W-:Y:S04]  /*7e20*/  STL.64 [R1+0x478], R16 ;  /* 0x0004781001007387 */ /* 0x0001e80000100a00 */
[----:B0-----:R-:W2:Y:S04]  /*7e30*/  LDL.LU.64 R16, [R1+0x4180] ;  /* 0x0041800001107983 */ /* 0x001ea80000300a00 */
[----:B------:R4:W-:Y:S02]  /*7e40*/  STL.64 [R1+0x498], R18 ;  /* 0x0004981201007387 */ /* 0x0009e40000100a00 */
[----:B----4-:R-:W-:-:S04]  /*7e50*/  IMAD.WIDE R18, R30, 0x2, R4 ;  /* 0x000000021e127825 */ /* 0x010fc800078e0204 */
[--C-:B-----5:R-:W-:Y:S01]  /*7e60*/  IMAD.WIDE R30, R31, 0x2, R4.reuse ;  /* 0x000000021f1e7825 */ /* 0x120fe200078e0204 */
[----:B------:R0:W-:Y:S04]  /*7e70*/  STL.64 [R1+0x4b0], R18 ;  /* 0x0004b01201007387 */ /* 0x0001e80000100a00 */
[----:B0-----:R-:W3:Y:S04]  /*7e80*/  LDL.LU.64 R18, [R1+0x4178] ;  /* 0x0041780001127983 */ /* 0x001ee80000300a00 */
[----:B------:R0:W-:Y:S02]  /*7e90*/  STL.64 [R1+0x4d0], R30 ;  /* 0x0004d01e01007387 */ /* 0x0001e40000100a00 */
[----:B0-----:R-:W-:-:S04]  /*7ea0*/  IMAD.WIDE R30, R12, 0x2, R4 ;  /* 0x000000020c1e7825 */ /* 0x001fc800078e0204 */
[--C-:B------:R-:W-:Y:S01]  /*7eb0*/  IMAD.WIDE R12, R13, 0x2, R4.reuse ;  /* 0x000000020d0c7825 */ /* 0x100fe200078e0204 */
[----:B------:R0:W-:Y:S04]  /*7ec0*/  STL.64 [R1+0x4f0], R30 ;  /* 0x0004f01e01007387 */ /* 0x0001e80000100a00 */
[----:B0-----:R-:W4:Y:S04]  /*7ed0*/  LDL.LU.64 R30, [R1+0x4170] ;  /* 0x00417000011e7983 */ /* 0x001f280000300a00 */
[----:B------:R0:W-:Y:S04]  /*7ee0*/  STL.64 [R1+0x508], R12 ;  /* 0x0005080c01007387 */ /* 0x0001e80000100a00 */
[----:B0-----:R-:W5:Y:S01]  /*7ef0*/  LDL.LU.64 R12, [R1+0x4168] ;  /* 0x00416800010c7983 */ /* 0x001f620000300a00 */
[----:B------:R-:W-:-:S05]  /*7f00*/  IMAD.WIDE R6, R7, 0x2, R4 ;  /* 0x0000000207067825 */ /* 0x000fca00078e0204 */
[----:B------:R5:W-:Y:S02]  /*7f10*/  STL.64 [R1+0x528], R6 ;  /* 0x0005280601007387 */ /* 0x000be40000100a00 */
[----:B-----5:R-:W-:-:S04]  /*7f20*/  IMAD.WIDE R6, R12, 0x2, R4 ;  /* 0x000000020c067825 */ /* 0x020fc800078e0204 */
[--C-:B------:R-:W-:Y:S01]  /*7f30*/  IMAD.WIDE R12, R13, 0x2, R4.reuse ;  /* 0x000000020d0c7825 */ /* 0x100fe200078e0204 */
[----:B------:R4:W-:Y:S03]  /*7f40*/  STL.64 [R1+0x540], R6 ;  /* 0x0005400601007387 */ /* 0x0009e60000100a00 */
[--C-:B----4-:R-:W-:Y:S02]  /*7f50*/  IMAD.WIDE R6, R30, 0x2, R4.reuse ;  /* 0x000000021e067825 */ /* 0x110fe400078e0204 */
[----:B------:R-:W4:Y:S04]  /*7f60*/  LDL.LU R30, [R1+0x4164] ;  /* 0x00416400011e7983 */ /* 0x000f280000300800 */
[----:B------:R0:W-:Y:S02]  /*7f70*/  STL.64 [R1+0x560], R12 ;  /* 0x0005600c01007387 */ /* 0x0001e40000100a00 */
[----:B0-----:R-:W-:-:S02]  /*7f80*/  IMAD.WIDE R12, R31, 0x2, R4 ;  /* 0x000000021f0c7825 */ /* 0x001fc400078e0204 */
[----:B------:R-:W4:Y:S04]  /*7f90*/  LDL.LU R31, [R1+0x4160] ;  /* 0x00416000011f7983 */ /* 0x000f280000300800 */
[----:B------:R0:W-:Y:S04]  /*7fa0*/  STL.64 [R1+0x578], R6 ;  /* 0x0005780601007387 */ /* 0x0001e80000100a00 */
[----:B------:R3:W-:Y:S01]  /*7fb0*/  STL.64 [R1+0x598], R12 ;  /* 0x0005980c01007387 */ /* 0x0007e20000100a00 */
[----:B0-----:R-:W-:-:S04]  /*7fc0*/  IMAD.WIDE R6, R20, 0x2, R4 ;  /* 0x0000000214067825 */ /* 0x001fc800078e0204 */
[--C-:B---3--:R-:W-:Y:S01]  /*7fd0*/  IMAD.WIDE R12, R19, 0x2, R4.reuse ;  /* 0x00000002130c7825 */ /* 0x108fe200078e0204 */
[----:B------:R0:W-:Y:S04]  /*7fe0*/  STL.64 [R1+0x5b8], R6 ;  /* 0x0005b80601007387 */ /* 0x0001e80000100a00 */
[----:B------:R1:W-:Y:S01]  /*7ff0*/  STL.64 [R1+0x5d0], R12 ;  /* 0x0005d00c01007387 */ /* 0x0003e20000100a00 */
[----:B0-----:R-:W-:-:S04]  /*8000*/  IMAD.WIDE R6, R18, 0x2, R4 ;  /* 0x0000000212067825 */ /* 0x001fc800078e0204 */
[--C-:B--2---:R-:W-:Y:S01]  /*8010*/  IMAD.WIDE R18, R17, 0x2, R4.reuse ;  /* 0x0000000211127825 */ /* 0x104fe200078e0204 */
[----:B------:R0:W-:Y:S03]  /*8020*/  STL.64 [R1+0x5f0], R6 ;  /* 0x0005f00601007387 */ /* 0x0001e60000100a00 */
[--C-:B-1----:R-:W-:Y:S01]  /*8030*/  IMAD.WIDE R12, R16, 0x2, R4.reuse ;  /* 0x00000002100c7825 */ /* 0x102fe200078e0204 */
[----:B------:R-:W-:Y:S04]  /*8040*/  STL.64 [R1+0x608], R18 ;  /* 0x0006081201007387 */ /* 0x000fe80000100a00 */
[----:B------:R1:W-:Y:S01]  /*8050*/  STL.64 [R1+0x628], R12 ;  /* 0x0006280c01007387 */ /* 0x0003e20000100a00 */
[----:B0-----:R-:W-:-:S04]  /*8060*/  IMAD.WIDE R6, R15, 0x2, R4 ;  /* 0x000000020f067825 */ /* 0x001fc800078e0204 */
[--C-:B------:R-:W-:Y:S01]  /*8070*/  IMAD.WIDE R14, R14, 0x2, R4.reuse ;  /* 0x000000020e0e7825 */ /* 0x100fe200078e0204 */
[----:B------:R0:W-:Y:S03]  /*8080*/  STL.64 [R1+0x640], R6 ;  /* 0x0006400601007387 */ /* 0x0001e60000100a00 */
[--C-:B-1----:R-:W-:Y:S01]  /*8090*/  IMAD.WIDE R12, R2, 0x2, R4.reuse ;  /* 0x00000002020c7825 */ /* 0x102fe200078e0204 */
[----:B------:R-:W-:Y:S04]  /*80a0*/  STL.64 [R1+0x660], R14 ;  /* 0x0006600e01007387 */ /* 0x000fe80000100a00 */
[----:B------:R1:W-:Y:S01]  /*80b0*/  STL.64 [R1+0x4150], R2 ;  /* 0x0041500201007387 */ /* 0x0003e20000100a00 */
[----:B0-----:R-:W-:-:S03]  /*80c0*/  IMAD.WIDE R6, R3, 0x2, R4 ;  /* 0x0000000203067825 */ /* 0x001fc600078e0204 */
[----:B------:R0:W-:Y:S04]  /*80d0*/  STL.64 [R1+0x678], R12 ;  /* 0x0006780c01007387 */ /* 0x0001e80000100a00 */
[----:B------:R2:W-:Y:S01]  /*80e0*/  STL.64 [R1+0x690], R6 ;  /* 0x0006900601007387 */ /* 0x0005e20000100a00 */
[----:B-1----:R-:W-:-:S04]  /*80f0*/  IMAD.WIDE R2, R9, 0x2, R4 ;  /* 0x0000000209027825 */ /* 0x002fc800078e0204 */
[----:B0-----:R-:W-:-:S04]  /*8100*/  IMAD.WIDE R12, R11, 0x2, R4 ;  /* 0x000000020b0c7825 */ /* 0x001fc800078e0204 */
[--C-:B--2---:R-:W-:Y:S01]  /*8110*/  IMAD.WIDE R6, R10, 0x2, R4.reuse ;  /* 0x000000020a067825 */ /* 0x104fe200078e0204 */
[----:B------:R-:W-:Y:S03]  /*8120*/  STL.64 [R1+0x6a8], R12 ;  /* 0x0006a80c01007387 */ /* 0x000fe60000100a00 */
[--C-:B------:R-:W-:Y:S01]  /*8130*/  IMAD.WIDE R10, R21, 0x2, R4.reuse ;  /* 0x00000002150a7825 */ /* 0x100fe200078e0204 */
[----:B------:R0:W-:Y:S04]  /*8140*/  STL.64 [R1+0x6c0], R6 ;  /* 0x0006c00601007387 */ /* 0x0001e80000100a00 */
[----:B------:R4:W-:Y:S04]  /*8150*/  STL.64 [R1+0x6d8], R2 ;  /* 0x0006d80201007387 */ /* 0x0009e80000100a00 */
[----:B------:R-:W-:Y:S01]  /*8160*/  STL.64 [R1+0x6f0], R10 ;  /* 0x0006f00a01007387 */ /* 0x000fe20000100a00 */
[----:B0-----:R-:W-:-:S05]  /*8170*/  IMAD.WIDE R6, R0, 0x2, R4 ;  /* 0x0000000200067825 */ /* 0x001fca00078e0204 */
[----:B------:R0:W-:Y:S01]  /*8180*/  STL.64 [R1+0x708], R6 ;  /* 0x0007080601007387 */ /* 0x0001e20000100a00 */
[----:B----4-:R-:W-:-:S04]  /*8190*/  IMAD.WIDE R2, R22, 0x2, R30 ;  /* 0x0000000216027825 */ /* 0x010fc800078e021e */
[--C-:B------:R-:W-:Y:S01]  /*81a0*/  IMAD.WIDE R4, R23, 0x2, R30.reuse ;  /* 0x0000000217047825 */ /* 0x100fe200078e021e */
[----:B------:R1:W-:Y:S03]  /*81b0*/  STL.64 [R1+0xe8], R2 ;  /* 0x0000e80201007387 */ /* 0x0003e60000100a00 */
[--C-:B0-----:R-:W-:Y:S01]  /*81c0*/  IMAD.WIDE R6, R24, 0x2, R30.reuse ;  /* 0x0000000218067825 */ /* 0x101fe200078e021e */
[----:B------:R0:W-:Y:S04]  /*81d0*/  STL.64 [R1+0xe0], R4 ;  /* 0x0000e00401007387 */ /* 0x0001e80000100a00 */
[----:B------:R2:W-:Y:S01]  /*81e0*/  STL.64 [R1+0xd8], R6 ;  /* 0x0000d80601007387 */ /* 0x0005e20000100a00 */
[----:B-1----:R-:W-:-:S04]  /*81f0*/  IMAD.WIDE R2, R25, 0x2, R30 ;  /* 0x0000000219027825 */ /* 0x002fc800078e021e */
[--C-:B0-----:R-:W-:Y:S01]  /*8200*/  IMAD.WIDE R4, R26, 0x2, R30.reuse ;  /* 0x000000021a047825 */ /* 0x101fe200078e021e */
        /* <DEDUP_REMOVED lines=16> */
[----:B0-----:R-:W-:-:S03]  /*8310*/  IMAD.WIDE R2, R59, 0x2, R30 ;  /* 0x000000023b027825 */ /* 0x001fc600078e021e */
[----:B------:R0:W-:Y:S01]  /*8320*/  STL.64 [R1+0x4158], R58 ;  /* 0x0041583a01007387 */ /* 0x0001e20000100a00 */
[----:B-1----:R-:W-:-:S03]  /*8330*/  IMAD.WIDE R4, R58, 0x2, R30 ;  /* 0x000000023a047825 */ /* 0x002fc600078e021e */
[----:B------:R1:W-:Y:S04]  /*8340*/  STL.64 [R1+0x88], R2 ;  /* 0x0000880201007387 */ /* 0x0003e80000100a00 */
[----:B------:R3:W-:Y:S01]  /*8350*/  STL.64 [R1+0x80], R4 ;  /* 0x0000800401007387 */ /* 0x0007e20000100a00 */
[----:B--2---:R-:W-:-:S03]  /*8360*/  IMAD.WIDE R6, R54, 0x2, R30 ;  /* 0x0000000236067825 */ /* 0x004fc600078e021e */
[----:B0-----:R-:W2:Y:S01]  /*8370*/  LDL R58, [R1+0x304] ;  /* 0x00030400013a7983 */ /* 0x001ea20000100800 */
[----:B-1----:R-:W-:-:S03]  /*8380*/  IMAD.WIDE R2, R56, 0x2, R30 ;  /* 0x0000000238027825 */ /* 0x002fc600078e021e */
[----:B------:R-:W4:Y:S01]  /*8390*/  LDL R59, [R1+0x300] ;  /* 0x00030000013b7983 */ /* 0x000f220000100800 */
[----:B---3--:R-:W-:-:S03]  /*83a0*/  IMAD.WIDE R4, R55, 0x2, R30 ;  /* 0x0000000237047825 */ /* 0x008fc600078e021e */
[----:B------:R-:W-:Y:S01]  /*83b0*/  STL.64 [R1+0x8], R2 ;  /* 0x0000080201007387 */ /* 0x000fe20000100a00 */
[----:B------:R-:W-:-:S03]  /*83c0*/  IMAD.WIDE R8, R53, 0x2, R30 ;  /* 0x0000000235087825 */ /* 0x000fc600078e021e */
[----:B------:R0:W-:Y:S01]  /*83d0*/  STL.64 [R1+0x4098], R4 ;  /* 0x0040980401007387 */ /* 0x0001e20000100a00 */
[----:B------:R-:W-:-:S04]  /*83e0*/  IMAD.WIDE R10, R52, 0x2, R30 ;  /* 0x00000002340a7825 */ /* 0x000fc800078e021e */
[----:B------:R-:W-:-:S04]  /*83f0*/  IMAD.WIDE R12, R51, 0x2, R30 ;  /* 0x00000002330c7825 */ /* 0x000fc800078e021e */
[--C-:B------:R-:W-:Y:S01]  /*8400*/  IMAD.WIDE R14, R50, 0x2, R30.reuse ;  /* 0x00000002320e7825 */ /* 0x100fe200078e021e */
[----:B0-----:R-:W3:Y:S03]  /*8410*/  LDL R4, [R1+0x30c] ;  /* 0x00030c0001047983 */ /* 0x001ee60000100800 */
[--C-:B------:R-:W-:Y:S01]  /*8420*/  IMAD.WIDE R16, R49, 0x2, R30.reuse ;  /* 0x0000000231107825 */ /* 0x100fe200078e021e */
[----:B------:R-:W5:Y:S03]  /*8430*/  LDL R5, [R1+0x308] ;  /* 0x0003080001057983 */ /* 0x000f660000100800 */
[--C-:B------:R-:W-:Y:S01]  /*8440*/  IMAD.WIDE R18, R48, 0x2, R30.reuse ;  /* 0x0000000230127825 */ /* 0x100fe200078e021e */
[----:B------:R-:W-:Y:S03]  /*8450*/  STL.64 [R1+0x4090], R6 ;  /* 0x0040900601007387 */ /* 0x000fe60000100a00 */
[--C-:B------:R-:W-:Y:S01]  /*8460*/  IMAD.WIDE R20, R47, 0x2, R30.reuse ;  /* 0x000000022f147825 */ /* 0x100fe200078e021e */
[----:B------:R-:W-:Y:S04]  /*8470*/  STL.64 [R1+0x4088], R8 ;  /* 0x0040880801007387 */ /* 0x000fe80000100a00 */
[----:B------:R-:W-:Y:S01]  /*8480*/  STL.64 [R1+0x40a0], R10 ;  /* 0x0040a00a01007387 */ /* 0x000fe20000100a00 */
[----:B------:R-:W-:-:S03]  /*8490*/  IMAD.WIDE R22, R46, 0x2, R30 ;  /* 0x000000022e167825 */ /* 0x000fc600078e021e */
[----:B------:R-:W-:Y:S01]  /*84a0*/  STL.64 [R1+0x40a8], R12 ;  /* 0x0040a80c01007387 */ /* 0x000fe20000100a00 */
[----:B------:R-:W-:-:S03]  /*84b0*/  IMAD.WIDE R24, R45, 0x2, R30 ;  /* 0x000000022d187825 */ /* 0x000fc600078e021e */
[----:B------:R-:W-:Y:S01]  /*84c0*/  STL.64 [R1+0x40b0], R14 ;  /* 0x0040b00e01007387 */ /* 0x000fe20000100a00 */
[----:B------:R-:W-:-:S03]  /*84d0*/  IMAD.WIDE R26, R44, 0x2, R30 ;  /* 0x000000022c1a7825 */ /* 0x000fc600078e021e */
[----:B------:R-:W-:Y:S04]  /*84e0*/  STL.64 [R1+0x40b8], R16 ;  /* 0x0040b81001007387 */ /* 0x000fe80000100a00 */
[----:B------:R-:W-:Y:S01]  /*84f0*/  STL.64 [R1+0x40c0], R18 ;  /* 0x0040c01201007387 */ /* 0x000fe20000100a00 */
[----:B------:R-:W-:-:S03]  /*8500*/  IMAD.WIDE R28, R43, 0x2, R30 ;  /* 0x000000022b1c7825 */ /* 0x000fc600078e021e */
[----:B------:R0:W-:Y:S01]  /*8510*/  STL.64 [R1+0x40c8], R20 ;  /* 0x0040c81401007387 */ /* 0x0001e20000100a00 */
[----:B------:R-:W-:-:S03]  /*8520*/  IMAD.WIDE R2, R57, 0x2, R30 ;  /* 0x0000000239027825 */ /* 0x000fc600078e021e */
[----:B0-----:R-:W4:Y:S04]  /*8530*/  LDL.LU R20, [R1+0x2d8] ;  /* 0x0002d80001147983 */ /* 0x001f280000300800 */
[----:B------:R-:W4:Y:S04]  /*8540*/  LDL.LU R21, [R1+0x2d4] ;  /* 0x0002d40001157983 */ /* 0x000f280000300800 */
[----:B------:R-:W-:Y:S04]  /*8550*/  STL.64 [R1+0x40d0], R22 ;  /* 0x0040d01601007387 */ /* 0x000fe80000100a00 */
[----:B------:R-:W-:Y:S04]  /*8560*/  STL.64 [R1+0x40d8], R24 ;  /* 0x0040d81801007387 */ /* 0x000fe80000100a00 */
[----:B------:R0:W-:Y:S01]  /*8570*/  STL.64 [R1+0x40e0], R26 ;  /* 0x0040e01a01007387 */ /* 0x0001e20000100a00 */
[----:B------:R-:W-:-:S04]  /*8580*/  IMAD.WIDE R8, R41, 0x2, R30 ;  /* 0x0000000229087825 */ /* 0x000fc800078e021e */
[--C-:B------:R-:W-:Y:S01]  /*8590*/  IMAD.WIDE R6, R60, 0x2, R30.reuse ;  /* 0x000000023c067825 */ /* 0x100fe200078e021e */
[----:B0-----:R-:W4:Y:S04]  /*85a0*/  LDL.LU R26, [R1+0x2f4] ;  /* 0x0002f400011a7983 */ /* 0x001f280000300800 */
[----:B------:R-:W4:Y:S04]  /*85b0*/  LDL.LU R27, [R1+0x2f0] ;  /* 0x0002f000011b7983 */ /* 0x000f280000300800 */
[----:B------:R0:W-:Y:S04]  /*85c0*/  STL.64 [R1+0x40e8], R28 ;  /* 0x0040e81c01007387 */ /* 0x0001e80000100a00 */
[----:B0-----:R-:W4:Y:S04]  /*85d0*/  LDL.LU R28, [R1+0x2fc] ;  /* 0x0002fc00011c7983 */ /* 0x001f280000300800 */
[----:B------:R-:W4:Y:S04]  /*85e0*/  LDL.LU R29, [R1+0x2f8] ;  /* 0x0002f800011d7983 */ /* 0x000f280000300800 */
[----:B------:R0:W-:Y:S04]  /*85f0*/  STL.64 [R1+0x360], R2 ;  /* 0x0003600201007387 */ /* 0x0001e80000100a00 */
[----:B------:R1:W-:Y:S04]  /*8600*/  STL.64 [R1+0x378], R8 ;  /* 0x0003780801007387 */ /* 0x0003e80000100a00 */
[----:B------:R-:W4:Y:S01]  /*8610*/  LDL.LU R14, [R1+0x2bc] ;  /* 0x0002bc00010e7983 */ /* 0x000f220000300800 */
[----:B0-----:R-:W-:-:S03]  /*8620*/  IMAD.WIDE R2, R39, 0x2, R30 ;  /* 0x0000000227027825 */ /* 0x001fc600078e021e */
[----:B------:R-:W-:Y:S04]  /*8630*/  STL.64 [R1+0x390], R6 ;  /* 0x0003900601007387 */ /* 0x000fe80000100a00 */
[----:B------:R-:W4:Y:S01]  /*8640*/  LDL.LU R15, [R1+0x2b8] ;  /* 0x0002b800010f7983 */ /* 0x000f220000300800 */
[----:B-1----:R-:W-:-:S03]  /*8650*/  IMAD.WIDE R8, R37, 0x2, R30 ;  /* 0x0000000225087825 */ /* 0x002fc600078e021e */
[----:B------:R0:W-:Y:S04]  /*8660*/  STL.64 [R1+0x3a8], R2 ;  /* 0x0003a80201007387 */ /* 0x0001e80000100a00 */
[----:B------:R-:W4:Y:S04]  /*8670*/  LDL.LU R10, [R1+0x2b4] ;  /* 0x0002b400010a7983 */ /* 0x000f280000300800 */
[----:B------:R-:W4:Y:S01]  /*8680*/  LDL.LU R11, [R1+0x2b0] ;  /* 0x0002b000010b7983 */ /* 0x000f220000300800 */
[----:B0-----:R-:W-:-:S05]  /*8690*/  IMAD.WIDE R2, R38, 0x2, R30 ;  /* 0x0000000226027825 */ /* 0x001fca00078e021e */
[----:B------:R0:W-:Y:S04]  /*86a0*/  STL.64 [R1+0x3c0], R2 ;  /* 0x0003c00201007387 */ /* 0x0001e80000100a00 */
[----:B0-----:R-:W4:Y:S04]  /*86b0*/  LDL R2, [R1+0x2ec] ;  /* 0x0002ec0001027983 */ /* 0x001f280000100800 */
[----:B------:R0:W-:Y:S04]  /*86c0*/  STL.64 [R1+0x3d8], R8 ;  /* 0x0003d80801007387 */ /* 0x0001e80000100a00 */
[----:B------:R-:W4:Y:S01]  /*86d0*/  LDL R3, [R1+0x2e8] ;  /* 0x0002e80001037983 */ /* 0x000f220000100800 */
[----:B------:R-:W-:-:S04]  /*86e0*/  IMAD.WIDE R6, R36, 0x2, R30 ;  /* 0x0000000224067825 */ /* 0x000fc800078e021e */
[--C-:B------:R-:W-:Y:S01]  /*86f0*/  IMAD.WIDE R12, R35, 0x2, R30.reuse ;  /* 0x00000002230c7825 */ /* 0x100fe200078e021e */
[----:B------:R1:W-:Y:S03]  /*8700*/  STL.64 [R1+0x3f0], R6 ;  /* 0x0003f00601007387 */ /* 0x0003e60000100a00 */
[--C-:B0-----:R-:W-:Y:S01]  /*8710*/  IMAD.WIDE R8, R34, 0x2, R30.reuse ;  /* 0x0000000222087825 */ /* 0x101fe200078e021e */
[----:B------:R-:W4:Y:S04]  /*8720*/  LDL R25, [R1+0x2e4] ;  /* 0x0002e40001197983 */ /* 0x000f280000100800 */
[----:B------:R-:W4:Y:S01]  /*8730*/  LDL R22, [R1+0x2e0] ;  /* 0x0002e00001167983 */ /* 0x000f220000100800 */
[----:B------:R-:W-:-:S03]  /*8740*/  IMAD.WIDE R16, R32, 0x2, R30 ;  /* 0x0000000220107825 */ /* 0x000fc600078e021e */
[----:B------:R-:W4:Y:S01]  /*8750*/  LDL R23, [R1+0x2dc] ;  /* 0x0002dc0001177983 */ /* 0x000f220000100800 */
[----:B-1----:R-:W-:-:S03]  /*8760*/  IMAD.WIDE R6, R33, 0x2, R30 ;  /* 0x0000000221067825 */ /* 0x002fc600078e021e */
[----:B------:R-:W-:Y:S04]  /*8770*/  STL.64 [R1+0x410], R12 ;  /* 0x0004100c01007387 */ /* 0x000fe80000100a00 */
[----:B------:R-:W4:Y:S04]  /*8780*/  LDL R18, [R1+0x2d0] ;  /* 0x0002d00001127983 */ /* 0x000f280000100800 */
[----:B------:R-:W-:Y:S04]  /*8790*/  STL.64 [R1+0x430], R8 ;  /* 0x0004300801007387 */ /* 0x000fe80000100a00 */
[----:B------:R-:W4:Y:S04]  /*87a0*/  LDL R19, [R1+0x2cc] ;  /* 0x0002cc0001137983 */ /* 0x000f280000100800 */
[----:B------:R0:W-:Y:S04]  /*87b0*/  STL.64 [R1+0x448], R6 ;  /* 0x0004480601007387 */ /* 0x0001e80000100a00 */
[----:B0-----:R-:W4:Y:S04]  /*87c0*/  LDL R6, [R1+0x2c8] ;  /* 0x0002c80001067983 */ /* 0x001f280000100800 */
[----:B------:R-:W-:Y:S01]  /*87d0*/  STL.64 [R1+0x468], R16 ;  /* 0x0004681001007387 */ /* 0x000fe20000100a00 */
[----:B---3--:R-:W-:-:S04]  /*87e0*/  IMAD.WIDE R12, R4, 0x2, R30 ;  /* 0x00000002040c7825 */ /* 0x008fc800078e021e */
[--C-:B-----5:R-:W-:Y:S01]  /*87f0*/  IMAD.WIDE R8, R5, 0x2, R30.reuse ;  /* 0x0000000205087825 */ /* 0x120fe200078e021e */
[----:B------:R4:W-:Y:S03]  /*8800*/  STL.64 [R1+0x480], R12 ;  /* 0x0004800c01007387 */ /* 0x0009e60000100a00 */
[--C-:B--2---:R-:W-:Y:S01]  /*8810*/  IMAD.WIDE R4, R58, 0x2, R30.reuse ;  /* 0x000000023a047825 */ /* 0x104fe200078e021e */
[----:B------:R0:W-:Y:S04]  /*8820*/  STL.64 [R1+0x4a0], R8 ;  /* 0x0004a00801007387 */ /* 0x0001e80000100a00 */
[----:B------:R1:W-:Y:S01]  /*8830*/  STL.64 [R1+0x4b8], R4 ;  /* 0x0004b80401007387 */ /* 0x0003e20000100a00 */
[----:B----4-:R-:W-:-:S05]  /*8840*/  IMAD.WIDE R12, R59, 0x2, R30 ;  /* 0x000000023b0c7825 */ /* 0x010fca00078e021e */
[----:B------:R-:W-:Y:S01]  /*8850*/  STL.64 [R1+0x4d8], R12 ;  /* 0x0004d80c01007387 */ /* 0x000fe20000100a00 */
[----:B0-----:R-:W-:-:S04]  /*8860*/  IMAD.WIDE R8, R28, 0x2, R30 ;  /* 0x000000021c087825 */ /* 0x001fc800078e021e */
[--C-:B-1----:R-:W-:Y:S01]  /*8870*/  IMAD.WIDE R4, R29, 0x2, R30.reuse ;  /* 0x000000021d047825 */ /* 0x102fe200078e021e */
[----:B------:R-:W-:Y:S04]  /*8880*/  STL [R1+0x412c], R29 ;  /* 0x00412c1d01007387 */ /* 0x000fe80000100800 */
[----:B------:R0:W-:Y:S04]  /*8890*/  STL.64 [R1+0x4f8], R8 ;  /* 0x0004f80801007387 */ /* 0x0001e80000100a00 */
[----:B------:R1:W-:Y:S04]  /*88a0*/  STL.64 [R1+0x510], R4 ;  /* 0x0005100401007387 */ /* 0x0003e80000100a00 */
[----:B------:R-:W2:Y:S01]  /*88b0*/  LDL.LU R7, [R1+0x28] ;  /* 0x0000280001077983 */ /* 0x000ea20000300800 */
[----:B0-----:R-:W-:-:S04]  /*88c0*/  IMAD.WIDE R8, R26, 0x2, R30 ;  /* 0x000000021a087825 */ /* 0x001fc800078e021e */
[--C-:B-1----:R-:W-:Y:S01]  /*88d0*/  IMAD.WIDE R4, R27, 0x2, R30.reuse ;  /* 0x000000021b047825 */ /* 0x102fe200078e021e */
[----:B------:R0:W-:Y:S04]  /*88e0*/  STL.64 [R1+0x530], R8 ;  /* 0x0005300801007387 */ /* 0x0001e80000100a00 */
[----:B------:R-:W3:Y:S04]  /*88f0*/  LDL.LU R16, [R1+0x24] ;  /* 0x0000240001107983 */ /* 0x000ee80000300800 */
[----:B------:R-:W4:Y:S04]  /*8900*/  LDL.LU R17, [R1+0x20] ;  /* 0x0000200001117983 */ /* 0x000f280000300800 */
[----:B------:R1:W-:Y:S04]  /*8910*/  STL.64 [R1+0x548], R4 ;  /* 0x0005480401007387 */ /* 0x0003e80000100a00 */
[----:B------:R-:W5:Y:S04]  /*8920*/  LDL.LU R12, [R1+0x1c] ;  /* 0x00001c00010c7983 */ /* 0x000f680000300800 */
[----:B------:R-:W2:Y:S04]  /*8930*/  LDL.LU R13, [R1+0x18] ;  /* 0x00001800010d7983 */ /* 0x000ea80000300800 */
[----:B0-----:R-:W2:Y:S04]  /*8940*/  LDL.LU R8, [R1+0x14] ;  /* 0x0000140001087983 */ /* 0x001ea80000300800 */
[----:B------:R-:W2:Y:S01]  /*8950*/  LDL.LU R9, [R1+0x10] ;  /* 0x0000100001097983 */ /* 0x000ea20000300800 */
[----:B------:R-:W-:-:S03]  /*8960*/  IMAD.WIDE R58, R2, 0x2, R30 ;  /* 0x00000002023a7825 */ /* 0x000fc600078e021e */
[----:B-1----:R-:W2:Y:S04]  /*8970*/  LDL.LU R4, [R1+0x2c] ;  /* 0x00002c0001047983 */ /* 0x002ea80000300800 */
[----:B------:R-:W2:Y:S01]  /*8980*/  LDL.LU R5, [R1+0x30] ;  /* 0x0000300001057983 */ /* 0x000ea20000300800 */
[----:B------:R-:W-:-:S03]  /*8990*/  IMAD.WIDE R2, R3, 0x2, R30 ;  /* 0x0000000203027825 */ /* 0x000fc600078e021e */
[----:B------:R-:W-:Y:S04]  /*89a0*/  STL [R1+0x4128], R27 ;  /* 0x0041281b01007387 */ /* 0x000fe80000100800 */
[----:B------:R0:W-:Y:S04]  /*89b0*/  STL.64 [R1+0x568], R58 ;  /* 0x0005683a01007387 */ /* 0x0001e80000100a00 */
[----:B0-----:R-:W2:Y:S04]  /*89c0*/  LDL.LU.64 R58, [R1+0x4158] ;  /* 0x00415800013a7983 */ /* 0x001ea80000300a00 */
[----:B------:R0:W-:Y:S04]  /*89d0*/  STL.64 [R1+0x580], R2 ;  /* 0x0005800201007387 */ /* 0x0001e80000100a00 */
[----:B0-----:R-:W2:Y:S01]  /*89e0*/  LDL.LU.64 R2, [R1+0x4150] ;  /* 0x0041500001027983 */ /* 0x001ea20000300a00 */
[----:B------:R-:W-:-:S05]  /*89f0*/  IMAD.WIDE R24, R25, 0x2, R30 ;  /* 0x0000000219187825 */ /* 0x000fca00078e021e */
[----:B------:R0:W-:Y:S02]  /*8a00*/  STL.64 [R1+0x5a0], R24 ;  /* 0x0005a01801007387 */ /* 0x0001e40000100a00 */
[----:B0-----:R-:W-:-:S04]  /*8a10*/  IMAD.WIDE R24, R22, 0x2, R30 ;  /* 0x0000000216187825 */ /* 0x001fc800078e021e */
[--C-:B------:R-:W-:Y:S01]  /*8a20*/  IMAD.WIDE R22, R23, 0x2, R30.reuse ;  /* 0x0000000217167825 */ /* 0x100fe200078e021e */
[----:B------:R0:W-:Y:S04]  /*8a30*/  STL.64 [R1+0x5c0], R24 ;  /* 0x0005c01801007387 */ /* 0x0001e80000100a00 */
[----:B------:R1:W-:Y:S04]  /*8a40*/  STL.64 [R1+0x5d8], R22 ;  /* 0x0005d81601007387 */ /* 0x0003e80000100a00 */
[----:B------:R1:W-:Y:S01]  /*8a50*/  STL.64 [R1+0x4120], R20 ;  /* 0x0041201401007387 */ /* 0x0003e20000100a00 */
[----:B0-----:R-:W-:-:S04]  /*8a60*/  IMAD.WIDE R24, R20, 0x2, R30 ;  /* 0x0000000214187825 */ /* 0x001fc800078e021e */
[--C-:B-1----:R-:W-:Y:S01]  /*8a70*/  IMAD.WIDE R22, R21, 0x2, R30.reuse ;  /* 0x0000000215167825 */ /* 0x102fe200078e021e */
[----:B------:R0:W-:Y:S04]  /*8a80*/  STL.64 [R1+0x5f8], R24 ;  /* 0x0005f81801007387 */ /* 0x0001e80000100a00 */
[----:B------:R1:W-:Y:S01]  /*8a90*/  STL.64 [R1+0x610], R22 ;  /* 0x0006101601007387 */ /* 0x0003e20000100a00 */
[----:B------:R-:W-:-:S04]  /*8aa0*/  IMAD.WIDE R20, R6, 0x2, R30 ;  /* 0x0000000206147825 */ /* 0x000fc800078e021e */
[----:B0-----:R-:W-:-:S04]  /*8ab0*/  IMAD.WIDE R24, R18, 0x2, R30 ;  /* 0x0000000212187825 */ /* 0x001fc800078e021e */
[--C-:B-1----:R-:W-:Y:S01]  /*8ac0*/  IMAD.WIDE R22, R19, 0x2, R30.reuse ;  /* 0x0000000213167825 */ /* 0x102fe200078e021e */
[----:B------:R-:W-:Y:S04]  /*8ad0*/  STL.64 [R1+0x630], R24 ;  /* 0x0006301801007387 */ /* 0x000fe80000100a00 */
[----:B------:R0:W-:Y:S01]  /*8ae0*/  STL.64 [R1+0x648], R22 ;  /* 0x0006481601007387 */ /* 0x0001e20000100a00 */
[----:B--2---:R-:W-:-:S03]  /*8af0*/  IMAD.WIDE R18, R2, 0x2, R30 ;  /* 0x0000000202127825 */ /* 0x004fc600078e021e */
[----:B------:R-:W2:Y:S01]  /*8b00*/  LDL.LU R2, [R1+0x414c] ;  /* 0x00414c0001027983 */ /* 0x000ea20000300800 */
[----:B0-----:R-:W-:-:S03]  /*8b10*/  IMAD.WIDE R22, R3, 0x2, R30 ;  /* 0x0000000203167825 */ /* 0x001fc600078e021e */
[----:B------:R0:W-:Y:S04]  /*8b20*/  STL.64 [R1+0x668], R20 ;  /* 0x0006681401007387 */ /* 0x0001e80000100a00 */
[----:B------:R-:W2:Y:S04]  /*8b30*/  LDL.LU R3, [R1+0x4148] ;  /* 0x0041480001037983 */ /* 0x000ea80000300800 */
[----:B------:R1:W-:Y:S01]  /*8b40*/  STL.64 [R1+0x680], R18 ;  /* 0x0006801201007387 */ /* 0x0003e20000100a00 */
[----:B0-----:R-:W-:-:S03]  /*8b50*/  IMAD.WIDE R20, R15, 0x2, R30 ;  /* 0x000000020f147825 */ /* 0x001fc600078e021e */
[----:B------:R-:W-:Y:S01]  /*8b60*/  STL.64 [R1+0x698], R22 ;  /* 0x0006981601007387 */ /* 0x000fe20000100a00 */
[----:B-1----:R-:W-:-:S03]  /*8b70*/  IMAD.WIDE R18, R14, 0x2, R30 ;  /* 0x000000020e127825 */ /* 0x002fc600078e021e */
[----:B------:R0:W-:Y:S04]  /*8b80*/  STL.64 [R1+0x4130], R14 ;  /* 0x0041300e01007387 */ /* 0x0001e80000100a00 */
[----:B------:R1:W-:Y:S04]  /*8b90*/  STL.64 [R1+0x6b0], R18 ;  /* 0x0006b01201007387 */ /* 0x0003e80000100a00 */
[----:B------:R-:W-:Y:S01]  /*8ba0*/  STL.64 [R1+0x6c8], R20 ;  /* 0x0006c81401007387 */ /* 0x000fe20000100a00 */
[----:B0-----:R-:W-:-:S03]  /*8bb0*/  IMAD.WIDE R14, R11, 0x2, R30 ;  /* 0x000000020b0e7825 */ /* 0x001fc600078e021e */
[----:B------:R0:W-:Y:S01]  /*8bc0*/  STL.64 [R1+0x4138], R10 ;  /* 0x0041380a01007387 */ /* 0x0001e20000100a00 */
[----:B-1----:R-:W-:-:S05]  /*8bd0*/  IMAD.WIDE R18, R10, 0x2, R30 ;  /* 0x000000020a127825 */ /* 0x002fca00078e021e */
[----:B------:R-:W-:Y:S01]  /*8be0*/  STL.64 [R1+0x6e0], R18 ;  /* 0x0006e01201007387 */ /* 0x000fe20000100a00 */
[----:B0-----:R-:W-:-:S03]  /*8bf0*/  IMAD.WIDE R10, R0, 0x2, R30 ;  /* 0x00000002000a7825 */ /* 0x001fc600078e021e */
[----:B------:R3:W-:Y:S01]  /*8c00*/  STL.64 [R1+0x6f8], R14 ;  /* 0x0006f80e01007387 */ /* 0x0007e20000100a00 */
[----:B--2---:R-:W-:-:S04]  /*8c10*/  IMAD.WIDE R6, R7, 0x2, R2 ;  /* 0x0000000207067825 */ /* 0x004fc800078e0202 */
[--C-:B---3--:R-:W-:Y:S01]  /*8c20*/  IMAD.WIDE R14, R16, 0x2, R2.reuse ;  /* 0x00000002100e7825 */ /* 0x108fe200078e0202 */
[----:B------:R5:W-:Y:S04]  /*8c30*/  STL.64 [R1+0x4140], R6 ;  /* 0x0041400601007387 */ /* 0x000be80000100a00 */
[----:B------:R4:W-:Y:S01]  /*8c40*/  STL.64 [R1+0x710], R10 ;  /* 0x0007100a01007387 */ /* 0x0009e20000100a00 */
[----:B------:R-:W-:-:S03]  /*8c50*/  IMAD.WIDE R18, R4, 0x2, R2 ;  /* 0x0000000204127825 */ /* 0x000fc600078e0202 */
[----:B------:R-:W-:Y:S01]  /*8c60*/  STL.64 [R1+0x70], R14 ;  /* 0x0000700e01007387 */ /* 0x000fe20000100a00 */
[----:B-----5:R-:W-:-:S04]  /*8c70*/  IMAD.WIDE R6, R12, 0x2, R2 ;  /* 0x000000020c067825 */ /* 0x020fc800078e0202 */
[----:B----4-:R-:W-:-:S04]  /*8c80*/  IMAD.WIDE R10, R17, 0x2, R2 ;  /* 0x00000002110a7825 */ /* 0x010fc800078e0202 */
[--C-:B------:R-:W-:Y:S01]  /*8c90*/  IMAD.WIDE R12, R13, 0x2, R2.reuse ;  /* 0x000000020d0c7825 */ /* 0x100fe200078e0202 */
[----:B------:R0:W-:Y:S04]  /*8ca0*/  STL.64 [R1+0x68], R10 ;  /* 0x0000680a01007387 */ /* 0x0001e80000100a00 */
[----:B------:R1:W-:Y:S01]  /*8cb0*/  STL.64 [R1+0x60], R6 ;  /* 0x0000600601007387 */ /* 0x0003e20000100a00 */
[----:B------:R-:W-:-:S03]  /*8cc0*/  IMAD.WIDE R4, R5, 0x2, R2 ;  /* 0x0000000205047825 */ /* 0x000fc600078e0202 */
[----:B------:R-:W-:Y:S01]  /*8cd0*/  STL.64 [R1+0x58], R12 ;  /* 0x0000580c01007387 */ /* 0x000fe20000100a00 */
[----:B0-----:R-:W-:-:S04]  /*8ce0*/  IMAD.WIDE R10, R8, 0x2, R2 ;  /* 0x00000002080a7825 */ /* 0x001fc800078e0202 */
[--C-:B-1----:R-:W-:Y:S01]  /*8cf0*/  IMAD.WIDE R6, R9, 0x2, R2.reuse ;  /* 0x0000000209067825 */ /* 0x102fe200078e0202 */
[----:B------:R-:W-:Y:S03]  /*8d00*/  STL.64 [R1+0x50], R10 ;  /* 0x0000500a01007387 */ /* 0x000fe60000100a00 */
[--C-:B------:R-:W-:Y:S01]  /*8d10*/  IMAD.WIDE R22, R40, 0x2, R2.reuse ;  /* 0x0000000228167825 */ /* 0x100fe200078e0202 */
[----:B------:R-:W-:Y:S03]  /*8d20*/  STL.64 [R1+0x40f8], R18 ;  /* 0x0040f81201007387 */ /* 0x000fe60000100a00 */
[--C-:B------:R-:W-:Y:S01]  /*8d30*/  IMAD.WIDE R16, R42, 0x2, R2.reuse ;  /* 0x000000022a107825 */ /* 0x100fe200078e0202 */
[----:B------:R0:W-:Y:S04]  /*8d40*/  STL.64 [R1+0x48], R6 ;  /* 0x0000480601007387 */ /* 0x0001e80000100a00 */
[----:B------:R-:W-:Y:S04]  /*8d50*/  STL.64 [R1+0x4100], R4 ;  /* 0x0041000401007387 */ /* 0x000fe80000100a00 */
[----:B------:R1:W-:Y:S01]  /*8d60*/  STL.64 [R1+0x4108], R22 ;  /* 0x0041081601007387 */ /* 0x0003e20000100a00 */
[----:B0-----:R-:W-:-:S03]  /*8d70*/  IMAD.WIDE R6, R61, 0x2, R2 ;  /* 0x000000023d067825 */ /* 0x001fc600078e0202 */
[----:B------:R0:W-:Y:S04]  /*8d80*/  STL.64 [R1+0x4110], R16 ;  /* 0x0041101001007387 */ /* 0x0001e80000100a00 */
[----:B------:R-:W-:Y:S04]  /*8d90*/  STL.64 [R1+0x20], R6 ;  /* 0x0000200601007387 */ /* 0x000fe80000100a00 */
[----:B-1----:R-:W2:Y:S04]  /*8da0*/  LDL.LU R23, [R1+0x30c] ;  /* 0x00030c0001177983 */ /* 0x002ea80000300800 */
[----:B------:R-:W3:Y:S04]  /*8db0*/  LDL.LU R20, [R1+0x308] ;  /* 0x0003080001147983 */ /* 0x000ee80000300800 */
[----:B------:R-:W4:Y:S04]  /*8dc0*/  LDL.LU R27, [R1+0x304] ;  /* 0x00030400011b7983 */ /* 0x000f280000300800 */
[----:B------:R-:W5:Y:S01]  /*8dd0*/  LDL.LU R29, [R1+0x300] ;  /* 0x00030000011d7983 */ /* 0x000f620000300800 */
[----:B------:R-:W-:-:S04]  /*8de0*/  IMAD.WIDE R24, R59, 0x2, R2 ;  /* 0x000000023b187825 */ /* 0x000fc800078e0202 */
[----:B------:R-:W-:Y:S02]  /*8df0*/  IMAD.MOV.U32 R21, RZ, RZ, R43 ;  /* 0x000000ffff157224 */ /* 0x000fe400078e002b */
[----:B------:R-:W-:Y:S01]  /*8e00*/  IMAD.WIDE R8, R58, 0x2, R2 ;  /* 0x000000023a087825 */ /* 0x000fe200078e0202 */
[----:B------:R-:W-:Y:S03]  /*8e10*/  STL.64 [R1+0x40f0], R24 ;  /* 0x0040f01801007387 */ /* 0x000fe60000100a00 */
[----:B0-----:R-:W-:Y:S02]  /*8e20*/  IMAD.MOV.U32 R17, RZ, RZ, R46 ;  /* 0x000000ffff117224 */ /* 0x001fe400078e002e */
[----:B------:R-:W-:Y:S02]  /*8e30*/  IMAD.MOV.U32 R18, RZ, RZ, R39 ;  /* 0x000000ffff127224 */ /* 0x000fe400078e0027 */
[----:B------:R-:W-:-:S02]  /*8e40*/  IMAD.MOV.U32 R4, RZ, RZ, R45 ;  /* 0x000000ffff047224 */ /* 0x000fc400078e002d */
[----:B------:R-:W-:Y:S02]  /*8e50*/  IMAD.MOV.U32 R5, RZ, RZ, R44 ;  /* 0x000000ffff057224 */ /* 0x000fe400078e002c */
[----:B------:R-:W-:Y:S02]  /*8e60*/  IMAD.MOV.U32 R15, RZ, RZ, R32 ;  /* 0x000000ffff0f7224 */ /* 0x000fe400078e0020 */
[----:B------:R-:W-:Y:S01]  /*8e70*/  IMAD.MOV.U32 R14, RZ, RZ, R33 ;  /* 0x000000ffff0e7224 */ /* 0x000fe200078e0021 */
[----:B------:R0:W-:Y:S01]  /*8e80*/  STL.64 [R1+0x4118], R8 ;  /* 0x0041180801007387 */ /* 0x0001e20000100a00 */
[----:B------:R-:W-:-:S04]  /*8e90*/  IMAD.WIDE R30, R55, 0x2, R2 ;  /* 0x00000002371e7825 */ /* 0x000fc800078e0202 */
[----:B------:R-:W-:-:S04]  /*8ea0*/  IMAD.WIDE R32, R54, 0x2, R2 ;  /* 0x0000000236207825 */ /* 0x000fc800078e0202 */
[----:B------:R-:W-:-:S04]  /*8eb0*/  IMAD.WIDE R42, R49, 0x2, R2 ;  /* 0x00000002312a7825 */ /* 0x000fc800078e0202 */
[----:B------:R-:W-:-:S04]  /*8ec0*/  IMAD.WIDE R44, R48, 0x2, R2 ;  /* 0x00000002302c7825 */ /* 0x000fc800078e0202 */
[----:B------:R-:W-:-:S04]  /*8ed0*/  IMAD.WIDE R48, R17, 0x2, R2 ;  /* 0x0000000211307825 */ /* 0x000fc800078e0202 */
[----:B------:R-:W-:Y:S02]  /*8ee0*/  IMAD.WIDE R54, R21, 0x2, R2 ;  /* 0x0000000215367825 */ /* 0x000fe400078e0202 */
[----:B------:R-:W5:Y:S02]  /*8ef0*/  LDL.LU R21, [R1+0x2ec] ;  /* 0x0002ec0001157983 */ /* 0x000f640000300800 */
[----:B------:R-:W-:Y:S02]  /*8f00*/  IMAD.MOV.U32 R22, RZ, RZ, R41 ;  /* 0x000000ffff167224 */ /* 0x000fe400078e0029 */
[----:B------:R-:W-:Y:S01]  /*8f10*/  IMAD.MOV.U32 R19, RZ, RZ, R38 ;  /* 0x000000ffff137224 */ /* 0x000fe200078e0026 */
[----:B0-----:R-:W5:Y:S01]  /*8f20*/  LDL.LU R9, [R1+0x2e8] ;  /* 0x0002e80001097983 */ /* 0x001f620000300800 */
[----:B------:R-:W-:-:S03]  /*8f30*/  IMAD.WIDE R16, R18, 0x2, R2 ;  /* 0x0000000212107825 */ /* 0x000fc600078e0202 */
[----:B------:R-:W5:Y:S01]  /*8f40*/  LDL.LU R24, [R1+0x2e4] ;  /* 0x0002e40001187983 */ /* 0x000f620000300800 */
[----:B------:R-:W-:Y:S02]  /*8f50*/  IMAD.MOV.U32 R11, RZ, RZ, R34 ;  /* 0x000000ffff0b7224 */ /* 0x000fe400078e0022 */
[----:B------:R-:W-:Y:S02]  /*8f60*/  IMAD.MOV.U32 R10, RZ, RZ, R35 ;  /* 0x000000ffff0a7224 */ /* 0x000fe400078e0023 */
[----:B------:R-:W-:Y:S02]  /*8f70*/  IMAD.MOV.U32 R7, RZ, RZ, R36 ;  /* 0x000000ffff077224 */ /* 0x000fe400078e0024 */
[----:B------:R-:W-:Y:S02]  /*8f80*/  IMAD.MOV.U32 R6, RZ, RZ, R37 ;  /* 0x000000ffff067224 */ /* 0x000fe400078e0025 */
[----:B------:R-:W-:-:S04]  /*8f90*/  IMAD.WIDE R38, R51, 0x2, R2 ;  /* 0x0000000233267825 */ /* 0x000fc800078e0202 */
[----:B------:R-:W-:-:S04]  /*8fa0*/  IMAD.WIDE R40, R50, 0x2, R2 ;  /* 0x0000000232287825 */ /* 0x000fc800078e0202 */
[----:B------:R-:W-:-:S04]  /*8fb0*/  IMAD.WIDE R34, R53, 0x2, R2 ;  /* 0x0000000235227825 */ /* 0x000fc800078e0202 */
[----:B------:R-:W-:-:S04]  /*8fc0*/  IMAD.WIDE R36, R52, 0x2, R2 ;  /* 0x0000000234247825 */ /* 0x000fc800078e0202 */
[--C-:B------:R-:W-:Y:S02]  /*8fd0*/  IMAD.WIDE R50, R4, 0x2, R2.reuse ;  /* 0x0000000204327825 */ /* 0x100fe400078e0202 */
[----:B------:R-:W5:Y:S02]  /*8fe0*/  LDL.LU R4, [R1+0x2e0] ;  /* 0x0002e00001047983 */ /* 0x000f640000300800 */
[--C-:B------:R-:W-:Y:S02]  /*8ff0*/  IMAD.WIDE R52, R5, 0x2, R2.reuse ;  /* 0x0000000205347825 */ /* 0x100fe400078e0202 */
[----:B------:R-:W5:Y:S04]  /*9000*/  LDL.LU R5, [R1+0x2dc] ;  /* 0x0002dc0001057983 */ /* 0x000f680000300800 */
[----:B------:R0:W-:Y:S04]  /*9010*/  STL.64 [R1+0x348], R16 ;  /* 0x0003481001007387 */ /* 0x0001e80000100a00 */
[----:B------:R-:W5:Y:S01]  /*9020*/  LDL.LU R18, [R1+0x2d0] ;  /* 0x0002d00001127983 */ /* 0x000f620000300800 */
[----:B0-----:R-:W-:-:S03]  /*9030*/  IMAD.WIDE R16, R19, 0x2, R2 ;  /* 0x0000000213107825 */ /* 0x001fc600078e0202 */
[----:B------:R-:W5:Y:S04]  /*9040*/  LDL.LU R19, [R1+0x2cc] ;  /* 0x0002cc0001137983 */ /* 0x000f680000300800 */
[----:B------:R0:W-:Y:S04]  /*9050*/  STL.64 [R1+0x340], R16 ;  /* 0x0003401001007387 */ /* 0x0001e80000100a00 */
[----:B------:R-:W5:Y:S01]  /*9060*/  LDL.LU R25, [R1+0x2c8] ;  /* 0x0002c80001197983 */ /* 0x000f620000300800 */
[----:B0-----:R-:W-:-:S04]  /*9070*/  IMAD.WIDE R16, R6, 0x2, R2 ;  /* 0x0000000206107825 */ /* 0x001fc800078e0202 */
[--C-:B------:R-:W-:Y:S01]  /*9080*/  IMAD.WIDE R6, R7, 0x2, R2.reuse ;  /* 0x0000000207067825 */ /* 0x100fe200078e0202 */
[----:B------:R0:W-:Y:S04]  /*9090*/  STL.64 [R1+0x338], R16 ;  /* 0x0003381001007387 */ /* 0x0001e80000100a00 */
[----:B0-----:R-:W5:Y:S04]  /*90a0*/  LDL.LU R16, [R1+0x2c4] ;  /* 0x0002c40001107983 */ /* 0x001f680000300800 */
[----:B------:R-:W5:Y:S04]  /*90b0*/  LDL.LU R17, [R1+0x2c0] ;  /* 0x0002c00001117983 */ /* 0x000f680000300800 */
[----:B------:R0:W-:Y:S01]  /*90c0*/  STL.64 [R1+0x330], R6 ;  /* 0x0003300601007387 */ /* 0x0001e20000100a00 */
[----:B------:R-:W-:-:S04]  /*90d0*/  IMAD.WIDE R58, R22, 0x2, R2 ;  /* 0x00000002163a7825 */ /* 0x000fc800078e0202 */
[----:B0-----:R-:W-:-:S04]  /*90e0*/  IMAD.WIDE R6, R10, 0x2, R2 ;  /* 0x000000020a067825 */ /* 0x001fc800078e0202 */
[--C-:B------:R-:W-:Y:S01]  /*90f0*/  IMAD.WIDE R10, R11, 0x2, R2.reuse ;  /* 0x000000020b0a7825 */ /* 0x100fe200078e0202 */
[----:B------:R0:W-:Y:S04]  /*9100*/  STL.64 [R1+0x328], R6 ;  /* 0x0003280601007387 */ /* 0x0001e80000100a00 */
[----:B0-----:R-:W5:Y:S04]  /*9110*/  LDL.LU.64 R6, [R1+0x4140] ;  /* 0x0041400001067983 */ /* 0x001f680000300a00 */
[----:B------:R0:W-:Y:S02]  /*9120*/  STL.64 [R1+0x320], R10 ;  /* 0x0003200a01007387 */ /* 0x0001e40000100a00 */
[----:B0-----:R-:W-:-:S04]  /*9130*/  IMAD.WIDE R10, R14, 0x2, R2 ;  /* 0x000000020e0a7825 */ /* 0x001fc800078e0202 */
[--C-:B------:R-:W-:Y:S01]  /*9140*/  IMAD.WIDE R14, R15, 0x2, R2.reuse ;  /* 0x000000020f0e7825 */ /* 0x100fe200078e0202 */
[----:B------:R0:W-:Y:S04]  /*9150*/  STL.64 [R1+0x318], R10 ;  /* 0x0003180a01007387 */ /* 0x0001e80000100a00 */
[----:B0-----:R-:W5:Y:S04]  /*9160*/  LDL.LU.64 R10, [R1+0x4138] ;  /* 0x00413800010a7983 */ /* 0x001f680000300a00 */
[----:B------:R0:W-:Y:S04]  /*9170*/  STL.64 [R1+0x310], R14 ;  /* 0x0003100e01007387 */ /* 0x0001e80000100a00 */
[----:B0-----:R-:W5:Y:S01]  /*9180*/  LDL.LU.64 R14, [R1+0x4130] ;  /* 0x00413000010e7983 */ /* 0x001f620000300a00 */
[----:B--2---:R-:W-:-:S05]  /*9190*/  IMAD.WIDE R22, R23, 0x2, R2 ;  /* 0x0000000217167825 */ /* 0x004fca00078e0202 */
[----:B------:R3:W-:Y:S02]  /*91a0*/  STL.64 [R1+0x3f8], R22 ;  /* 0x0003f81601007387 */ /* 0x0007e40000100a00 */
[----:B---3--:R-:W-:-:S05]  /*91b0*/  IMAD.WIDE R22, R20, 0x2, R2 ;  /* 0x0000000214167825 */ /* 0x008fca00078e0202 */
[----:B------:R4:W-:Y:S02]  /*91c0*/  STL.64 [R1+0x308], R22 ;  /* 0x0003081601007387 */ /* 0x0009e40000100a00 */
[----:B----4-:R-:W-:-:S05]  /*91d0*/  IMAD.WIDE R22, R27, 0x2, R2 ;  /* 0x000000021b167825 */ /* 0x010fca00078e0202 */
[----:B------:R5:W-:Y:S02]  /*91e0*/  STL.64 [R1+0x420], R22 ;  /* 0x0004201601007387 */ /* 0x000be40000100a00 */
[----:B-----5:R-:W-:-:S04]  /*91f0*/  IMAD.WIDE R22, R29, 0x2, R2 ;  /* 0x000000021d167825 */ /* 0x020fc800078e0202 */
[--C-:B------:R-:W-:Y:S01]  /*9200*/  IMAD.WIDE R28, R28, 0x2, R2.reuse ;  /* 0x000000021c1c7825 */ /* 0x100fe200078e0202 */
[----:B------:R0:W-:Y:S04]  /*9210*/  STL.64 [R1+0x300], R22 ;  /* 0x0003001601007387 */ /* 0x0001e80000100a00 */
[----:B0-----:R-:W2:Y:S04]  /*9220*/  LDL.LU.64 R22, [R1+0x2a8] ;  /* 0x0002a80001167983 */ /* 0x001ea80000300a00 */
[----:B------:R0:W-:Y:S04]  /*9230*/  STL.64 [R1+0x450], R28 ;  /* 0x0004501c01007387 */ /* 0x0001e80000100a00 */
[----:B0-----:R-:W3:Y:S01]  /*9240*/  LDL.LU R29, [R1+0x412c] ;  /* 0x00412c00011d7983 */ /* 0x001ee20000300800 */
[----:B------:R-:W-:-:S04]  /*9250*/  IMAD.WIDE R26, R26, 0x2, R2 ;  /* 0x000000021a1a7825 */ /* 0x000fc800078e0202 */
[----:B---3--:R-:W-:-:S05]  /*9260*/  IMAD.WIDE R28, R29, 0x2, R2 ;  /* 0x000000021d1c7825 */ /* 0x008fca00078e0202 */
[----:B------:R0:W-:Y:S04]  /*9270*/  STL.64 [R1+0x2f8], R28 ;  /* 0x0002f81c01007387 */ /* 0x0001e80000100a00 */
[----:B0-----:R-:W3:Y:S04]  /*9280*/  LDL.LU.64 R28, [R1+0x1c8] ;  /* 0x0001c800011c7983 */ /* 0x001ee80000300a00 */
[----:B------:R0:W-:Y:S04]  /*9290*/  STL.64 [R1+0x488], R26 ;  /* 0x0004881a01007387 */ /* 0x0001e80000100a00 */
[----:B0-----:R-:W4:Y:S01]  /*92a0*/  LDL.LU R27, [R1+0x4128] ;  /* 0x00412800011b7983 */ /* 0x001f220000300800 */
[----:B------:R-:W-:-:S04]  /*92b0*/  IMAD.WIDE R20, R21, 0x2, R2 ;  /* 0x0000000215147825 */ /* 0x000fc800078e0202 */
[----:B------:R-:W-:-:S04]  /*92c0*/  IMAD.WIDE R8, R9, 0x2, R2 ;  /* 0x0000000209087825 */ /* 0x000fc800078e0202 */
[----:B----4-:R-:W-:-:S05]  /*92d0*/  IMAD.WIDE R26, R27, 0x2, R2 ;  /* 0x000000021b1a7825 */ /* 0x010fca00078e0202 */
[----:B------:R0:W-:Y:S04]  /*92e0*/  STL.64 [R1+0x2f0], R26 ;  /* 0x0002f01a01007387 */ /* 0x0001e80000100a00 */
[----:B0-----:R-:W4:Y:S04]  /*92f0*/  LDL.LU.64 R26, [R1+0xe8] ;  /* 0x0000e800011a7983 */ /* 0x001f280000300a00 */
[----:B------:R0:W-:Y:S04]  /*9300*/  STL.64 [R1+0x4c0], R20 ;  /* 0x0004c01401007387 */ /* 0x0001e80000100a00 */
[----:B0-----:R-:W5:Y:S04]  /*9310*/  LDL.LU.64 R20, [R1+0x4120] ;  /* 0x0041200001147983 */ /* 0x001f680000300a00 */
[----:B------:R0:W-:Y:S02]  /*9320*/  STL.64 [R1+0x2e8], R8 ;  /* 0x0002e80801007387 */ /* 0x0001e40000100a00 */
[----:B0-----:R-:W-:-:S05]  /*9330*/  IMAD.WIDE R8, R24, 0x2, R2 ;  /* 0x0000000218087825 */ /* 0x001fca00078e0202 */
[----:B------:R0:W-:Y:S02]  /*9340*/  STL.64 [R1+0x4e8], R8 ;  /* 0x0004e80801007387 */ /* 0x0001e40000100a00 */
[----:B0-----:R-:W-:-:S05]  /*9350*/  IMAD.WIDE R8, R4, 0x2, R2 ;  /* 0x0000000204087825 */ /* 0x001fca00078e0202 */
[----:B------:R0:W-:Y:S02]  /*9360*/  STL.64 [R1+0x2e0], R8 ;  /* 0x0002e00801007387 */ /* 0x0001e40000100a00 */
[--C-:B0-----:R-:W-:Y:S02]  /*9370*/  IMAD.WIDE R8, R5, 0x2, R2.reuse ;  /* 0x0000000205087825 */ /* 0x101fe400078e0202 */
[----:B------:R-:W2:Y:S04]  /*9380*/  LDL.LU.64 R4, [R1+0x2a0] ;  /* 0x0002a00001047983 */ /* 0x000ea80000300a00 */
[----:B------:R5:W-:Y:S02]  /*9390*/  STL.64 [R1+0x518], R8 ;  /* 0x0005180801007387 */ /* 0x000be40000100a00 */
[----:B-----5:R-:W-:-:S05]  /*93a0*/  IMAD.WIDE R8, R20, 0x2, R2 ;  /* 0x0000000214087825 */ /* 0x020fca00078e0202 */
[----:B------:R0:W-:Y:S02]  /*93b0*/  STL.64 [R1+0x2d8], R8 ;  /* 0x0002d80801007387 */ /* 0x0001e40000100a00 */
[--C-:B0-----:R-:W-:Y:S02]  /*93c0*/  IMAD.WIDE R8, R21, 0x2, R2.reuse ;  /* 0x0000000215087825 */ /* 0x101fe400078e0202 */
[----:B------:R-:W5:Y:S04]  /*93d0*/  LDL.LU.64 R20, [R1+0x1c0] ;  /* 0x0001c00001147983 */ /* 0x000f680000300a00 */
[----:B------:R0:W-:Y:S02]  /*93e0*/  STL.64 [R1+0x550], R8 ;  /* 0x0005500801007387 */ /* 0x0001e40000100a00 */
[----:B0-----:R-:W-:-:S05]  /*93f0*/  IMAD.WIDE R8, R18, 0x2, R2 ;  /* 0x0000000212087825 */ /* 0x001fca00078e0202 */
[----:B------:R0:W-:Y:S02]  /*9400*/  STL.64 [R1+0x2d0], R8 ;  /* 0x0002d00801007387 */ /* 0x0001e40000100a00 */
[--C-:B0-----:R-:W-:Y:S02]  /*9410*/  IMAD.WIDE R8, R19, 0x2, R2.reuse ;  /* 0x0000000213087825 */ /* 0x101fe400078e0202 */
[----:B------:R-:W5:Y:S04]  /*9420*/  LDL.LU.64 R18, [R1+0xe0] ;  /* 0x0000e00001127983 */ /* 0x000f680000300a00 */
[----:B------:R0:W-:Y:S02]  /*9430*/  STL.64 [R1+0x588], R8 ;  /* 0x0005880801007387 */ /* 0x0001e40000100a00 */
[----:B0-----:R-:W-:-:S02]  /*9440*/  IMAD.WIDE R8, R25, 0x2, R2 ;  /* 0x0000000219087825 */ /* 0x001fc400078e0202 */
[----:B------:R-:W5:Y:S04]  /*9450*/  LDL.LU.64 R24, [R1+0x70] ;  /* 0x0000700001187983 */ /* 0x000f680000300a00 */
[----:B------:R0:W-:Y:S02]  /*9460*/  STL.64 [R1+0x2c8], R8 ;  /* 0x0002c80801007387 */ /* 0x0001e40000100a00 */
[----:B0-----:R-:W-:-:S05]  /*9470*/  IMAD.WIDE R8, R16, 0x2, R2 ;  /* 0x0000000210087825 */ /* 0x001fca00078e0202 */
[----:B------:R0:W-:Y:S02]  /*9480*/  STL.64 [R1+0x5b0], R8 ;  /* 0x0005b00801007387 */ /* 0x0001e40000100a00 */
[--C-:B0-----:R-:W-:Y:S02]  /*9490*/  IMAD.WIDE R8, R17, 0x2, R2.reuse ;  /* 0x0000000211087825 */ /* 0x101fe400078e0202 */
[----:B------:R-:W5:Y:S04]  /*94a0*/  LDL.LU.64 R16, [R1+0x298] ;  /* 0x0002980001107983 */ /* 0x000f680000300a00 */
[----:B------:R0:W-:Y:S02]  /*94b0*/  STL.64 [R1+0x2c0], R8 ;  /* 0x0002c00801007387 */ /* 0x0001e40000100a00 */
[----:B0-----:R-:W-:-:S05]  /*94c0*/  IMAD.WIDE R8, R14, 0x2, R2 ;  /* 0x000000020e087825 */ /* 0x001fca00078e0202 */
[----:B------:R0:W-:Y:S01]  /*94d0*/  STL.64 [R1+0x5e0], R8 ;  /* 0x0005e00801007387 */ /* 0x0001e20000100a00 */
[----:B------:R-:W-:-:S04]  /*94e0*/  IMAD.WIDE R12, R56, 0x2, R2 ;  /* 0x00000002380c7825 */ /* 0x000fc800078e0202 */
[--C-:B0-----:R-:W-:Y:S02]  /*94f0*/  IMAD.WIDE R8, R15, 0x2, R2.reuse ;  /* 0x000000020f087825 */ /* 0x101fe400078e0202 */
[----:B------:R-:W5:Y:S04]  /*9500*/  LDL.LU.64 R14, [R1+0x1b8] ;  /* 0x0001b800010e7983 */ /* 0x000f680000300a00 */
[----:B------:R0:W-:Y:S01]  /*9510*/  STL.64 [R1+0x2b8], R8 ;  /* 0x0002b80801007387 */ /* 0x0001e20000100a00 */
[----:B------:R-:W-:-:S04]  /*9520*/  IMAD.WIDE R46, R47, 0x2, R2 ;  /* 0x000000022f2e7825 */ /* 0x000fc800078e0202 */
[----:B------:R-:W-:-:S04]  /*9530*/  IMAD.WIDE R56, R57, 0x2, R2 ;  /* 0x0000000239387825 */ /* 0x000fc800078e0202 */
[----:B0-----:R-:W-:-:S04]  /*9540*/  IMAD.WIDE R8, R10, 0x2, R2 ;  /* 0x000000020a087825 */ /* 0x001fc800078e0202 */
[--C-:B------:R-:W-:Y:S01]  /*9550*/  IMAD.WIDE R60, R60, 0x2, R2.reuse ;  /* 0x000000023c3c7825 */ /* 0x100fe200078e0202 */
[----:B------:R0:W-:Y:S03]  /*9560*/  STL.64 [R1+0x618], R8 ;  /* 0x0006180801007387 */ /* 0x0001e60000100a00 */
[--C-:B0-----:R-:W-:Y:S02]  /*9570*/  IMAD.WIDE R8, R11, 0x2, R2.reuse ;  /* 0x000000020b087825 */ /* 0x101fe400078e0202 */
[----:B------:R-:W5:Y:S02]  /*9580*/  LDL.LU.64 R10, [R1+0xd8] ;  /* 0x0000d800010a7983 */ /* 0x000f640000300a00 */
[----:B------:R-:W-:Y:S02]  /*9590*/  IMAD.WIDE R2, R0, 0x2, R2 ;  /* 0x0000000200027825 */ /* 0x000fe400078e0202 */
[----:B------:R-:W-:Y:S02]  /*95a0*/  STL.64 [R1+0x2b0], R8 ;  /* 0x0002b00801007387 */ /* 0x000fe40000100a00 */
[----:B--2---:R-:W-:-:S02]  /*95b0*/  IMAD.MOV.U32 R0, RZ, RZ, R23 ;  /* 0x000000ffff007224 */ /* 0x004fc400078e0017 */
[----:B------:R-:W-:Y:S04]  /*95c0*/  STL.64 [R1+0x650], R2 ;  /* 0x0006500201007387 */ /* 0x000fe80000100a00 */
[----:B------:R0:W-:Y:S04]  /*95d0*/  STL [R1+0x3f78], R22 ;  /* 0x003f781601007387 */ /* 0x0001e80000100800 */
[----:B0-----:R-:W2:Y:S04]  /*95e0*/  LDL.LU.64 R22, [R1+0x68] ;  /* 0x0000680001167983 */ /* 0x001ea80000300a00 */
[----:B------:R0:W-:Y:S04]  /*95f0*/  STL [R1+0x3f70], R0 ;  /* 0x003f700001007387 */ /* 0x0001e80000100800 */
[----:B---3--:R1:W-:Y:S01]  /*9600*/  STL [R1+0x3f74], R28 ;  /* 0x003f741c01007387 */ /* 0x0083e20000100800 */
[----:B0-----:R-:W-:-:S03]  /*9610*/  IMAD.MOV.U32 R0, RZ, RZ, R29 ;  /* 0x000000ffff007224 */ /* 0x001fc600078e001d */
[----:B-1----:R-:W3:Y:S04]  /*9620*/  LDL.LU.64 R28, [R1+0x290] ;  /* 0x00029000011c7983 */ /* 0x002ee80000300a00 */
[----:B------:R0:W-:Y:S04]  /*9630*/  STL [R1+0x3f68], R0 ;  /* 0x003f680001007387 */ /* 0x0001e80000100800 */
[----:B----4-:R1:W-:Y:S01]  /*9640*/  STL [R1+0x3f6c], R26 ;  /* 0x003f6c1a01007387 */ /* 0x0103e20000100800 */
[----:B0-----:R-:W-:-:S03]  /*9650*/  IMAD.MOV.U32 R0, RZ, RZ, R27 ;  /* 0x000000ffff007224 */ /* 0x001fc600078e001b */
[----:B-1----:R-:W4:Y:S04]  /*9660*/  LDL.LU.64 R26, [R1+0x1b0] ;  /* 0x0001b000011a7983 */ /* 0x002f280000300a00 */
[----:B------:R0:W-:Y:S04]  /*9670*/  STL [R1+0x3f60], R0 ;  /* 0x003f600001007387 */ /* 0x0001e80000100800 */
[----:B------:R1:W-:Y:S01]  /*9680*/  STL [R1+0x3f64], R6 ;  /* 0x003f640601007387 */ /* 0x0003e20000100800 */
[----:B0-----:R-:W-:-:S03]  /*9690*/  IMAD.MOV.U32 R0, RZ, RZ, R7 ;  /* 0x000000ffff007224 */ /* 0x001fc600078e0007 */
[----:B-1----:R-:W4:Y:S04]  /*96a0*/  LDL.LU.64 R6, [R1+0xd0] ;  /* 0x0000d00001067983 */ /* 0x002f280000300a00 */
[----:B------:R0:W-:Y:S04]  /*96b0*/  STL [R1+0x3f58], R0 ;  /* 0x003f580001007387 */ /* 0x0001e80000100800 */
[----:B------:R1:W-:Y:S01]  /*96c0*/  STL [R1+0x3f5c], R4 ;  /* 0x003f5c0401007387 */ /* 0x0003e20000100800 */
[----:B0-----:R-:W-:-:S03]  /*96d0*/  IMAD.MOV.U32 R0, RZ, RZ, R5 ;  /* 0x000000ffff007224 */ /* 0x001fc600078e0005 */
[----:B-1----:R-:W4:Y:S04]  /*96e0*/  LDL.LU.64 R4, [R1+0x60] ;  /* 0x0000600001047983 */ /* 0x002f280000300a00 */
[----:B------:R5:W-:Y:S02]  /*96f0*/  STL [R1+0x3f50], R0 ;  /* 0x003f500001007387 */ /* 0x000be40000100800 */
[----:B-----5:R-:W-:Y:S02]  /*9700*/  IMAD.MOV.U32 R0, RZ, RZ, R21 ;  /* 0x000000ffff007224 */ /* 0x020fe400078e0015 */
[----:B------:R0:W-:Y:S04]  /*9710*/  STL [R1+0x3f54], R20 ;  /* 0x003f541401007387 */ /* 0x0001e80000100800 */
[----:B0-----:R-:W5:Y:S04]  /*9720*/  LDL.LU.64 R20, [R1+0x288] ;  /* 0x0002880001147983 */ /* 0x001f680000300a00 */
[----:B------:R0:W-:Y:S02]  /*9730*/  STL [R1+0x3f48], R0 ;  /* 0x003f480001007387 */ /* 0x0001e40000100800 */
[----:B0-----:R-:W-:-:S02]  /*9740*/  IMAD.MOV.U32 R0, RZ, RZ, R19 ;  /* 0x000000ffff007224 */ /* 0x001fc400078e0013 */
[----:B------:R0:W-:Y:S04]  /*9750*/  STL [R1+0x3f4c], R18 ;  /* 0x003f4c1201007387 */ /* 0x0001e80000100800 */
[----:B------:R-:W-:Y:S04]  /*9760*/  STL [R1+0x3f44], R24 ;  /* 0x003f441801007387 */ /* 0x000fe80000100800 */
[----:B------:R1:W-:Y:S04]  /*9770*/  STL [R1+0x3f40], R0 ;  /* 0x003f400001007387 */ /* 0x0003e80000100800 */
[----:B0-----:R-:W5:Y:S01]  /*9780*/  LDL.LU.64 R18, [R1+0x1a8] ;  /* 0x0001a80001127983 */ /* 0x001f620000300a00 */
[----:B-1----:R-:W-:-:S03]  /*9790*/  IMAD.MOV.U32 R0, RZ, RZ, R25 ;  /* 0x000000ffff007224 */ /* 0x002fc600078e0019 */
[----:B------:R-:W-:Y:S04]  /*97a0*/  STL [R1+0x3f3c], R16 ;  /* 0x003f3c1001007387 */ /* 0x000fe80000100800 */
[----:B------:R0:W-:Y:S04]  /*97b0*/  STL [R1+0x3f38], R0 ;  /* 0x003f380001007387 */ /* 0x0001e80000100800 */
[----:B------:R-:W5:Y:S01]  /*97c0*/  LDL.LU.64 R8, [R1+0xc8] ;  /* 0x0000c80001087983 */ /* 0x000f620000300a00 */
[----:B0-----:R-:W-:-:S03]  /*97d0*/  IMAD.MOV.U32 R0, RZ, RZ, R17 ;  /* 0x000000ffff007224 */ /* 0x001fc600078e0011 */
[----:B------:R-:W-:Y:S04]  /*97e0*/  STL [R1+0x3f34], R14 ;  /* 0x003f340e01007387 */ /* 0x000fe80000100800 */
[----:B------:R0:W-:Y:S04]  /*97f0*/  STL [R1+0x3f30], R0 ;  /* 0x003f300001007387 */ /* 0x0001e80000100800 */
[----:B------:R-:W5:Y:S01]  /*9800*/  LDL.LU.64 R24, [R1+0x58] ;  /* 0x0000580001187983 */ /* 0x000f620000300a00 */
[----:B0-----:R-:W-:-:S03]  /*9810*/  IMAD.MOV.U32 R0, RZ, RZ, R15 ;  /* 0x000000ffff007224 */ /* 0x001fc600078e000f */
[----:B------:R-:W5:Y:S04]  /*9820*/  LDL.LU.64 R14, [R1+0x280] ;  /* 0x00028000010e7983 */ /* 0x000f680000300a00 */
[----:B------:R0:W-:Y:S02]  /*9830*/  STL [R1+0x3f28], R0 ;  /* 0x003f280001007387 */ /* 0x0001e40000100800 */
[----:B0-----:R-:W-:Y:S02]  /*9840*/  IMAD.MOV.U32 R0, RZ, RZ, R11 ;  /* 0x000000ffff007224 */ /* 0x001fe400078e000b */
[----:B------:R0:W-:Y:S04]  /*9850*/  STL [R1+0x3f2c], R10 ;  /* 0x003f2c0a01007387 */ /* 0x0001e80000100800 */
[----:B0-----:R-:W5:Y:S04]  /*9860*/  LDL.LU.64 R10, [R1+0x1a0] ;  /* 0x0001a000010a7983 */ /* 0x001f680000300a00 */
[----:B------:R0:W-:Y:S04]  /*9870*/  STL [R1+0x3f20], R0 ;  /* 0x003f200001007387 */ /* 0x0001e80000100800 */
[----:B--2---:R-:W-:Y:S01]  /*9880*/  STL [R1+0x3f24], R22 ;  /* 0x003f241601007387 */ /* 0x004fe20000100800 */
[----:B0-----:R-:W-:-:S03]  /*9890*/  IMAD.MOV.U32 R0, RZ, RZ, R23 ;  /* 0x000000ffff007224 */ /* 0x001fc600078e0017 */
[----:B------:R-:W2:Y:S04]  /*98a0*/  LDL.LU.64 R16, [R1+0xc0] ;  /* 0x0000c00001107983 */ /* 0x000ea80000300a00 */
[----:B------:R0:W-:Y:S04]  /*98b0*/  STL [R1+0x3f18], R0 ;  /* 0x003f180001007387 */ /* 0x0001e80000100800 */
[----:B---3--:R-:W-:Y:S01]  /*98c0*/  STL [R1+0x3f1c], R28 ;  /* 0x003f1c1c01007387 */ /* 0x008fe20000100800 */
[----:B0-----:R-:W-:-:S03]  /*98d0*/  IMAD.MOV.U32 R0, RZ, RZ, R29 ;  /* 0x000000ffff007224 */ /* 0x001fc600078e001d */
[----:B------:R-:W3:Y:S04]  /*98e0*/  LDL.LU.64 R22, [R1+0x50] ;  /* 0x0000500001167983 */ /* 0x000ee80000300a00 */
[----:B------:R0:W-:Y:S04]  /*98f0*/  STL [R1+0x3f10], R0 ;  /* 0x003f100001007387 */ /* 0x0001e80000100800 */
[----:B----4-:R1:W-:Y:S01]  /*9900*/  STL [R1+0x3f14], R26 ;  /* 0x003f141a01007387 */ /* 0x0103e20000100800 */
[----:B0-----:R-:W-:-:S03]  /*9910*/  IMAD.MOV.U32 R0, RZ, RZ, R27 ;  /* 0x000000ffff007224 */ /* 0x001fc600078e001b */
[----:B------:R-:W4:Y:S04]  /*9920*/  LDL.LU.64 R28, [R1+0x278] ;  /* 0x00027800011c7983 */ /* 0x000f280000300a00 */
[----:B------:R-:W-:Y:S04]  /*9930*/  STL [R1+0x3f0c], R6 ;  /* 0x003f0c0601007387 */ /* 0x000fe80000100800 */
[----:B------:R0:W-:Y:S04]  /*9940*/  STL [R1+0x3f08], R0 ;  /* 0x003f080001007387 */ /* 0x0001e80000100800 */
[----:B-1----:R-:W4:Y:S01]  /*9950*/  LDL.LU.64 R26, [R1+0x198] ;  /* 0x00019800011a7983 */ /* 0x002f220000300a00 */
[----:B0-----:R-:W-:-:S03]  /*9960*/  IMAD.MOV.U32 R0, RZ, RZ, R7 ;  /* 0x000000ffff007224 */ /* 0x001fc600078e0007 */
[----:B------:R-:W-:Y:S04]  /*9970*/  STL [R1+0x3f04], R4 ;  /* 0x003f040401007387 */ /* 0x000fe80000100800 */
[----:B------:R0:W-:Y:S04]  /*9980*/  STL [R1+0x3f00], R0 ;  /* 0x003f000001007387 */ /* 0x0001e80000100800 */
[----:B------:R-:W4:Y:S01]  /*9990*/  LDL.LU.64 R6, [R1+0xb8] ;  /* 0x0000b80001067983 */ /* 0x000f220000300a00 */
[----:B0-----:R-:W-:-:S03]  /*99a0*/  IMAD.MOV.U32 R0, RZ, RZ, R5 ;  /* 0x000000ffff007224 */ /* 0x001fc600078e0005 */
[----:B-----5:R-:W-:Y:S04]  /*99b0*/  STL [R1+0x3efc], R20 ;  /* 0x003efc1401007387 */ /* 0x020fe80000100800 */
[----:B------:R0:W-:Y:S04]  /*99c0*/  STL [R1+0x3ef8], R0 ;  /* 0x003ef80001007387 */ /* 0x0001e80000100800 */
[----:B------:R-:W5:Y:S01]  /*99d0*/  LDL.LU.64 R4, [R1+0x48] ;  /* 0x0000480001047983 */ /* 0x000f620000300a00 */
[----:B0-----:R-:W-:-:S03]  /*99e0*/  IMAD.MOV.U32 R0, RZ, RZ, R21 ;  /* 0x000000ffff007224 */ /* 0x001fc600078e0015 */
[----:B------:R-:W5:Y:S04]  /*99f0*/  LDL.LU.64 R20, [R1+0x270] ;  /* 0x0002700001147983 */ /* 0x000f680000300a00 */
[----:B------:R0:W-:Y:S04]  /*9a00*/  STL [R1+0x3ef0], R0 ;  /* 0x003ef00001007387 */ /* 0x0001e80000100800 */
[----:B------:R1:W-:Y:S01]  /*9a10*/  STL [R1+0x3ef4], R18 ;  /* 0x003ef41201007387 */ /* 0x0003e20000100800 */
[----:B0-----:R-:W-:-:S03]  /*9a20*/  IMAD.MOV.U32 R0, RZ, RZ, R19 ;  /* 0x000000ffff007224 */ /* 0x001fc600078e0013 */
[----:B------:R-:W5:Y:S04]  /*9a30*/  LDL.LU.64 R2, [R1+0x190] ;  /* 0x0001900001027983 */ /* 0x000f680000300a00 */
[----:B------:R-:W-:Y:S04]  /*9a40*/  STL [R1+0x3eec], R8 ;  /* 0x003eec0801007387 */ /* 0x000fe80000100800 */
[----:B------:R0:W-:Y:S04]  /*9a50*/  STL [R1+0x3ee8], R0 ;  /* 0x003ee80001007387 */ /* 0x0001e80000100800 */
[----:B-1----:R-:W5:Y:S01]  /*9a60*/  LDL.LU.64 R18, [R1+0xb0] ;  /* 0x0000b00001127983 */ /* 0x002f620000300a00 */
[----:B0-----:R-:W-:-:S03]  /*9a70*/  IMAD.MOV.U32 R0, RZ, RZ, R9 ;  /* 0x000000ffff007224 */ /* 0x001fc600078e0009 */
[----:B------:R-:W5:Y:S04]  /*9a80*/  LDL.LU.64 R8, [R1+0x4118] ;  /* 0x0041180001087983 */ /* 0x000f680000300a00 */
[----:B------:R-:W-:Y:S04]  /*9a90*/  STL [R1+0x3ee4], R24 ;  /* 0x003ee41801007387 */ /* 0x000fe80000100800 */
[----:B------:R0:W-:Y:S04]  /*9aa0*/  STL [R1+0x3ee0], R0 ;  /* 0x003ee00001007387 */ /* 0x0001e80000100800 */
[----:B------:R-:W-:Y:S01]  /*9ab0*/  STL [R1+0x3edc], R14 ;  /* 0x003edc0e01007387 */ /* 0x000fe20000100800 */
[----:B0-----:R-:W-:-:S05]  /*9ac0*/  IMAD.MOV.U32 R0, RZ, RZ, R25 ;  /* 0x000000ffff007224 */ /* 0x001fca00078e0019 */
[----:B------:R0:W-:Y:S04]  /*9ad0*/  STL [R1+0x3ed8], R0 ;  /* 0x003ed80001007387 */ /* 0x0001e80000100800 */
[----:B------:R-:W5:Y:S01]  /*9ae0*/  LDL.LU.64 R24, [R1+0x268] ;  /* 0x0002680001187983 */ /* 0x000f620000300a00 */
[----:B0-----:R-:W-:-:S05]  /*9af0*/  IMAD.MOV.U32 R0, RZ, RZ, R15 ;  /* 0x000000ffff007224 */ /* 0x001fca00078e000f */
[----:B------:R0:W-:Y:S04]  /*9b00*/  STL [R1+0x3ed0], R0 ;  /* 0x003ed00001007387 */ /* 0x0001e80000100800 */
[----:B------:R1:W-:Y:S01]  /*9b10*/  STL [R1+0x3ed4], R10 ;  /* 0x003ed40a01007387 */ /* 0x0003e20000100800 */
[----:B0-----:R-:W-:-:S03]  /*9b20*/  IMAD.MOV.U32 R0, RZ, RZ, R11 ;  /* 0x000000ffff007224 */ /* 0x001fc600078e000b */
[----:B------:R-:W5:Y:S04]  /*9b30*/  LDL.LU.64 R14, [R1+0x188] ;  /* 0x00018800010e7983 */ /* 0x000f680000300a00 */
[----:B--2---:R-:W-:Y:S04]  /*9b40*/  STL [R1+0x3ecc], R16 ;  /* 0x003ecc1001007387 */ /* 0x004fe80000100800 */
[----:B------:R0:W-:Y:S04]  /*9b50*/  STL [R1+0x3ec8], R0 ;  /* 0x003ec80001007387 */ /* 0x0001e80000100800 */
[----:B-1----:R-:W2:Y:S01]  /*9b60*/  LDL.LU.64 R10, [R1+0xa8] ;  /* 0x0000a800010a7983 */ /* 0x002ea20000300a00 */
[----:B0-----:R-:W-:-:S03]  /*9b70*/  IMAD.MOV.U32 R0, RZ, RZ, R17 ;  /* 0x000000ffff007224 */ /* 0x001fc600078e0011 */
[----:B------:R-:W2:Y:S04]  /*9b80*/  LDL.LU.64 R16, [R1+0x4110] ;  /* 0x0041100001107983 */ /* 0x000ea80000300a00 */
[----:B---3--:R-:W-:Y:S04]  /*9b90*/  STL [R1+0x3ec4], R22 ;  /* 0x003ec41601007387 */ /* 0x008fe80000100800 */
[----:B------:R0:W-:Y:S02]  /*9ba0*/  STL [R1+0x3ec0], R0 ;  /* 0x003ec00001007387 */ /* 0x0001e40000100800 */
[----:B0-----:R-:W-:-:S02]  /*9bb0*/  IMAD.MOV.U32 R0, RZ, RZ, R23 ;  /* 0x000000ffff007224 */ /* 0x001fc400078e0017 */
[----:B------:R-:W3:Y:S04]  /*9bc0*/  LDL.LU.64 R22, [R1+0x4108] ;  /* 0x0041080001167983 */ /* 0x000ee80000300a00 */
[----:B----4-:R-:W-:Y:S04]  /*9bd0*/  STL [R1+0x3ebc], R28 ;  /* 0x003ebc1c01007387 */ /* 0x010fe80000100800 */
[----:B------:R0:W-:Y:S02]  /*9be0*/  STL [R1+0x3eb8], R0 ;  /* 0x003eb80001007387 */ /* 0x0001e40000100800 */
[----:B0-----:R-:W-:-:S02]  /*9bf0*/  IMAD.MOV.U32 R0, RZ, RZ, R29 ;  /* 0x000000ffff007224 */ /* 0x001fc400078e001d */
[----:B------:R-:W4:Y:S04]  /*9c00*/  LDL.LU.64 R28, [R1+0x260] ;  /* 0x00026000011c7983 */ /* 0x000f280000300a00 */
[----:B------:R0:W-:Y:S04]  /*9c10*/  STL [R1+0x3eb0], R0 ;  /* 0x003eb00001007387 */ /* 0x0001e80000100800 */
[----:B------:R1:W-:Y:S01]  /*9c20*/  STL [R1+0x3eb4], R26 ;  /* 0x003eb41a01007387 */ /* 0x0003e20000100800 */
[----:B0-----:R-:W-:-:S03]  /*9c30*/  IMAD.MOV.U32 R0, RZ, RZ, R27 ;  /* 0x000000ffff007224 */ /* 0x001fc600078e001b */
[----:B-1----:R-:W2:Y:S04]  /*9c40*/  LDL.LU.64 R26, [R1+0x180] ;  /* 0x00018000011a7983 */ /* 0x002ea80000300a00 */
[----:B------:R0:W-:Y:S04]  /*9c50*/  STL [R1+0x3ea8], R0 ;  /* 0x003ea80001007387 */ /* 0x0001e80000100800 */
[----:B------:R1:W-:Y:S01]  /*9c60*/  STL [R1+0x3eac], R6 ;  /* 0x003eac0601007387 */ /* 0x0003e20000100800 */
[----:B0-----:R-:W-:-:S03]  /*9c70*/  IMAD.MOV.U32 R0, RZ, RZ, R7 ;  /* 0x000000ffff007224 */ /* 0x001fc600078e0007 */
[----:B-1----:R-:W2:Y:S04]  /*9c80*/  LDL.LU.64 R6, [R1+0xa0] ;  /* 0x0000a00001067983 */ /* 0x002ea80000300a00 */
[----:B------:R5:W-:Y:S02]  /*9c90*/  STL [R1+0x3ea0], R0 ;  /* 0x003ea00001007387 */ /* 0x000be40000100800 */
[----:B-----5:R-:W-:Y:S02]  /*9ca0*/  IMAD.MOV.U32 R0, RZ, RZ, R5 ;  /* 0x000000ffff007224 */ /* 0x020fe400078e0005 */
[----:B------:R0:W-:Y:S04]  /*9cb0*/  STL [R1+0x3ea4], R4 ;  /* 0x003ea40401007387 */ /* 0x0001e80000100800 */
[----:B0-----:R-:W5:Y:S04]  /*9cc0*/  LDL.LU.64 R4, [R1+0x4100] ;  /* 0x0041000001047983 */ /* 0x001f680000300a00 */
[----:B------:R-:W-:Y:S04]  /*9cd0*/  STL [R1+0x3e9c], R20 ;  /* 0x003e9c1401007387 */ /* 0x000fe80000100800 */
[----:B------:R0:W-:Y:S02]  /*9ce0*/  STL [R1+0x3e98], R0 ;  /* 0x003e980001007387 */ /* 0x0001e40000100800 */
[----:B0-----:R-:W-:-:S02]  /*9cf0*/  IMAD.MOV.U32 R0, RZ, RZ, R21 ;  /* 0x000000ffff007224 */ /* 0x001fc400078e0015 */
[----:B------:R-:W-:Y:S04]  /*9d00*/  STL [R1+0x3e94], R2 ;  /* 0x003e940201007387 */ /* 0x000fe80000100800 */
[----:B------:R0:W-:Y:S04]  /*9d10*/  STL [R1+0x3e90], R0 ;  /* 0x003e900001007387 */ /* 0x0001e80000100800 */
[----:B------:R-:W2:Y:S01]  /*9d20*/  LDL.LU.64 R20, [R1+0x258] ;  /* 0x0002580001147983 */ /* 0x000ea20000300a00 */
[----:B0-----:R-:W-:-:S03]  /*9d30*/  IMAD.MOV.U32 R0, RZ, RZ, R3 ;  /* 0x000000ffff007224 */ /* 0x001fc600078e0003 */
[----:B------:R-:W-:Y:S04]  /*9d40*/  STL [R1+0x3e8c], R18 ;  /* 0x003e8c1201007387 */ /* 0x000fe80000100800 */
[----:B------:R0:W-:Y:S04]  /*9d50*/  STL [R1+0x3e88], R0 ;  /* 0x003e880001007387 */ /* 0x0001e80000100800 */
[----:B------:R-:W2:Y:S01]  /*9d60*/  LDL.LU.64 R2, [R1+0x178] ;  /* 0x0001780001027983 */ /* 0x000ea20000300a00 */
[----:B0-----:R-:W-:-:S03]  /*9d70*/  IMAD.MOV.U32 R0, RZ, RZ, R19 ;  /* 0x000000ffff007224 */ /* 0x001fc600078e0013 */
[----:B------:R-:W2:Y:S04]  /*9d80*/  LDL.LU.64 R18, [R1+0x40f8] ;  /* 0x0040f80001127983 */ /* 0x000ea80000300a00 */
[----:B--2---:R-:W-:Y:S04]  /*9d90*/  STL [R1+0x3e84], R18 ;  /* 0x003e841201007387 */ /* 0x004fe80000100800 */
[----:B------:R0:W-:Y:S02]  /*9da0*/  STL [R1+0x3e80], R0 ;  /* 0x003e800001007387 */ /* 0x0001e40000100800 */
[----:B0-----:R-:W-:-:S02]  /*9db0*/  IMAD.MOV.U32 R0, RZ, RZ, R19 ;  /* 0x000000ffff007224 */ /* 0x001fc400078e0013 */
[----:B------:R-:W2:Y:S04]  /*9dc0*/  LDL.LU.64 R18, [R1+0x98] ;  /* 0x0000980001127983 */ /* 0x000ea80000300a00 */
[----:B------:R0:W-:Y:S04]  /*9dd0*/  STL [R1+0x3e78], R0 ;  /* 0x003e780001007387 */ /* 0x0001e80000100800 */
[----:B------:R-:W-:Y:S01]  /*9de0*/  STL [R1+0x3e7c], R24 ;  /* 0x003e7c1801007387 */ /* 0x000fe20000100800 */
[----:B0-----:R-:W-:-:S03]  /*9df0*/  IMAD.MOV.U32 R0, RZ, RZ, R25 ;  /* 0x000000ffff007224 */ /* 0x001fc600078e0019 */
[----:B------:R-:W-:Y:S04]  /*9e00*/  STL [R1+0x3e74], R14 ;  /* 0x003e740e01007387 */ /* 0x000fe80000100800 */
[----:B------:R0:W-:Y:S02]  /*9e10*/  STL [R1+0x3e70], R0 ;  /* 0x003e700001007387 */ /* 0x0001e40000100800 */
[----:B0-----:R-:W-:Y:S02]  /*9e20*/  IMAD.MOV.U32 R0, RZ, RZ, R15 ;  /* 0x000000ffff007224 */ /* 0x001fe400078e000f */
[----:B------:R-:W2:Y:S04]  /*9e30*/  LDL.LU.64 R14, [R1+0x250] ;  /* 0x00025000010e7983 */ /* 0x000ea80000300a00 */
[----:B------:R0:W-:Y:S04]  /*9e40*/  STL [R1+0x3e68], R0 ;  /* 0x003e680001007387 */ /* 0x0001e80000100800 */
[----:B------:R1:W-:Y:S01]  /*9e50*/  STL [R1+0x3e6c], R10 ;  /* 0x003e6c0a01007387 */ /* 0x0003e20000100800 */
[----:B0-----:R-:W-:-:S03]  /*9e60*/  IMAD.MOV.U32 R0, RZ, RZ, R11 ;  /* 0x000000ffff007224 */ /* 0x001fc600078e000b */
[----:B-1----:R-:W2:Y:S04]  /*9e70*/  LDL.LU.64 R10, [R1+0x170] ;  /* 0x00017000010a7983 */ /* 0x002ea80000300a00 */
[----:B------:R0:W-:Y:S04]  /*9e80*/  STL [R1+0x3e60], R0 ;  /* 0x003e600001007387 */ /* 0x0001e80000100800 */
[----:B-----5:R1:W-:Y:S01]  /*9e90*/  STL [R1+0x3e64], R4 ;  /* 0x003e640401007387 */ /* 0x0203e20000100800 */
[----:B0-----:R-:W-:-:S03]  /*9ea0*/  IMAD.MOV.U32 R0, RZ, RZ, R5 ;  /* 0x000000ffff007224 */ /* 0x001fc600078e0005 */
[----:B-1----:R-:W5:Y:S04]  /*9eb0*/  LDL.LU.64 R4, [R1+0x90] ;  /* 0x0000900001047983 */ /* 0x002f680000300a00 */
[----:B------:R0:W-:Y:S04]  /*9ec0*/  STL [R1+0x3e58], R0 ;  /* 0x003e580001007387 */ /* 0x0001e80000100800 */
[----:B----4-:R1:W-:Y:S04]  /*9ed0*/  STL [R1+0x3e5c], R28 ;  /* 0x003e5c1c01007387 */ /* 0x0103e80000100800 */
[----:B------:R-:W4:Y:S01]  /*9ee0*/  LDL.LU.64 R24, [R1+0x20] ;  /* 0x0000200001187983 */ /* 0x000f220000300a00 */
[----:B0-----:R-:W-:-:S05]  /*9ef0*/  IMAD.MOV.U32 R0, RZ, RZ, R29 ;  /* 0x000000ffff007224 */ /* 0x001fca00078e001d */
[----:B------:R0:W-:Y:S04]  /*9f00*/  STL [R1+0x3e50], R0 ;  /* 0x003e500001007387 */ /* 0x0001e80000100800 */
[----:B------:R3:W-:Y:S04]  /*9f10*/  STL [R1+0x3e54], R26 ;  /* 0x003e541a01007387 */ /* 0x0007e80000100800 */
[----:B-1----:R-:W4:Y:S01]  /*9f20*/  LDL.LU.64 R28, [R1+0x248] ;  /* 0x00024800011c7983 */ /* 0x002f220000300a00 */
[----:B0-----:R-:W-:-:S05]  /*9f30*/  IMAD.MOV.U32 R0, RZ, RZ, R27 ;  /* 0x000000ffff007224 */ /* 0x001fca00078e001b */
[----:B------:R0:W-:Y:S04]  /*9f40*/  STL [R1+0x3e48], R0 ;  /* 0x003e480001007387 */ /* 0x0001e80000100800 */
[----:B------:R1:W-:Y:S04]  /*9f50*/  STL [R1+0x3e4c], R6 ;  /* 0x003e4c0601007387 */ /* 0x0003e80000100800 */
[----:B---3--:R-:W3:Y:S01]  /*9f60*/  LDL.LU.64 R26, [R1+0x168] ;  /* 0x00016800011a7983 */ /* 0x008ee20000300a00 */
[----:B0-----:R-:W-:-:S03]  /*9f70*/  IMAD.MOV.U32 R0, RZ, RZ, R7 ;  /* 0x000000ffff007224 */ /* 0x001fc600078e0007 */
[----:B-1----:R-:W3:Y:S04]  /*9f80*/  LDL.LU.64 R6, [R1+0x88] ;  /* 0x0000880001067983 */ /* 0x002ee80000300a00 */
[----:B------:R0:W-:Y:S04]  /*9f90*/  STL [R1+0x3e40], R0 ;  /* 0x003e400001007387 */ /* 0x0001e80000100800 */
[----:B------:R1:W-:Y:S01]  /*9fa0*/  STL [R1+0x3e44], R22 ;  /* 0x003e441601007387 */ /* 0x0003e20000100800 */
[----:B0-----:R-:W-:-:S03]  /*9fb0*/  IMAD.MOV.U32 R0, RZ, RZ, R23 ;  /* 0x000000ffff007224 */ /* 0x001fc600078e0017 */
[----:B------:R-:W-:Y:S04]  /*9fc0*/  STL [R1+0x3e3c], R20 ;  /* 0x003e3c1401007387 */ /* 0x000fe80000100800 */
[----:B------:R0:W-:Y:S04]  /*9fd0*/  STL [R1+0x3e38], R0 ;  /* 0x003e380001007387 */ /* 0x0001e80000100800 */
[----:B-1----:R-:W3:Y:S01]  /*9fe0*/  LDL.LU.64 R22, [R1+0x240] ;  /* 0x0002400001167983 */ /* 0x002ee20000300a00 */
[----:B0-----:R-:W-:-:S05]  /*9ff0*/  IMAD.MOV.U32 R0, RZ, RZ, R21 ;  /* 0x000000ffff007224 */ /* 0x001fca00078e0015 */
[----:B------:R0:W-:Y:S04]  /*a000*/  STL [R1+0x3e30], R0 ;  /* 0x003e300001007387 */ /* 0x0001e80000100800 */
[----:B------:R1:W-:Y:S04]  /*a010*/  STL [R1+0x3e34], R2 ;  /* 0x003e340201007387 */ /* 0x0003e80000100800 */
[----:B------:R-:W3:Y:S01]  /*a020*/  LDL.LU.64 R20, [R1+0x160] ;  /* 0x0001600001147983 */ /* 0x000ee20000300a00 */
[----:B0-----:R-:W-:-:S03]  /*a030*/  IMAD.MOV.U32 R0, RZ, RZ, R3 ;  /* 0x000000ffff007224 */ /* 0x001fc600078e0003 */
[----:B-1----:R-:W3:Y:S04]  /*a040*/  LDL.LU.64 R2, [R1+0x80] ;  /* 0x0000800001027983 */ /* 0x002ee80000300a00 */
[----:B------:R2:W-:Y:S02]  /*a050*/  STL [R1+0x3e28], R0 ;  /* 0x003e280001007387 */ /* 0x0005e40000100800 */
[----:B--2---:R-:W-:Y:S02]  /*a060*/  IMAD.MOV.U32 R0, RZ, RZ, R19 ;  /* 0x000000ffff007224 */ /* 0x004fe400078e0013 */
[----:B------:R0:W-:Y:S04]  /*a070*/  STL [R1+0x3e2c], R18 ;  /* 0x003e2c1201007387 */ /* 0x0001e80000100800 */
[----:B------:R-:W-:Y:S04]  /*a080*/  STL [R1+0x3e24], R16 ;  /* 0x003e241001007387 */ /* 0x000fe80000100800 */
[----:B------:R1:W-:Y:S04]  /*a090*/  STL [R1+0x3e20], R0 ;  /* 0x003e200001007387 */ /* 0x0003e80000100800 */
[----:B0-----:R-:W2:Y:S01]  /*a0a0*/  LDL.LU.64 R18, [R1+0x238] ;  /* 0x0002380001127983 */ /* 0x001ea20000300a00 */
[----:B-1----:R-:W-:-:S05]  /*a0b0*/  IMAD.MOV.U32 R0, RZ, RZ, R17 ;  /* 0x000000ffff007224 */ /* 0x002fca00078e0011 */
[----:B------:R0:W-:Y:S04]  /*a0c0*/  STL [R1+0x3e18], R0 ;  /* 0x003e180001007387 */ /* 0x0001e80000100800 */
[----:B------:R-:W-:Y:S01]  /*a0d0*/  STL [R1+0x3e1c], R14 ;  /* 0x003e1c0e01007387 */ /* 0x000fe20000100800 */
[----:B0-----:R-:W-:-:S03]  /*a0e0*/  IMAD.MOV.U32 R0, RZ, RZ, R15 ;  /* 0x000000ffff007224 */ /* 0x001fc600078e000f */
[----:B------:R-:W2:Y:S04]  /*a0f0*/  LDL.LU.64 R16, [R1+0x158] ;  /* 0x0001580001107983 */ /* 0x000ea80000300a00 */
[----:B------:R0:W-:Y:S02]  /*a100*/  STL [R1+0x3e10], R0 ;  /* 0x003e100001007387 */ /* 0x0001e40000100800 */
[----:B0-----:R-:W-:Y:S02]  /*a110*/  IMAD.MOV.U32 R0, RZ, RZ, R11 ;  /* 0x000000ffff007224 */ /* 0x001fe400078e000b */
[----:B------:R0:W-:Y:S04]  /*a120*/  STL [R1+0x3e14], R10 ;  /* 0x003e140a01007387 */ /* 0x0001e80000100800 */
[----:B------:R-:W2:Y:S04]  /*a130*/  LDL.LU.64 R14, [R1+0x8] ;  /* 0x00000800010e7983 */ /* 0x000ea80000300a00 */
[----:B-----5:R-:W-:Y:S04]  /*a140*/  STL [R1+0x3e0c], R4 ;  /* 0x003e0c0401007387 */ /* 0x020fe80000100800 */
[----:B------:R1:W-:Y:S04]  /*a150*/  STL [R1+0x3e08], R0 ;  /* 0x003e080001007387 */ /* 0x0003e80000100800 */
[----:B0-----:R-:W5:Y:S01]  /*a160*/  LDL.LU.64 R10, [R1+0x230] ;  /* 0x00023000010a7983 */ /* 0x001f620000300a00 */
[----:B-1----:R-:W-:-:S05]  /*a170*/  IMAD.MOV.U32 R0, RZ, RZ, R5 ;  /* 0x000000ffff007224 */ /* 0x002fca00078e0005 */
[----:B------:R0:W-:Y:S04]  /*a180*/  STL [R1+0x3e00], R0 ;  /* 0x003e000001007387 */ /* 0x0001e80000100800 */
[----:B----4-:R1:W-:Y:S04]  /*a190*/  STL [R1+0x3e04], R24 ;  /* 0x003e041801007387 */ /* 0x0103e80000100800 */
[----:B------:R-:W4:Y:S01]  /*a1a0*/  LDL.LU.64 R4, [R1+0x150] ;  /* 0x0001500001047983 */ /* 0x000f220000300a00 */
[----:B0-----:R-:W-:-:S03]  /*a1b0*/  IMAD.MOV.U32 R0, RZ, RZ, R25 ;  /* 0x000000ffff007224 */ /* 0x001fc600078e0019 */
[----:B-1----:R-:W2:Y:S04]  /*a1c0*/  LDL.LU.64 R24, [R1+0x40f0] ;  /* 0x0040f00001187983 */ /* 0x002ea80000300a00 */
[----:B------:R-:W-:Y:S04]  /*a1d0*/  STL [R1+0x3dfc], R28 ;  /* 0x003dfc1c01007387 */ /* 0x000fe80000100800 */
[----:B------:R0:W-:Y:S02]  /*a1e0*/  STL [R1+0x3df8], R0 ;  /* 0x003df80001007387 */ /* 0x0001e40000100800 */
[----:B0-----:R-:W-:-:S02]  /*a1f0*/  IMAD.MOV.U32 R0, RZ, RZ, R29 ;  /* 0x000000ffff007224 */ /* 0x001fc400078e001d */
[----:B------:R-:W4:Y:S04]  /*a200*/  LDL.LU.64 R28, [R1+0x40e8] ;  /* 0x0040e800011c7983 */ /* 0x000f280000300a00 */
[----:B---3--:R-:W-:Y:S04]  /*a210*/  STL [R1+0x3df4], R26 ;  /* 0x003df41a01007387 */ /* 0x008fe80000100800 */
[----:B------:R0:W-:Y:S02]  /*a220*/  STL [R1+0x3df0], R0 ;  /* 0x003df00001007387 */ /* 0x0001e40000100800 */
[----:B0-----:R-:W-:-:S02]  /*a230*/  IMAD.MOV.U32 R0, RZ, RZ, R27 ;  /* 0x000000ffff007224 */ /* 0x001fc400078e001b */
[----:B------:R-:W3:Y:S04]  /*a240*/  LDL.LU.64 R26, [R1+0x40e0] ;  /* 0x0040e000011a7983 */ /* 0x000ee80000300a00 */
[----:B------:R-:W-:Y:S04]  /*a250*/  STL [R1+0x3dec], R6 ;  /* 0x003dec0601007387 */ /* 0x000fe80000100800 */
[----:B------:R0:W-:Y:S02]  /*a260*/  STL [R1+0x3de8], R0 ;  /* 0x003de80001007387 */ /* 0x0001e40000100800 */
[----:B0-----:R-:W-:-:S02]  /*a270*/  IMAD.MOV.U32 R0, RZ, RZ, R7 ;  /* 0x000000ffff007224 */ /* 0x001fc400078e0007 */
[----:B------:R-:W3:Y:S04]  /*a280*/  LDL.LU.64 R6, [R1+0x228] ;  /* 0x0002280001067983 */ /* 0x000ee80000300a00 */
[----:B------:R2:W-:Y:S02]  /*a290*/  STL [R1+0x3de0], R0 ;  /* 0x003de00001007387 */ /* 0x0005e40000100800 */
[----:B--2---:R-:W-:Y:S02]  /*a2a0*/  IMAD.MOV.U32 R0, RZ, RZ, R25 ;  /* 0x000000ffff007224 */ /* 0x004fe400078e0019 */
[----:B------:R0:W-:Y:S04]  /*a2b0*/  STL [R1+0x3de4], R24 ;  /* 0x003de41801007387 */ /* 0x0001e80000100800 */
[----:B0-----:R-:W2:Y:S04]  /*a2c0*/  LDL.LU.64 R24, [R1+0x40d8] ;  /* 0x0040d80001187983 */ /* 0x001ea80000300a00 */
[----:B------:R-:W-:Y:S04]  /*a2d0*/  STL [R1+0x3ddc], R22 ;  /* 0x003ddc1601007387 */ /* 0x000fe80000100800 */
[----:B------:R0:W-:Y:S02]  /*a2e0*/  STL [R1+0x3dd8], R0 ;  /* 0x003dd80001007387 */ /* 0x0001e40000100800 */
[----:B0-----:R-:W-:-:S02]  /*a2f0*/  IMAD.MOV.U32 R0, RZ, RZ, R23 ;  /* 0x000000ffff007224 */ /* 0x001fc400078e0017 */
[----:B------:R-:W2:Y:S04]  /*a300*/  LDL.LU.64 R22, [R1+0x40d0] ;  /* 0x0040d00001167983 */ /* 0x000ea80000300a00 */
[----:B------:R-:W-:Y:S04]  /*a310*/  STL [R1+0x3dd4], R20 ;  /* 0x003dd41401007387 */ /* 0x000fe80000100800 */
[----:B------:R0:W-:Y:S02]  /*a320*/  STL [R1+0x3dd0], R0 ;  /* 0x003dd00001007387 */ /* 0x0001e40000100800 */
[----:B0-----:R-:W-:-:S02]  /*a330*/  IMAD.MOV.U32 R0, RZ, RZ, R21 ;  /* 0x000000ffff007224 */ /* 0x001fc400078e0015 */
[----:B------:R-:W2:Y:S04]  /*a340*/  LDL.LU.64 R20, [R1+0x40c8] ;  /* 0x0040c80001147983 */ /* 0x000ea80000300a00 */
[----:B------:R-:W-:Y:S04]  /*a350*/  STL [R1+0x3dcc], R2 ;  /* 0x003dcc0201007387 */ /* 0x000fe80000100800 */
[----:B------:R0:W-:Y:S04]  /*a360*/  STL [R1+0x3dc8], R0 ;  /* 0x003dc80001007387 */ /* 0x0001e80000100800 */
[----:B------:R-:W-:Y:S01]  /*a370*/  STL [R1+0x3dc4], R8 ;  /* 0x003dc40801007387 */ /* 0x000fe20000100800 */
[----:B0-----:R-:W-:-:S05]  /*a380*/  IMAD.MOV.U32 R0, RZ, RZ, R3 ;  /* 0x000000ffff007224 */ /* 0x001fca00078e0003 */
        /* <DEDUP_REMOVED lines=20> */
[----:B-----5:R-:W-:Y:S04]  /*a4d0*/  STL [R1+0x3d9c], R10 ;  /* 0x003d9c0a01007387 */ /* 0x020fe80000100800 */
[----:B------:R0:W-:Y:S02]  /*a4e0*/  STL [R1+0x3d98], R0 ;  /* 0x003d980001007387 */ /* 0x0001e40000100800 */
[----:B0-----:R-:W-:-:S02]  /*a4f0*/  IMAD.MOV.U32 R0, RZ, RZ, R11 ;  /* 0x000000ffff007224 */ /* 0x001fc400078e000b */
[----:B------:R-:W5:Y:S04]  /*a500*/  LDL.LU.64 R10, [R1+0x40a0] ;  /* 0x0040a000010a7983 */ /* 0x000f680000300a00 */
[----:B----4-:R-:W-:Y:S04]  /*a510*/  STL [R1+0x3d94], R4 ;  /* 0x003d940401007387 */ /* 0x010fe80000100800 */
[----:B------:R0:W-:Y:S02]  /*a520*/  STL [R1+0x3d90], R0 ;  /* 0x003d900001007387 */ /* 0x0001e40000100800 */
[----:B0-----:R-:W-:-:S02]  /*a530*/  IMAD.MOV.U32 R0, RZ, RZ, R5 ;  /* 0x000000ffff007224 */ /* 0x001fc400078e0005 */
[----:B------:R-:W4:Y:S04]  /*a540*/  LDL.LU.64 R4, [R1+0x4098] ;  /* 0x0040980001047983 */ /* 0x000f280000300a00 */
[----:B----4-:R-:W-:Y:S04]  /*a550*/  STL [R1+0x3d8c], R4 ;  /* 0x003d8c0401007387 */ /* 0x010fe80000100800 */
[----:B------:R3:W-:Y:S04]  /*a560*/  STL [R1+0x3d88], R0 ;  /* 0x003d880001007387 */ /* 0x0007e80000100800 */
[----:B------:R-:W-:Y:S04]  /*a570*/  STL [R1+0x3d80], R5 ;  /* 0x003d800501007387 */ /* 0x000fe80000100800 */
[----:B------:R-:W-:Y:S04]  /*a580*/  STL [R1+0x3d84], R30 ;  /* 0x003d841e01007387 */ /* 0x000fe80000100800 */
[----:B------:R0:W-:Y:S01]  /*a590*/  STL [R1+0x3d78], R31 ;  /* 0x003d781f01007387 */ /* 0x0001e20000100800 */
[----:B---3--:R-:W-:-:S03]  /*a5a0*/  IMAD.MOV.U32 R0, RZ, RZ, R7 ;  /* 0x000000ffff007224 */ /* 0x008fc600078e0007 */
[----:B0-----:R-:W3:Y:S04]  /*a5b0*/  LDL.LU.64 R30, [R1+0x148] ;  /* 0x00014800011e7983 */ /* 0x001ee80000300a00 */
[----:B------:R-:W4:Y:S04]  /*a5c0*/  LDL.LU.64 R4, [R1+0x210] ;  /* 0x0002100001047983 */ /* 0x000f280000300a00 */
[----:B------:R0:W-:Y:S04]  /*a5d0*/  STL [R1+0x3d7c], R6 ;  /* 0x003d7c0601007387 */ /* 0x0001e80000100800 */
[----:B0-----:R-:W2:Y:S04]  /*a5e0*/  LDL.LU.64 R6, [R1+0x4090] ;  /* 0x0040900001067983 */ /* 0x001ea80000300a00 */
[----:B---3--:R-:W-:Y:S04]  /*a5f0*/  STL [R1+0x3d74], R30 ;  /* 0x003d741e01007387 */ /* 0x008fe80000100800 */
[----:B------:R0:W-:Y:S02]  /*a600*/  STL [R1+0x3d70], R0 ;  /* 0x003d700001007387 */ /* 0x0001e40000100800 */
[----:B0-----:R-:W-:-:S02]  /*a610*/  IMAD.MOV.U32 R0, RZ, RZ, R31 ;  /* 0x000000ffff007224 */ /* 0x001fc400078e001f */
[----:B--2---:R-:W-:Y:S04]  /*a620*/  STL [R1+0x3d6c], R6 ;  /* 0x003d6c0601007387 */ /* 0x004fe80000100800 */
[----:B------:R0:W-:Y:S04]  /*a630*/  STL [R1+0x3d68], R0 ;  /* 0x003d680001007387 */ /* 0x0001e80000100800 */
[----:B------:R1:W-:Y:S01]  /*a640*/  STL [R1+0x3d60], R7 ;  /* 0x003d600701007387 */ /* 0x0003e20000100800 */
[----:B0-----:R-:W-:-:S03]  /*a650*/  IMAD.MOV.U32 R0, RZ, RZ, R3 ;  /* 0x000000ffff007224 */ /* 0x001fc600078e0003 */
[----:B-1----:R-:W2:Y:S04]  /*a660*/  LDL.LU.64 R6, [R1+0x130] ;  /* 0x0001300001067983 */ /* 0x002ea80000300a00 */
[----:B------:R-:W-:Y:S04]  /*a670*/  STL [R1+0x3d64], R32 ;  /* 0x003d642001007387 */ /* 0x000fe80000100800 */
[----:B------:R0:W-:Y:S04]  /*a680*/  STL [R1+0x3d58], R33 ;  /* 0x003d582101007387 */ /* 0x0001e80000100800 */
[----:B0-----:R-:W3:Y:S04]  /*a690*/  LDL.LU.64 R32, [R1+0x218] ;  /* 0x0002180001207983 */ /* 0x001ee80000300a00 */
[----:B------:R-:W2:Y:S04]  /*a6a0*/  LDL.LU.64 R30, [R1+0x208] ;  /* 0x00020800011e7983 */ /* 0x000ea80000300a00 */
[----:B------:R0:W-:Y:S04]  /*a6b0*/  STL [R1+0x3d5c], R2 ;  /* 0x003d5c0201007387 */ /* 0x0001e80000100800 */
[----:B0-----:R-:W2:Y:S04]  /*a6c0*/  LDL.LU.64 R2, [R1+0x128] ;  /* 0x0001280001027983 */ /* 0x001ea80000300a00 */
[----:B------:R0:W-:Y:S04]  /*a6d0*/  STL [R1+0x3d50], R0 ;  /* 0x003d500001007387 */ /* 0x0001e80000100800 */
[----:B------:R1:W-:Y:S01]  /*a6e0*/  STL [R1+0x3d54], R8 ;  /* 0x003d540801007387 */ /* 0x0003e20000100800 */
[----:B0-----:R-:W-:-:S03]  /*a6f0*/  IMAD.MOV.U32 R0, RZ, RZ, R9 ;  /* 0x000000ffff007224 */ /* 0x001fc600078e0009 */
[----:B-1----:R-:W2:Y:S04]  /*a700*/  LDL.LU.64 R8, [R1+0x4088] ;  /* 0x0040880001087983 */ /* 0x002ea80000300a00 */
[----:B--2---:R-:W-:Y:S04]  /*a710*/  STL [R1+0x3d4c], R8 ;  /* 0x003d4c0801007387 */ /* 0x004fe80000100800 */
[----:B------:R-:W-:Y:S04]  /*a720*/  STL [R1+0x3d48], R0 ;  /* 0x003d480001007387 */ /* 0x000fe80000100800 */
[----:B------:R-:W-:Y:S04]  /*a730*/  STL [R1+0x3d40], R9 ;  /* 0x003d400901007387 */ /* 0x000fe80000100800 */
[----:B------:R-:W-:Y:S04]  /*a740*/  STL [R1+0x3d44], R34 ;  /* 0x003d442201007387 */ /* 0x000fe80000100800 */
[----:B------:R0:W-:Y:S04]  /*a750*/  STL [R1+0x3d38], R35 ;  /* 0x003d382301007387 */ /* 0x0001e80000100800 */
[----:B0-----:R-:W2:Y:S04]  /*a760*/  LDL.LU.64 R34, [R1+0x138] ;  /* 0x0001380001227983 */ /* 0x001ea80000300a00 */
[----:B------:R-:W4:Y:S01]  /*a770*/  LDL.LU.64 R8, [R1+0x200] ;  /* 0x0002000001087983 */ /* 0x000f220000300a00 */
[----:B---3--:R-:W-:-:S03]  /*a780*/  IMAD.MOV.U32 R0, RZ, RZ, R33 ;  /* 0x000000ffff007224 */ /* 0x008fc600078e0021 */
[----:B------:R0:W-:Y:S04]  /*a790*/  STL [R1+0x3d3c], R32 ;  /* 0x003d3c2001007387 */ /* 0x0001e80000100800 */
[----:B0-----:R-:W3:Y:S04]  /*a7a0*/  LDL.LU.64 R32, [R1+0x120] ;  /* 0x0001200001207983 */ /* 0x001ee80000300a00 */
[----:B------:R2:W-:Y:S02]  /*a7b0*/  STL [R1+0x3d30], R0 ;  /* 0x003d300001007387 */ /* 0x0005e40000100800 */
[----:B--2---:R-:W-:-:S02]  /*a7c0*/  IMAD.MOV.U32 R0, RZ, RZ, R35 ;  /* 0x000000ffff007224 */ /* 0x004fc400078e0023 */
[----:B------:R-:W-:Y:S04]  /*a7d0*/  STL [R1+0x3d34], R34 ;  /* 0x003d342201007387 */ /* 0x000fe80000100800 */
[----:B-----5:R-:W-:Y:S04]  /*a7e0*/  STL [R1+0x3d2c], R10 ;  /* 0x003d2c0a01007387 */ /* 0x020fe80000100800 */
[----:B------:R-:W-:Y:S04]  /*a7f0*/  STL [R1+0x3d28], R0 ;  /* 0x003d280001007387 */ /* 0x000fe80000100800 */
[----:B------:R0:W-:Y:S04]  /*a800*/  STL [R1+0x3d20], R11 ;  /* 0x003d200b01007387 */ /* 0x0001e80000100800 */
[----:B------:R-:W-:Y:S04]  /*a810*/  STL [R1+0x3d24], R36 ;  /* 0x003d242401007387 */ /* 0x000fe80000100800 */
[----:B------:R-:W-:Y:S04]  /*a820*/  STL [R1+0x3d18], R37 ;  /* 0x003d182501007387 */ /* 0x000fe80000100800 */
[----:B0-----:R-:W2:Y:S01]  /*a830*/  LDL.LU.64 R10, [R1+0x1f8] ;  /* 0x0001f800010a7983 */ /* 0x001ea20000300a00 */
[----:B----4-:R-:W-:-:S03]  /*a840*/  IMAD.MOV.U32 R0, RZ, RZ, R5 ;  /* 0x000000ffff007224 */ /* 0x010fc600078e0005 */
[----:B------:R0:W-:Y:S04]  /*a850*/  STL [R1+0x3d1c], R4 ;  /* 0x003d1c0401007387 */ /* 0x0001e80000100800 */
[----:B0-----:R-:W4:Y:S04]  /*a860*/  LDL.LU.64 R4, [R1+0x118] ;  /* 0x0001180001047983 */ /* 0x001f280000300a00 */
[----:B------:R0:W-:Y:S04]  /*a870*/  STL [R1+0x3d10], R0 ;  /* 0x003d100001007387 */ /* 0x0001e80000100800 */
[----:B------:R-:W-:Y:S01]  /*a880*/  STL [R1+0x3d14], R6 ;  /* 0x003d140601007387 */ /* 0x000fe20000100800 */
[----:B0-----:R-:W-:-:S03]  /*a890*/  IMAD.MOV.U32 R0, RZ, RZ, R7 ;  /* 0x000000ffff007224 */ /* 0x001fc600078e0007 */
[----:B------:R-:W-:Y:S04]  /*a8a0*/  STL [R1+0x3d0c], R12 ;  /* 0x003d0c0c01007387 */ /* 0x000fe80000100800 */
[----:B------:R0:W-:Y:S04]  /*a8b0*/  STL [R1+0x3d08], R0 ;  /* 0x003d080001007387 */ /* 0x0001e80000100800 */
[----:B------:R-:W-:Y:S04]  /*a8c0*/  STL [R1+0x3d00], R13 ;  /* 0x003d000d01007387 */ /* 0x000fe80000100800 */
[----:B------:R-:W-:Y:S01]  /*a8d0*/  STL [R1+0x3d04], R38 ;  /* 0x003d042601007387 */ /* 0x000fe20000100800 */
[----:B0-----:R-:W-:-:S03]  /*a8e0*/  IMAD.MOV.U32 R0, RZ, RZ, R31 ;  /* 0x000000ffff007224 */ /* 0x001fc600078e001f */
[----:B------:R-:W-:Y:S04]  /*a8f0*/  STL [R1+0x3cf8], R39 ;  /* 0x003cf82701007387 */ /* 0x000fe80000100800 */
[----:B------:R-:W5:Y:S04]  /*a900*/  LDL.LU.64 R6, [R1+0x1f0] ;  /* 0x0001f00001067983 */ /* 0x000f680000300a00 */
[----:B------:R0:W-:Y:S04]  /*a910*/  STL [R1+0x3cfc], R30 ;  /* 0x003cfc1e01007387 */ /* 0x0001e80000100800 */
[----:B0-----:R-:W5:Y:S04]  /*a920*/  LDL.LU.64 R30, [R1+0x110] ;  /* 0x00011000011e7983 */ /* 0x001f680000300a00 */
[----:B------:R0:W-:Y:S04]  /*a930*/  STL [R1+0x3cf0], R0 ;  /* 0x003cf00001007387 */ /* 0x0001e80000100800 */
[----:B------:R1:W-:Y:S01]  /*a940*/  STL [R1+0x3cf4], R2 ;  /* 0x003cf40201007387 */ /* 0x0003e20000100800 */
[----:B0-----:R-:W-:-:S03]  /*a950*/  IMAD.MOV.U32 R0, RZ, RZ, R3 ;  /* 0x000000ffff007224 */ /* 0x001fc600078e0003 */
[----:B------:R-:W-:Y:S04]  /*a960*/  STL [R1+0x3cec], R14 ;  /* 0x003cec0e01007387 */ /* 0x000fe80000100800 */
[----:B------:R0:W-:Y:S04]  /*a970*/  STL [R1+0x3ce8], R0 ;  /* 0x003ce80001007387 */ /* 0x0001e80000100800 */
[----:B------:R-:W-:Y:S04]  /*a980*/  STL [R1+0x3ce0], R15 ;  /* 0x003ce00f01007387 */ /* 0x000fe80000100800 */
[----:B------:R-:W-:Y:S04]  /*a990*/  STL [R1+0x3ce4], R40 ;  /* 0x003ce42801007387 */ /* 0x000fe80000100800 */
[----:B-1----:R-:W5:Y:S01]  /*a9a0*/  LDL.LU.64 R2, [R1+0x1e8] ;  /* 0x0001e80001027983 */ /* 0x002f620000300a00 */
[----:B0-----:R-:W-:-:S03]  /*a9b0*/  IMAD.MOV.U32 R0, RZ, RZ, R9 ;  /* 0x000000ffff007224 */ /* 0x001fc600078e0009 */
[----:B------:R-:W-:Y:S04]  /*a9c0*/  STL [R1+0x3cd8], R41 ;  /* 0x003cd82901007387 */ /* 0x000fe80000100800 */
[----:B------:R-:W-:Y:S04]  /*a9d0*/  STL [R1+0x3cdc], R8 ;  /* 0x003cdc0801007387 */ /* 0x000fe80000100800 */
[----:B------:R-:W5:Y:S04]  /*a9e0*/  LDL.LU.64 R34, [R1+0x108] ;  /* 0x0001080001227983 */ /* 0x000f680000300a00 */
[----:B------:R0:W-:Y:S04]  /*a9f0*/  STL [R1+0x3cd0], R0 ;  /* 0x003cd00001007387 */ /* 0x0001e80000100800 */
[----:B---3--:R1:W-:Y:S01]  /*aa00*/  STL [R1+0x3cd4], R32 ;  /* 0x003cd42001007387 */ /* 0x0083e20000100800 */
[----:B0-----:R-:W-:-:S03]  /*aa10*/  IMAD.MOV.U32 R0, RZ, RZ, R33 ;  /* 0x000000ffff007224 */ /* 0x001fc600078e0021 */
[----:B------:R-:W-:Y:S04]  /*aa20*/  STL [R1+0x3ccc], R16 ;  /* 0x003ccc1001007387 */ /* 0x000fe80000100800 */
[----:B------:R0:W-:Y:S04]  /*aa30*/  STL [R1+0x3cc8], R0 ;  /* 0x003cc80001007387 */ /* 0x0001e80000100800 */
[----:B------:R-:W-:Y:S04]  /*aa40*/  STL [R1+0x3cc0], R17 ;  /* 0x003cc01101007387 */ /* 0x000fe80000100800 */
[----:B------:R-:W-:Y:S04]  /*aa50*/  STL [R1+0x3cc4], R42 ;  /* 0x003cc42a01007387 */ /* 0x000fe80000100800 */
[----:B------:R-:W3:Y:S04]  /*aa60*/  LDL.LU.64 R8, [R1+0x1e0] ;  /* 0x0001e00001087983 */ /* 0x000ee80000300a00 */
[----:B------:R-:W-:Y:S04]  /*aa70*/  STL [R1+0x3cb8], R43 ;  /* 0x003cb82b01007387 */ /* 0x000fe80000100800 */
[----:B--2---:R-:W-:Y:S04]  /*aa80*/  STL [R1+0x3cbc], R10 ;  /* 0x003cbc0a01007387 */ /* 0x004fe80000100800 */
[----:B-1----:R-:W2:Y:S01]  /*aa90*/  LDL.LU.64 R32, [R1+0x100] ;  /* 0x0001000001207983 */ /* 0x002ea20000300a00 */
[----:B0-----:R-:W-:-:S03]  /*aaa0*/  IMAD.MOV.U32 R0, RZ, RZ, R11 ;  /* 0x000000ffff007224 */ /* 0x001fc600078e000b */
[----:B----4-:R-:W-:Y:S04]  /*aab0*/  STL [R1+0x3cb4], R4 ;  /* 0x003cb40401007387 */ /* 0x010fe80000100800 */
[----:B------:R0:W-:Y:S04]  /*aac0*/  STL [R1+0x3cb0], R0 ;  /* 0x003cb00001007387 */ /* 0x0001e80000100800 */
[----:B------:R-:W-:Y:S01]  /*aad0*/  STL [R1+0x3cac], R18 ;  /* 0x003cac1201007387 */ /* 0x000fe20000100800 */
[----:B0-----:R-:W-:-:S05]  /*aae0*/  IMAD.MOV.U32 R0, RZ, RZ, R5 ;  /* 0x000000ffff007224 */ /* 0x001fca00078e0005 */
[----:B------:R5:W-:Y:S04]  /*aaf0*/  STL [R1+0x3ca8], R0 ;  /* 0x003ca80001007387 */ /* 0x000be80000100800 */
[----:B------:R-:W-:Y:S04]  /*ab00*/  STL [R1+0x3ca0], R19 ;  /* 0x003ca01301007387 */ /* 0x000fe80000100800 */
[----:B------:R-:W-:Y:S04]  /*ab10*/  STL [R1+0x3ca4], R44 ;  /* 0x003ca42c01007387 */ /* 0x000fe80000100800 */
[----:B------:R-:W-:Y:S04]  /*ab20*/  STL [R1+0x3c98], R45 ;  /* 0x003c982d01007387 */ /* 0x000fe80000100800 */
[----:B------:R-:W4:Y:S01]  /*ab30*/  LDL.LU.64 R4, [R1+0x1d8] ;  /* 0x0001d80001047983 */ /* 0x000f220000300a00 */
[----:B-----5:R-:W-:-:S03]  /*ab40*/  IMAD.MOV.U32 R0, RZ, RZ, R7 ;  /* 0x000000ffff007224 */ /* 0x020fc600078e0007 */
[----:B------:R0:W-:Y:S04]  /*ab50*/  STL [R1+0x3c9c], R6 ;  /* 0x003c9c0601007387 */ /* 0x0001e80000100800 */
[----:B0-----:R-:W5:Y:S04]  /*ab60*/  LDL.LU.64 R6, [R1+0xf8] ;  /* 0x0000f80001067983 */ /* 0x001f680000300a00 */
[----:B------:R0:W-:Y:S04]  /*ab70*/  STL [R1+0x3c90], R0 ;  /* 0x003c900001007387 */ /* 0x0001e80000100800 */
[----:B------:R-:W-:Y:S01]  /*ab80*/  STL [R1+0x3c94], R30 ;  /* 0x003c941e01007387 */ /* 0x000fe20000100800 */
[----:B0-----:R-:W-:-:S03]  /*ab90*/  IMAD.MOV.U32 R0, RZ, RZ, R31 ;  /* 0x000000ffff007224 */ /* 0x001fc600078e001f */
[----:B------:R-:W-:Y:S04]  /*aba0*/  STL [R1+0x3c8c], R20 ;  /* 0x003c8c1401007387 */ /* 0x000fe80000100800 */
[----:B------:R0:W-:Y:S04]  /*abb0*/  STL [R1+0x3c88], R0 ;  /* 0x003c880001007387 */ /* 0x0001e80000100800 */
[----:B------:R-:W-:Y:S04]  /*abc0*/  STL [R1+0x3c80], R21 ;  /* 0x003c801501007387 */ /* 0x000fe80000100800 */
[----:B------:R-:W-:Y:S04]  /*abd0*/  STL [R1+0x3c84], R46 ;  /* 0x003c842e01007387 */ /* 0x000fe80000100800 */
[----:B------:R-:W-:Y:S04]  /*abe0*/  STL [R1+0x3c78], R47 ;  /* 0x003c782f01007387 */ /* 0x000fe80000100800 */
[----:B------:R1:W-:Y:S01]  /*abf0*/  STL [R1+0x3c7c], R2 ;  /* 0x003c7c0201007387 */ /* 0x0003e20000100800 */
[----:B0-----:R-:W-:-:S03]  /*ac00*/  IMAD.MOV.U32 R0, RZ, RZ, R3 ;  /* 0x000000ffff007224 */ /* 0x001fc600078e0003 */
[----:B------:R-:W5:Y:S04]  /*ac10*/  LDL.LU.64 R30, [R1+0x1d0] ;  /* 0x0001d000011e7983 */ /* 0x000f680000300a00 */
[----:B-1----:R-:W5:Y:S04]  /*ac20*/  LDL.LU.64 R2, [R1+0xf0] ;  /* 0x0000f00001027983 */ /* 0x002f680000300a00 */
[----:B------:R0:W-:Y:S04]  /*ac30*/  STL [R1+0x3c70], R0 ;  /* 0x003c700001007387 */ /* 0x0001e80000100800 */
[----:B------:R-:W-:Y:S01]  /*ac40*/  STL [R1+0x3c74], R34 ;  /* 0x003c742201007387 */ /* 0x000fe20000100800 */
[----:B0-----:R-:W-:-:S03]  /*ac50*/  IMAD.MOV.U32 R0, RZ, RZ, R35 ;  /* 0x000000ffff007224 */ /* 0x001fc600078e0023 */
[----:B------:R-:W-:Y:S04]  /*ac60*/  STL [R1+0x3c6c], R22 ;  /* 0x003c6c1601007387 */ /* 0x000fe80000100800 */
[----:B------:R3:W-:Y:S04]  /*ac70*/  STL [R1+0x3c68], R0 ;  /* 0x003c680001007387 */ /* 0x0007e80000100800 */
[----:B------:R-:W-:Y:S04]  /*ac80*/  STL [R1+0x3c60], R23 ;  /* 0x003c601701007387 */ /* 0x000fe80000100800 */
[----:B------:R-:W-:Y:S01]  /*ac90*/  STL [R1+0x3c64], R48 ;  /* 0x003c643001007387 */ /* 0x000fe20000100800 */
[----:B---3--:R-:W-:-:S03]  /*aca0*/  IMAD.MOV.U32 R0, RZ, RZ, R9 ;  /* 0x000000ffff007224 */ /* 0x008fc600078e0009 */
[----:B------:R-:W-:Y:S04]  /*acb0*/  STL [R1+0x3c58], R49 ;  /* 0x003c583101007387 */ /* 0x000fe80000100800 */
[----:B------:R-:W-:Y:S04]  /*acc0*/  STL [R1+0x3c5c], R8 ;  /* 0x003c5c0801007387 */ /* 0x000fe80000100800 */
[----:B------:R-:W3:Y:S04]  /*acd0*/  LDL.LU.64 R36, [R1+0x350] ;  /* 0x0003500001247983 */ /* 0x000ee80000300a00 */
[----:B------:R0:W-:Y:S04]  /*ace0*/  STL [R1+0x3c50], R0 ;  /* 0x003c500001007387 */ /* 0x0001e80000100800 */
[----:B--2---:R-:W-:Y:S04]  /*acf0*/  STL [R1+0x3c54], R32 ;  /* 0x003c542001007387 */ /* 0x004fe80000100800 */
[----:B------:R-:W2:Y:S01]  /*ad00*/  LDL.LU.64 R34, [R1+0x358] ;  /* 0x0003580001227983 */ /* 0x000ea20000300a00 */
[----:B0-----:R-:W-:-:S03]  /*ad10*/  IMAD.MOV.U32 R0, RZ, RZ, R33 ;  /* 0x000000ffff007224 */ /* 0x001fc600078e0021 */
[----:B------:R-:W-:Y:S04]  /*ad20*/  STL [R1+0x3c4c], R24 ;  /* 0x003c4c1801007387 */ /* 0x000fe80000100800 */
[----:B------:R4:W-:Y:S04]  /*ad30*/  STL [R1+0x3c48], R0 ;  /* 0x003c480001007387 */ /* 0x0009e80000100800 */
[----:B------:R-:W2:Y:S04]  /*ad40*/  LDL.LU.64 R10, [R1+0x360] ;  /* 0x00036000010a7983 */ /* 0x000ea80000300a00 */
[----:B------:R-:W-:Y:S04]  /*ad50*/  STL [R1+0x3c40], R25 ;  /* 0x003c401901007387 */ /* 0x000fe80000100800 */
[----:B------:R-:W-:Y:S04]  /*ad60*/  STL [R1+0x3c44], R50 ;  /* 0x003c443201007387 */ /* 0x000fe80000100800 */
[----:B------:R-:W-:Y:S01]  /*ad70*/  STL [R1+0x3c38], R51 ;  /* 0x003c383301007387 */ /* 0x000fe20000100800 */
[----:B----4-:R-:W-:-:S03]  /*ad80*/  IMAD.MOV.U32 R0, RZ, RZ, R5 ;  /* 0x000000ffff007224 */ /* 0x010fc600078e0005 */
[----:B------:R0:W-:Y:S04]  /*ad90*/  STL [R1+0x3c3c], R4 ;  /* 0x003c3c0401007387 */ /* 0x0001e80000100800 */
[----:B0-----:R-:W4:Y:S04]  /*ada0*/  LDL.LU.64 R4, [R1+0x368] ;  /* 0x0003680001047983 */ /* 0x001f280000300a00 */
[----:B------:R0:W-:Y:S04]  /*adb0*/  STL [R1+0x3c30], R0 ;  /* 0x003c300001007387 */ /* 0x0001e80000100800 */
[----:B-----5:R1:W-:Y:S04]  /*adc0*/  STL [R1+0x3c34], R6 ;  /* 0x003c340601007387 */ /* 0x0203e80000100800 */
[----:B------:R-:W5:Y:S01]  /*add0*/  LDL.LU.64 R32, [R1+0x370] ;  /* 0x0003700001207983 */ /* 0x000f620000300a00 */
[----:B0-----:R-:W-:-:S05]  /*ade0*/  IMAD.MOV.U32 R0, RZ, RZ, R7 ;  /* 0x000000ffff007224 */ /* 0x001fca00078e0007 */
[----:B------:R0:W-:Y:S04]  /*adf0*/  STL [R1+0x3c28], R0 ;  /* 0x003c280001007387 */ /* 0x0001e80000100800 */
[----:B------:R-:W-:Y:S04]  /*ae00*/  STL [R1+0x3c2c], R26 ;  /* 0x003c2c1a01007387 */ /* 0x000fe80000100800 */
[----:B------:R-:W-:Y:S04]  /*ae10*/  STL [R1+0x3c20], R27 ;  /* 0x003c201b01007387 */ /* 0x000fe80000100800 */
[----:B-1----:R-:W5:Y:S04]  /*ae20*/  LDL.LU.64 R6, [R1+0x378] ;  /* 0x0003780001067983 */ /* 0x002f680000300a00 */
[----:B------:R-:W-:Y:S04]  /*ae30*/  STL [R1+0x3c24], R52 ;  /* 0x003c243401007387 */ /* 0x000fe80000100800 */
[----:B------:R-:W-:Y:S01]  /*ae40*/  STL [R1+0x3c18], R53 ;  /* 0x003c183501007387 */ /* 0x000fe20000100800 */
[----:B0-----:R-:W-:-:S03]  /*ae50*/  IMAD.MOV.U32 R0, RZ, RZ, R31 ;  /* 0x000000ffff007224 */ /* 0x001fc600078e001f */
[----:B------:R0:W-:Y:S04]  /*ae60*/  STL [R1+0x3c1c], R30 ;  /* 0x003c1c1e01007387 */ /* 0x0001e80000100800 */
[----:B------:R-:W-:Y:S04]  /*ae70*/  STL [R1+0x3c14], R2 ;  /* 0x003c140201007387 */ /* 0x000fe80000100800 */
[----:B------:R1:W-:Y:S04]  /*ae80*/  STL [R1+0x3c10], R0 ;  /* 0x003c100001007387 */ /* 0x0003e80000100800 */
[----:B0-----:R-:W5:Y:S01]  /*ae90*/  LDL.LU.64 R30, [R1+0x380] ;  /* 0x00038000011e7983 */ /* 0x001f620000300a00 */
[----:B-1----:R-:W-:-:S03]  /*aea0*/  IMAD.MOV.U32 R0, RZ, RZ, R3 ;  /* 0x000000ffff007224 */ /* 0x002fc600078e0003 */
[----:B------:R-:W-:Y:S04]  /*aeb0*/  STL [R1+0x3c0c], R28 ;  /* 0x003c0c1c01007387 */ /* 0x000fe80000100800 */
[----:B------:R3:W-:Y:S04]  /*aec0*/  STL [R1+0x3c08], R0 ;  /* 0x003c080001007387 */ /* 0x0007e80000100800 */
[----:B------:R-:W5:Y:S04]  /*aed0*/  LDL.LU.64 R2, [R1+0x388] ;  /* 0x0003880001027983 */ /* 0x000f680000300a00 */
[----:B------:R-:W-:Y:S04]  /*aee0*/  STL [R1+0x3c00], R29 ;  /* 0x003c001d01007387 */ /* 0x000fe80000100800 */
[----:B------:R-:W-:Y:S04]  /*aef0*/  STL [R1+0x3c04], R54 ;  /* 0x003c043601007387 */ /* 0x000fe80000100800 */
[----:B------:R-:W5:Y:S01]  /*af00*/  LDL.LU.64 R8, [R1+0x390] ;  /* 0x0003900001087983 */ /* 0x000f620000300a00 */
[----:B---3--:R-:W-:-:S03]  /*af10*/  IMAD.MOV.U32 R0, RZ, RZ, R37 ;  /* 0x000000ffff007224 */ /* 0x008fc600078e0025 */
[----:B------:R-:W-:Y:S04]  /*af20*/  STL [R1+0x3be0], R55 ;  /* 0x003be03701007387 */ /* 0x000fe80000100800 */
[----:B------:R-:W-:Y:S04]  /*af30*/  STL [R1+0x3be8], R36 ;  /* 0x003be82401007387 */ /* 0x000fe80000100800 */
[----:B--2---:R-:W-:Y:S04]  /*af40*/  STL [R1+0x3bf0], R34 ;  /* 0x003bf02201007387 */ /* 0x004fe80000100800 */
[----:B------:R0:W-:Y:S02]  /*af50*/  STL [R1+0x3be4], R0 ;  /* 0x003be40001007387 */ /* 0x0001e40000100800 */
[----:B0-----:R-:W-:-:S02]  /*af60*/  IMAD.MOV.U32 R0, RZ, RZ, R35 ;  /* 0x000000ffff007224 */ /* 0x001fc400078e0023 */
[----:B------:R-:W2:Y:S04]  /*af70*/  LDL.LU.64 R34, [R1+0x398] ;  /* 0x0003980001227983 */ /* 0x000ea80000300a00 */
[----:B------:R0:W-:Y:S04]  /*af80*/  STL [R1+0x3bec], R0 ;  /* 0x003bec0001007387 */ /* 0x0001e80000100800 */
[----:B------:R-:W-:Y:S04]  /*af90*/  STL [R1+0x3bf8], R10 ;  /* 0x003bf80a01007387 */ /* 0x000fe80000100800 */
[----:B------:R-:W3:Y:S01]  /*afa0*/  LDL.LU.64 R38, [R1+0x3a0] ;  /* 0x0003a00001267983 */ /* 0x000ee20000300a00 */
[----:B0-----:R-:W-:-:S05]  /*afb0*/  IMAD.MOV.U32 R0, RZ, RZ, R11 ;  /* 0x000000ffff007224 */ /* 0x001fca00078e000b */
[----:B------:R4:W-:Y:S04]  /*afc0*/  STL [R1+0x3bf4], R0 ;  /* 0x003bf40001007387 */ /* 0x0009e80000100800 */
[----:B------:R-:W-:Y:S04]  /*afd0*/  STL [R1+0x3bfc], R56 ;  /* 0x003bfc3801007387 */ /* 0x000fe80000100800 */
[----:B------:R-:W-:Y:S04]  /*afe0*/  STL [R1+0x3bc0], R57 ;  /* 0x003bc03901007387 */ /* 0x000fe80000100800 */
[----:B------:R-:W3:Y:S01]  /*aff0*/  LDL.LU.64 R36, [R1+0x3a8] ;  /* 0x0003a80001247983 */ /* 0x000ee20000300a00 */
[----:B----4-:R-:W-:-:S03]  /*b000*/  IMAD.MOV.U32 R0, RZ, RZ, R5 ;  /* 0x000000ffff007224 */ /* 0x010fc600078e0005 */
[----:B------:R0:W-:Y:S04]  /*b010*/  STL [R1+0x3bc8], R4 ;  /* 0x003bc80401007387 */ /* 0x0001e80000100800 */
[----:B0-----:R-:W4:Y:S04]  /*b020*/  LDL.LU.64 R4, [R1+0x348] ;  /* 0x0003480001047983 */ /* 0x001f280000300a00 */
[----:B------:R0:W-:Y:S04]  /*b030*/  STL [R1+0x3bc4], R0 ;  /* 0x003bc40001007387 */ /* 0x0001e80000100800 */
[----:B-----5:R1:W-:Y:S01]  /*b040*/  STL [R1+0x3bd0], R32 ;  /* 0x003bd02001007387 */ /* 0x0203e20000100800 */
[----:B0-----:R-:W-:-:S03]  /*b050*/  IMAD.MOV.U32 R0, RZ, RZ, R33 ;  /* 0x000000ffff007224 */ /* 0x001fc600078e0021 */
[----:B-1----:R-:W5:Y:S04]  /*b060*/  LDL.LU.64 R32, [R1+0x3b0] ;  /* 0x0003b00001207983 */ /* 0x002f680000300a00 */
[----:B------:R0:W-:Y:S04]  /*b070*/  STL [R1+0x3bcc], R0 ;  /* 0x003bcc0001007387 */ /* 0x0001e80000100800 */
[----:B------:R1:W-:Y:S04]  /*b080*/  STL [R1+0x3bd8], R6 ;  /* 0x003bd80601007387 */ /* 0x0003e80000100800 */
[----:B------:R-:W5:Y:S01]  /*b090*/  LDL.LU.64 R10, [R1+0x3b8] ;  /* 0x0003b800010a7983 */ /* 0x000f620000300a00 */
[----:B0-----:R-:W-:-:S05]  /*b0a0*/  IMAD.MOV.U32 R0, RZ, RZ, R7 ;  /* 0x000000ffff007224 */ /* 0x001fca00078e0007 */
[----:B------:R0:W-:Y:S04]  /*b0b0*/  STL [R1+0x3bd4], R0 ;  /* 0x003bd40001007387 */ /* 0x0001e80000100800 */
[----:B------:R-:W-:Y:S04]  /*b0c0*/  STL [R1+0x3bdc], R58 ;  /* 0x003bdc3a01007387 */ /* 0x000fe80000100800 */
[----:B------:R-:W-:Y:S04]  /*b0d0*/  STL [R1+0x3ba0], R59 ;  /* 0x003ba03b01007387 */ /* 0x000fe80000100800 */
[----:B-1----:R-:W5:Y:S01]  /*b0e0*/  LDL.LU.64 R6, [R1+0x3c0] ;  /* 0x0003c00001067983 */ /* 0x002f620000300a00 */
[----:B0-----:R-:W-:-:S03]  /*b0f0*/  IMAD.MOV.U32 R0, RZ, RZ, R31 ;  /* 0x000000ffff007224 */ /* 0x001fc600078e001f */
[----:B------:R0:W-:Y:S04]  /*b100*/  STL [R1+0x3ba8], R30 ;  /* 0x003ba81e01007387 */ /* 0x0001e80000100800 */
[----:B0-----:R-:W5:Y:S04]  /*b110*/  LDL.LU.64 R30, [R1+0x340] ;  /* 0x00034000011e7983 */ /* 0x001f680000300a00 */
[----:B------:R0:W-:Y:S04]  /*b120*/  STL [R1+0x3ba4], R0 ;  /* 0x003ba40001007387 */ /* 0x0001e80000100800 */
[----:B------:R1:W-:Y:S01]  /*b130*/  STL [R1+0x3bb0], R2 ;  /* 0x003bb00201007387 */ /* 0x0003e20000100800 */
[----:B0-----:R-:W-:-:S03]  /*b140*/  IMAD.MOV.U32 R0, RZ, RZ, R3 ;  /* 0x000000ffff007224 */ /* 0x001fc600078e0003 */
[----:B-1----:R-:W5:Y:S04]  /*b150*/  LDL.LU.64 R2, [R1+0x3c8] ;  /* 0x0003c80001027983 */ /* 0x002f680000300a00 */
[----:B------:R0:W-:Y:S04]  /*b160*/  STL [R1+0x3bac], R0 ;  /* 0x003bac0001007387 */ /* 0x0001e80000100800 */
[----:B------:R1:W-:Y:S01]  /*b170*/  STL [R1+0x3bb8], R8 ;  /* 0x003bb80801007387 */ /* 0x0003e20000100800 */
[----:B0-----:R-:W-:-:S03]  /*b180*/  IMAD.MOV.U32 R0, RZ, RZ, R9 ;  /* 0x000000ffff007224 */ /* 0x001fc600078e0009 */
[----:B-1----:R-:W5:Y:S04]  /*b190*/  LDL.LU.64 R8, [R1+0x3d0] ;  /* 0x0003d00001087983 */ /* 0x002f680000300a00 */
[----:B------:R0:W-:Y:S04]  /*b1a0*/  STL [R1+0x3bb4], R0 ;  /* 0x003bb40001007387 */ /* 0x0001e80000100800 */
[----:B------:R-:W-:Y:S04]  /*b1b0*/  STL [R1+0x3bbc], R60 ;  /* 0x003bbc3c01007387 */ /* 0x000fe80000100800 */
[----:B------:R-:W-:Y:S04]  /*b1c0*/  STL [R1+0x17bc], R61 ;  /* 0x0017bc3d01007387 */ /* 0x000fe80000100800 */
[----:B------:R-:W5:Y:S04]  /*b1d0*/  LDL.LU.64 R12, [R1+0x3d8] ;  /* 0x0003d800010c7983 */ /* 0x000f680000300a00 */
[----:B--2---:R1:W-:Y:S01]  /*b1e0*/  STL [R1+0x17c4], R34 ;  /* 0x0017c42201007387 */ /* 0x0043e20000100800 */
[----:B0-----:R-:W-:-:S03]  /*b1f0*/  IMAD.MOV.U32 R0, RZ, RZ, R35 ;  /* 0x000000ffff007224 */ /* 0x001fc600078e0023 */
[----:B-1----:R-:W2:Y:S04]  /*b200*/  LDL.LU.64 R34, [R1+0x338] ;  /* 0x0003380001227983 */ /* 0x002ea80000300a00 */
[----:B------:R0:W-:Y:S04]  /*b210*/  STL [R1+0x17c0], R0 ;  /* 0x0017c00001007387 */ /* 0x0001e80000100800 */
[----:B---3--:R1:W-:Y:S01]  /*b220*/  STL [R1+0x17cc], R38 ;  /* 0x0017cc2601007387 */ /* 0x0083e20000100800 */
[----:B0-----:R-:W-:-:S03]  /*b230*/  IMAD.MOV.U32 R0, RZ, RZ, R39 ;  /* 0x000000ffff007224 */ /* 0x001fc600078e0027 */
[----:B-1----:R-:W3:Y:S04]  /*b240*/  LDL.LU.64 R38, [R1+0x3e0] ;  /* 0x0003e00001267983 */ /* 0x002ee80000300a00 */
[----:B------:R0:W-:Y:S04]  /*b250*/  STL [R1+0x17c8], R0 ;  /* 0x0017c80001007387 */ /* 0x0001e80000100800 */
[----:B------:R1:W-:Y:S01]  /*b260*/  STL [R1+0x17d4], R36 ;  /* 0x0017d42401007387 */ /* 0x0003e20000100800 */
[----:B0-----:R-:W-:-:S03]  /*b270*/  IMAD.MOV.U32 R0, RZ, RZ, R37 ;  /* 0x000000ffff007224 */ /* 0x001fc600078e0025 */
[----:B-1----:R-:W3:Y:S04]  /*b280*/  LDL.LU.64 R36, [R1+0x3e8] ;  /* 0x0003e80001247983 */ /* 0x002ee80000300a00 */
[----:B------:R0:W-:Y:S04]  /*b290*/  STL [R1+0x17d0], R0 ;  /* 0x0017d00001007387 */ /* 0x0001e80000100800 */
[----:B----4-:R1:W-:Y:S01]  /*b2a0*/  STL [R1+0x3770], R4 ;  /* 0x0037700401007387 */ /* 0x0103e20000100800 */
[----:B0-----:R-:W-:-:S03]  /*b2b0*/  IMAD.MOV.U32 R0, RZ, RZ, R5 ;  /* 0x000000ffff007224 */ /* 0x001fc600078e0005 */
[----:B-1----:R-:W4:Y:S04]  /*b2c0*/  LDL.LU.64 R4, [R1+0x3f0] ;  /* 0x0003f00001047983 */ /* 0x002f280000300a00 */
[----:B------:R0:W-:Y:S04]  /*b2d0*/  STL [R1+0x376c], R0 ;  /* 0x00376c0001007387 */ /* 0x0001e80000100800 */
[----:B-----5:R1:W-:Y:S01]  /*b2e0*/  STL [R1+0x3788], R32 ;  /* 0x0037882001007387 */ /* 0x0203e20000100800 */
[----:B0-----:R-:W-:-:S03]  /*b2f0*/  IMAD.MOV.U32 R0, RZ, RZ, R33 ;  /* 0x000000ffff007224 */ /* 0x001fc600078e0021 */
[----:B-1----:R-:W5:Y:S04]  /*b300*/  LDL.LU.64 R32, [R1+0x330] ;  /* 0x0003300001207983 */ /* 0x002f680000300a00 */
        /* <DEDUP_REMOVED lines=337> */
[----:B---3--:R-:W-:Y:S04]  /*c820*/  STL [R1+0x3a48], R38 ;  /* 0x003a482601007387 */ /* 0x008fe80000100800 */
[----:B------:R-:W3:Y:S01]  /*c830*/  LDL.LU.64 R14, [R1+0x658] ;  /* 0x00065800010e7983 */ /* 0x000ee20000300a00 */
[----:B0-----:R-:W-:-:S05]  /*c840*/  IMAD.MOV.U32 R0, RZ, RZ, R39 ;  /* 0x000000ffff007224 */ /* 0x001fca00078e0027 */
        /* <DEDUP_REMOVED lines=21> */
[----:B------:R1:W-:Y:S04]  /*c9a0*/  STL [R1+0x3a78], R30 ;  /* 0x003a781e01007387 */ /* 0x0003e80000100800 */
[----:B------:R-:W5:Y:S01]  /*c9b0*/  LDL.LU.64 R38, [R1+0x680] ;  /* 0x0006800001267983 */ /* 0x000f620000300a00 */
[----:B0-----:R-:W-:-:S03]  /*c9c0*/  IMAD.MOV.U32 R0, RZ, RZ, R31 ;  /* 0x000000ffff007224 */ /* 0x001fc600078e001f */
[----:B------:R-:W-:Y:S04]  /*c9d0*/  STL [R1+0x3a80], R2 ;  /* 0x003a800201007387 */ /* 0x000fe80000100800 */
[----:B------:R0:W-:Y:S04]  /*c9e0*/  STL [R1+0x3a74], R0 ;  /* 0x003a740001007387 */ /* 0x0001e80000100800 */
[----:B-1----:R-:W5:Y:S01]  /*c9f0*/  LDL.LU.64 R30, [R1+0x5b0] ;  /* 0x0005b000011e7983 */ /* 0x002f620000300a00 */
[----:B0-----:R-:W-:-:S03]  /*ca00*/  IMAD.MOV.U32 R0, RZ, RZ, R3 ;  /* 0x000000ffff007224 */ /* 0x001fc600078e0003 */
        /* <DEDUP_REMOVED lines=8> */
[----:B--2---:R-:W-:Y:S04]  /*ca90*/  STL [R1+0x3a98], R34 ;  /* 0x003a982201007387 */ /* 0x004fe80000100800 */
[----:B------:R0:W-:Y:S04]  /*caa0*/  STL [R1+0x3a8c], R0 ;  /* 0x003a8c0001007387 */ /* 0x0001e80000100800 */
[----:B------:R-:W2:Y:S01]  /*cab0*/  LDL.LU.64 R12, [R1+0x698] ;  /* 0x00069800010c7983 */ /* 0x000ea20000300a00 */
[----:B0-----:R-:W-:-:S03]  /*cac0*/  IMAD.MOV.U32 R0, RZ, RZ, R35 ;  /* 0x000000ffff007224 */ /* 0x001fc600078e0023 */
[----:B---3--:R-:W-:Y:S04]  /*cad0*/  STL [R1+0x3aa0], R14 ;  /* 0x003aa00e01007387 */ /* 0x008fe80000100800 */
[----:B------:R0:W-:Y:S04]  /*cae0*/  STL [R1+0x3a94], R0 ;  /* 0x003a940001007387 */ /* 0x0001e80000100800 */
[----:B------:R-:W3:Y:S01]  /*caf0*/  LDL.LU.64 R34, [R1+0x2c0] ;  /* 0x0002c00001227983 */ /* 0x000ee20000300a00 */
[----:B0-----:R-:W-:-:S03]  /*cb00*/  IMAD.MOV.U32 R0, RZ, RZ, R15 ;  /* 0x000000ffff007224 */ /* 0x001fc600078e000f */
[----:B------:R-:W-:Y:S04]  /*cb10*/  STL [R1+0x3aa8], R36 ;  /* 0x003aa82401007387 */ /* 0x000fe80000100800 */
[----:B------:R0:W-:Y:S02]  /*cb20*/  STL [R1+0x3a9c], R0 ;  /* 0x003a9c0001007387 */ /* 0x0001e40000100800 */
[----:B0-----:R-:W-:Y:S02]  /*cb30*/  IMAD.MOV.U32 R0, RZ, RZ, R37 ;  /* 0x000000ffff007224 */ /* 0x001fe400078e0025 */
[----:B------:R-:W3:Y:S04]  /*cb40*/  LDL.LU.64 R36, [R1+0x6a0] ;  /* 0x0006a00001247983 */ /* 0x000ee80000300a00 */
        /* <DEDUP_REMOVED lines=15> */
[----:B------:R-:W-:Y:S04]  /*cc40*/  STL [R1+0x3ad0], R38 ;  /* 0x003ad02601007387 */ /* 0x000fe80000100800 */
[----:B------:R0:W-:Y:S04]  /*cc50*/  STL [R1+0x3ac4], R0 ;  /* 0x003ac40001007387 */ /* 0x0001e80000100800 */
[----:B-1----:R-:W5:Y:S01]  /*cc60*/  LDL.LU.64 R6, [R1+0x6b8] ;  /* 0x0006b80001067983 */ /* 0x002f620000300a00 */
[----:B0-----:R-:W-:-:S03]  /*cc70*/  IMAD.MOV.U32 R0, RZ, RZ, R39 ;  /* 0x000000ffff007224 */ /* 0x001fc600078e0027 */
[----:B------:R-:W-:Y:S04]  /*cc80*/  STL [R1+0x3ad8], R30 ;  /* 0x003ad81e01007387 */ /* 0x000fe80000100800 */
[----:B------:R0:W-:Y:S02]  /*cc90*/  STL [R1+0x3acc], R0 ;  /* 0x003acc0001007387 */ /* 0x0001e40000100800 */
[----:B0-----:R-:W-:Y:S02]  /*cca0*/  IMAD.MOV.U32 R0, RZ, RZ, R31 ;  /* 0x000000ffff007224 */ /* 0x001fe400078e001f */
[----:B------:R-:W5:Y:S04]  /*ccb0*/  LDL.LU.64 R30, [R1+0x6c0] ;  /* 0x0006c000011e7983 */ /* 0x000f680000300a00 */
        /* <DEDUP_REMOVED lines=9> */
[----:B--2---:R-:W-:Y:S04]  /*cd50*/  STL [R1+0x3af0], R12 ;  /* 0x003af00c01007387 */ /* 0x004fe80000100800 */
[----:B------:R-:W2:Y:S01]  /*cd60*/  LDL.LU.64 R14, [R1+0x6d0] ;  /* 0x0006d000010e7983 */ /* 0x000ea20000300a00 */
[----:B0-----:R-:W-:-:S03]  /*cd70*/  IMAD.MOV.U32 R0, RZ, RZ, R13 ;  /* 0x000000ffff007224 */ /* 0x001fc600078e000d */
[----:B---3--:R-:W-:Y:S04]  /*cd80*/  STL [R1+0x3af8], R34 ;  /* 0x003af82201007387 */ /* 0x008fe80000100800 */
[----:B------:R0:W-:Y:S04]  /*cd90*/  STL [R1+0x3aec], R0 ;  /* 0x003aec0001007387 */ /* 0x0001e80000100800 */
[----:B------:R-:W3:Y:S01]  /*cda0*/  LDL.LU.64 R38, [R1+0x6d8] ;  /* 0x0006d80001267983 */ /* 0x000ee20000300a00 */
[----:B0-----:R-:W-:-:S03]  /*cdb0*/  IMAD.MOV.U32 R0, RZ, RZ, R35 ;  /* 0x000000ffff007224 */ /* 0x001fc600078e0023 */
[----:B------:R-:W3:Y:S04]  /*cdc0*/  LDL.LU.64 R34, [R1+0x6e0] ;  /* 0x0006e00001227983 */ /* 0x000ee80000300a00 */
[----:B------:R0:W-:Y:S02]  /*cdd0*/  STL [R1+0x3af4], R0 ;  /* 0x003af40001007387 */ /* 0x0001e40000100800 */
[----:B0-----:R-:W-:Y:S02]  /*cde0*/  IMAD.MOV.U32 R0, RZ, RZ, R37 ;  /* 0x000000ffff007224 */ /* 0x001fe400078e0025 */
[----:B------:R-:W-:Y:S04]  /*cdf0*/  STL [R1+0x3b00], R36 ;  /* 0x003b002401007387 */ /* 0x000fe80000100800 */
[----:B------:R-:W3:Y:S04]  /*ce00*/  LDL.LU.64 R12, [R1+0x618] ;  /* 0x00061800010c7983 */ /* 0x000ee80000300a00 */
[----:B------:R4:W-:Y:S02]  /*ce10*/  STL [R1+0x3afc], R0 ;  /* 0x003afc0001007387 */ /* 0x0009e40000100800 */
[----:B----4-:R-:W-:-:S02]  /*ce20*/  IMAD.MOV.U32 R0, RZ, RZ, R5 ;  /* 0x000000ffff007224 */ /* 0x010fc400078e0005 */
[----:B------:R-:W-:Y:S04]  /*ce30*/  STL [R1+0x3b08], R4 ;  /* 0x003b080401007387 */ /* 0x000fe80000100800 */
[----:B------:R-:W4:Y:S04]  /*ce40*/  LDL.LU.64 R36, [R1+0x6e8] ;  /* 0x0006e80001247983 */ /* 0x000f280000300a00 */
[----:B------:R0:W-:Y:S04]  /*ce50*/  STL [R1+0x3b04], R0 ;  /* 0x003b040001007387 */ /* 0x0001e80000100800 */
[----:B-----5:R1:W-:Y:S01]  /*ce60*/  STL [R1+0x3b10], R32 ;  /* 0x003b102001007387 */ /* 0x0203e20000100800 */
[----:B0-----:R-:W-:-:S03]  /*ce70*/  IMAD.MOV.U32 R0, RZ, RZ, R33 ;  /* 0x000000ffff007224 */ /* 0x001fc600078e0021 */
[----:B------:R-:W5:Y:S04]  /*ce80*/  LDL.LU.64 R4, [R1+0x6f0] ;  /* 0x0006f00001047983 */ /* 0x000f680000300a00 */
[----:B------:R0:W-:Y:S04]  /*ce90*/  STL [R1+0x3b18], R10 ;  /* 0x003b180a01007387 */ /* 0x0001e80000100800 */
[----:B------:R0:W-:Y:S04]  /*cea0*/  STL [R1+0x3b0c], R0 ;  /* 0x003b0c0001007387 */ /* 0x0001e80000100800 */
[----:B-1----:R-:W5:Y:S01]  /*ceb0*/  LDL.LU.64 R32, [R1+0x6f8] ;  /* 0x0006f80001207983 */ /* 0x002f620000300a00 */
[----:B0-----:R-:W-:-:S03]  /*cec0*/  IMAD.MOV.U32 R10, RZ, RZ, R11 ;  /* 0x000000ffff0a7224 */ /* 0x001fc600078e000b */
[----:B------:R-:W5:Y:S04]  /*ced0*/  LDL.LU R0, [R1+0x718] ;  /* 0x0007180001007983 */ /* 0x000f680000300800 */
[----:B------:R0:W-:Y:S01]  /*cee0*/  STL [R1+0x3b14], R10 ;  /* 0x003b140a01007387 */ /* 0x0001e20000100800 */
[----:B------:R-:W-:-:S03]  /*cef0*/  IMAD.MOV.U32 R16, RZ, RZ, R7 ;  /* 0x000000ffff107224 */ /* 0x000fc600078e0007 */
[----:B------:R1:W-:Y:S04]  /*cf00*/  STL [R1+0x3b20], R6 ;  /* 0x003b200601007387 */ /* 0x0003e80000100800 */
[----:B0-----:R-:W5:Y:S04]  /*cf10*/  LDL.LU.64 R10, [R1+0x2b0] ;  /* 0x0002b000010a7983 */ /* 0x001f680000300a00 */
[----:B-1----:R-:W5:Y:S04]  /*cf20*/  LDL.LU.64 R6, [R1+0x700] ;  /* 0x0007000001067983 */ /* 0x002f680000300a00 */
[----:B------:R0:W-:Y:S02]  /*cf30*/  STL [R1+0x3b1c], R16 ;  /* 0x003b1c1001007387 */ /* 0x0001e40000100800 */
[----:B0-----:R-:W-:-:S02]  /*cf40*/  IMAD.MOV.U32 R16, RZ, RZ, R31 ;  /* 0x000000ffff107224 */ /* 0x001fc400078e001f */
[----:B------:R0:W-:Y:S04]  /*cf50*/  STL [R1+0x3b28], R30 ;  /* 0x003b281e01007387 */ /* 0x0001e80000100800 */
[----:B0-----:R-:W5:Y:S04]  /*cf60*/  LDL.LU.64 R30, [R1+0x708] ;  /* 0x00070800011e7983 */ /* 0x001f680000300a00 */
[----:B------:R-:W-:Y:S04]  /*cf70*/  STL [R1+0x3b24], R16 ;  /* 0x003b241001007387 */ /* 0x000fe80000100800 */
[----:B------:R0:W-:Y:S04]  /*cf80*/  STL [R1+0x3b30], R2 ;  /* 0x003b300201007387 */ /* 0x0001e80000100800 */
[----:B0-----:R-:W5:Y:S04]  /*cf90*/  LDL.LU R2, [R1+0x71c] ;  /* 0x00071c0001027983 */ /* 0x001f680000300800 */
[----:B------:R0:W-:Y:S04]  /*cfa0*/  STL [R1+0x3b2c], R3 ;  /* 0x003b2c0301007387 */ /* 0x0001e80000100800 */
[----:B------:R1:W-:Y:S01]  /*cfb0*/  STL [R1+0x3b38], R8 ;  /* 0x003b380801007387 */ /* 0x0003e20000100800 */
[----:B0-----:R-:W-:-:S03]  /*cfc0*/  IMAD.MOV.U32 R3, RZ, RZ, R9 ;  /* 0x000000ffff037224 */ /* 0x001fc600078e0009 */
[----:B--2---:R-:W-:Y:S04]  /*cfd0*/  STL [R1+0x3b40], R14 ;  /* 0x003b400e01007387 */ /* 0x004fe80000100800 */
[----:B------:R0:W-:Y:S04]  /*cfe0*/  STL [R1+0x3b34], R3 ;  /* 0x003b340301007387 */ /* 0x0001e80000100800 */
[----:B-1----:R-:W2:Y:S01]  /*cff0*/  LDL.LU.64 R8, [R1+0x710] ;  /* 0x0007100001087983 */ /* 0x002ea20000300a00 */
[----:B0-----:R-:W-:-:S03]  /*d000*/  IMAD.MOV.U32 R3, RZ, RZ, R15 ;  /* 0x000000ffff037224 */ /* 0x001fc600078e000f */
[----:B---3--:R-:W-:Y:S04]  /*d010*/  STL [R1+0x3b48], R38 ;  /* 0x003b482601007387 */ /* 0x008fe80000100800 */
[----:B------:R0:W-:Y:S04]  /*d020*/  STL [R1+0x3b3c], R3 ;  /* 0x003b3c0301007387 */ /* 0x0001e80000100800 */
[----:B------:R-:W-:Y:S01]  /*d030*/  STL [R1+0x3b50], R34 ;  /* 0x003b502201007387 */ /* 0x000fe20000100800 */
[----:B------:R-:W-:Y:S02]  /*d040*/  IMAD.MOV.U32 R14, RZ, RZ, R35 ;  /* 0x000000ffff0e7224 */ /* 0x000fe400078e0023 */
[----:B0-----:R-:W-:-:S05]  /*d050*/  IMAD.MOV.U32 R3, RZ, RZ, R39 ;  /* 0x000000ffff037224 */ /* 0x001fca00078e0027 */
[----:B------:R0:W-:Y:S04]  /*d060*/  STL [R1+0x3b44], R3 ;  /* 0x003b440301007387 */ /* 0x0001e80000100800 */
[----:B0-----:R-:W3:Y:S04]  /*d070*/  LDL.LU R3, [R1+0x720] ;  /* 0x0007200001037983 */ /* 0x001ee80000300800 */
[----:B------:R0:W-:Y:S04]  /*d080*/  STL [R1+0x3b58], R12 ;  /* 0x003b580c01007387 */ /* 0x0001e80000100800 */
[----:B------:R-:W-:Y:S04]  /*d090*/  STL [R1+0x3b4c], R14 ;  /* 0x003b4c0e01007387 */ /* 0x000fe80000100800 */
[----:B------:R-:W3:Y:S01]  /*d0a0*/  LDL.LU.64 R34, [R1+0x650] ;  /* 0x0006500001227983 */ /* 0x000ee20000300a00 */
[----:B0-----:R-:W-:-:S03]  /*d0b0*/  IMAD.MOV.U32 R12, RZ, RZ, R13 ;  /* 0x000000ffff0c7224 */ /* 0x001fc600078e000d */
[----:B----4-:R-:W-:Y:S04]  /*d0c0*/  STL [R1+0x3b60], R36 ;  /* 0x003b602401007387 */ /* 0x010fe80000100800 */
[----:B------:R0:W-:Y:S02]  /*d0d0*/  STL [R1+0x3b54], R12 ;  /* 0x003b540c01007387 */ /* 0x0001e40000100800 */
[----:B0-----:R-:W-:Y:S02]  /*d0e0*/  IMAD.MOV.U32 R12, RZ, RZ, R37 ;  /* 0x000000ffff0c7224 */ /* 0x001fe400078e0025 */
[----:B-----5:R0:W-:Y:S04]  /*d0f0*/  STL [R1+0x3b68], R4 ;  /* 0x003b680401007387 */ /* 0x0201e80000100800 */
[----:B------:R-:W-:Y:S01]  /*d100*/  STL [R1+0x3b5c], R12 ;  /* 0x003b5c0c01007387 */ /* 0x000fe20000100800 */
[----:B0-----:R-:W-:-:S03]  /*d110*/  IMAD.MOV.U32 R4, RZ, RZ, R5 ;  /* 0x000000ffff047224 */ /* 0x001fc600078e0005 */
[----:B------:R-:W4:Y:S04]  /*d120*/  LDL.LU R5, [R1+0x724] ;  /* 0x0007240001057983 */ /* 0x000f280000300800 */
[----:B------:R0:W-:Y:S04]  /*d130*/  STL [R1+0x3b64], R4 ;  /* 0x003b640401007387 */ /* 0x0001e80000100800 */
[----:B------:R1:W-:Y:S01]  /*d140*/  STL [R1+0x3b70], R32 ;  /* 0x003b702001007387 */ /* 0x0003e20000100800 */
[----:B0-----:R-:W-:-:S03]  /*d150*/  IMAD.MOV.U32 R4, RZ, RZ, R33 ;  /* 0x000000ffff047224 */ /* 0x001fc600078e0021 */
[----:B-1----:R-:W5:Y:S04]  /*d160*/  LDL.LU R33, [R1+0x728] ;  /* 0x0007280001217983 */ /* 0x002f680000300800 */
[----:B------:R0:W-:Y:S04]  /*d170*/  STL [R1+0x3b6c], R4 ;  /* 0x003b6c0401007387 */ /* 0x0001e80000100800 */
[----:B------:R-:W-:Y:S01]  /*d180*/  STL [R1+0x3b78], R10 ;  /* 0x003b780a01007387 */ /* 0x000fe20000100800 */
[----:B0-----:R-:W-:-:S03]  /*d190*/  IMAD.MOV.U32 R4, RZ, RZ, R11 ;  /* 0x000000ffff047224 */ /* 0x001fc600078e000b */
[----:B------:R-:W-:Y:S04]  /*d1a0*/  STL [R1+0x3b80], R6 ;  /* 0x003b800601007387 */ /* 0x000fe80000100800 */
[----:B------:R0:W-:Y:S02]  /*d1b0*/  STL [R1+0x3b74], R4 ;  /* 0x003b740401007387 */ /* 0x0001e40000100800 */
[----:B0-----:R-:W-:-:S05]  /*d1c0*/  IMAD.MOV.U32 R4, RZ, RZ, R7 ;  /* 0x000000ffff047224 */ /* 0x001fca00078e0007 */
[----:B------:R-:W-:Y:S01]  /*d1d0*/  STL [R1+0x3b7c], R4 ;  /* 0x003b7c0401007387 */ /* 0x000fe20000100800 */
[----:B------:R-:W-:-:S03]  /*d1e0*/  IMAD.MOV.U32 R6, RZ, RZ, R31 ;  /* 0x000000ffff067224 */ /* 0x000fc600078e001f */
[----:B------:R0:W-:Y:S04]  /*d1f0*/  STL [R1+0x3b88], R30 ;  /* 0x003b881e01007387 */ /* 0x0001e80000100800 */
[----:B------:R-:W-:Y:S04]  /*d200*/  STL [R1+0x3b84], R6 ;  /* 0x003b840601007387 */ /* 0x000fe80000100800 */
[----:B------:R-:W5:Y:S04]  /*d210*/  LDL.LU R7, [R1+0x730] ;  /* 0x0007300001077983 */ /* 0x000f680000300800 */
[----:B0-----:R-:W5:Y:S04]  /*d220*/  LDL.LU R30, [R1+0x72c] ;  /* 0x00072c00011e7983 */ /* 0x001f680000300800 */
[----:B--2---:R0:W-:Y:S04]  /*d230*/  STL [R1+0x3b90], R8 ;  /* 0x003b900801007387 */ /* 0x0041e80000100800 */
[----:B------:R-:W2:Y:S01]  /*d240*/  LDL.LU R31, [R1+0x734] ;  /* 0x00073400011f7983 */ /* 0x000ea20000300800 */
[----:B------:R-:W-:-:S05]  /*d250*/  IMAD R0, R0, c[0x0][0x184], RZ ;  /* 0x0000610000007a24 */ /* 0x000fca00078e02ff */
[----:B------:R-:W-:-:S04]  /*d260*/  LEA R28, P0, R0, c[0x0][0x160], 0x1 ;  /* 0x00005800001c7a11 */ /* 0x000fc800078008ff */
[----:B------:R-:W-:Y:S01]  /*d270*/  LEA.HI.X.SX32 R29, R0, c[0x0][0x164], 0x1, P0 ;  /* 0x00005900001d7a11 */ /* 0x000fe200000f0eff */
[----:B------:R-:W-:-:S05]  /*d280*/  IMAD.MOV.U32 R0, RZ, RZ, R9 ;  /* 0x000000ffff007224 */ /* 0x000fca00078e0009 */
[----:B------:R3:W-:Y:S01]  /*d290*/  STL [R1+0x3b8c], R0 ;  /* 0x003b8c0001007387 */ /* 0x0007e20000100800 */
[----:B------:R-:W-:Y:S02]  /*d2a0*/  IMAD R4, R2, c[0x0][0x184], RZ ;  /* 0x0000610002047a24 */ /* 0x000fe400078e02ff */
[----:B------:R-:W-:Y:S01]  /*d2b0*/  IMAD.MOV.U32 R10, RZ, RZ, c[0x0][0x188] ;  /* 0x00006200ff0a7624 */ /* 0x000fe200078e00ff */
[----:B------:R-:W-:Y:S02]  /*d2c0*/  STL.64 [R1+0xd18], R28 ;  /* 0x000d181c01007387 */ /* 0x000fe40000100a00 */
[----:B------:R-:W-:Y:S01]  /*d2d0*/  LEA R26, P1, R4, c[0x0][0x160], 0x1 ;  /* 0x00005800041a7a11 */ /* 0x000fe200078208ff */
[----:B0-----:R-:W-:Y:S02]  /*d2e0*/  IMAD R8, R10, 0x7f, RZ ;  /* 0x0000007f0a087824 */ /* 0x001fe400078e02ff */
[----:B---3--:R-:W-:-:S05]  /*d2f0*/  IMAD R0, R3, c[0x0][0x184], RZ ;  /* 0x0000610003007a24 */ /* 0x008fca00078e02ff */
[C---:B------:R-:W-:Y:S01]  /*d300*/  LEA R24, P0, R0.reuse, c[0x0][0x160], 0x1 ;  /* 0x0000580000187a11 */ /* 0x040fe200078008ff */
[----:B------:R-:W-:Y:S01]  /*d310*/  IMAD.MOV.U32 R6, RZ, RZ, R35 ;  /* 0x000000ffff067224 */ /* 0x000fe200078e0023 */
[----:B------:R-:W-:Y:S02]  /*d320*/  STL [R1+0x3b98], R34 ;  /* 0x003b982201007387 */ /* 0x000fe40000100800 */
[----:B------:R-:W-:Y:S02]  /*d330*/  LEA.HI.X.SX32 R25, R0, c[0x0][0x164], 0x1, P0 ;  /* 0x0000590000197a11 */ /* 0x000fe400000f0eff */
[----:B------:R-:W-:Y:S01]  /*d340*/  STL [R1+0x3b94], R6 ;  /* 0x003b940601007387 */ /* 0x000fe20000100800 */
[----:B------:R-:W-:Y:S01]  /*d350*/  LEA.HI.X.SX32 R27, R4, c[0x0][0x164], 0x1, P1 ;  /* 0x00005900041b7a11 */ /* 0x000fe200008f0eff */
[----:B------:R-:W-:-:S05]  /*d360*/  IMAD.WIDE R2, R8, 0x2, R28 ;  /* 0x0000000208027825 */ /* 0x000fca00078e021c */
[----:B------:R-:W-:Y:S04]  /*d370*/  STL [R1+0x3b9c], R2 ;  /* 0x003b9c0201007387 */ /* 0x000fe80000100800 */
[----:B------:R0:W-:Y:S04]  /*d380*/  STL [R1+0x37a8], R3 ;  /* 0x0037a80301007387 */ /* 0x0001e80000100800 */
[----:B------:R-:W-:Y:S04]  /*d390*/  STL.64 [R1+0xd20], R26 ;  /* 0x000d201a01007387 */ /* 0x000fe80000100a00 */
[----:B------:R-:W-:Y:S01]  /*d3a0*/  STL.64 [R1+0xd28], R24 ;  /* 0x000d281801007387 */ /* 0x000fe20000100a00 */
[----:B0-----:R-:W-:-:S04]  /*d3b0*/  IMAD.WIDE R2, R8, 0x2, R24 ;  /* 0x0000000208027825 */ /* 0x001fc800078e0218 */
[----:B----4-:R-:W-:-:S05]  /*d3c0*/  IMAD R6, R5, c[0x0][0x184], RZ ;  /* 0x0000610005067a24 */ /* 0x010fca00078e02ff */
[----:B------:R-:W-:Y:S01]  /*d3d0*/  LEA R22, P1, R6, c[0x0][0x160], 0x1 ;  /* 0x0000580006167a11 */ /* 0x000fe200078208ff */
[----:B------:R-:W-:-:S03]  /*d3e0*/  IMAD.WIDE R4, R8, 0x2, R26 ;  /* 0x0000000208047825 */ /* 0x000fc600078e021a */
[----:B------:R-:W-:Y:S01]  /*d3f0*/  LEA.HI.X.SX32 R23, R6, c[0x0][0x164], 0x1, P1 ;  /* 0x0000590006177a11 */ /* 0x000fe200008f0eff */
[----:B-----5:R-:W-:-:S05]  /*d400*/  IMAD R0, R33, c[0x0][0x184], RZ ;  /* 0x0000610021007a24 */ /* 0x020fca00078e02ff */
[----:B------:R-:W-:-:S04]  /*d410*/  LEA R20, P0, R0, c[0x0][0x160], 0x1 ;  /* 0x0000580000147a11 */ /* 0x000fc800078008ff */
[----:B------:R-:W-:Y:S01]  /*d420*/  LEA.HI.X.SX32 R21, R0, c[0x0][0x164], 0x1, P0 ;  /* 0x0000590000157a11 */ /* 0x000fe200000f0eff */
[----:B------:R-:W-:Y:S04]  /*d430*/  STL [R1+0x37ac], R4 ;  /* 0x0037ac0401007387 */ /* 0x000fe80000100800 */
[----:B------:R0:W-:Y:S04]  /*d440*/  STL [R1+0x3798], R5 ;  /* 0x0037980501007387 */ /* 0x0001e80000100800 */
[----:B------:R-:W-:Y:S04]  /*d450*/  STL [R1+0x379c], R2 ;  /* 0x00379c0201007387 */ /* 0x000fe80000100800 */
[----:B------:R1:W-:Y:S01]  /*d460*/  STL [R1+0x3790], R3 ;  /* 0x0037900301007387 */ /* 0x0003e20000100800 */
[----:B0-----:R-:W-:-:S03]  /*d470*/  IMAD.WIDE R4, R8, 0x2, R22 ;  /* 0x0000000208047825 */ /* 0x001fc600078e0216 */
[----:B------:R-:W-:Y:S04]  /*d480*/  STL.64 [R1+0xd30], R22 ;  /* 0x000d301601007387 */ /* 0x000fe80000100a00 */
[----:B------:R-:W-:Y:S01]  /*d490*/  STL.64 [R1+0xd38], R20 ;  /* 0x000d381401007387 */ /* 0x000fe20000100a00 */
[----:B-1----:R-:W-:-:S03]  /*d4a0*/  IMAD.WIDE R2, R8, 0x2, R20 ;  /* 0x0000000208027825 */ /* 0x002fc600078e0214 */
[----:B------:R-:W-:Y:S04]  /*d4b0*/  STL [R1+0x3794], R4 ;  /* 0x0037940401007387 */ /* 0x000fe80000100800 */
[----:B------:R0:W-:Y:S04]  /*d4c0*/  STL [R1+0x3780], R5 ;  /* 0x0037800501007387 */ /* 0x0001e80000100800 */
[----:B------:R-:W-:Y:S04]  /*d4d0*/  STL [R1+0x3784], R2 ;  /* 0x0037840201007387 */ /* 0x000fe80000100800 */
[----:B------:R1:W-:Y:S01]  /*d4e0*/  STL [R1+0x3774], R3 ;  /* 0x0037740301007387 */ /* 0x0003e20000100800 */
[----:B------:R-:W-:-:S02]  /*d4f0*/  IMAD R7, R7, c[0x0][0x184], RZ ;  /* 0x0000610007077a24 */ /* 0x000fc400078e02ff */
[----:B------:R-:W-:-:S03]  /*d500*/  IMAD R6, R30, c[0x0][0x184], RZ ;  /* 0x000061001e067a24 */ /* 0x000fc600078e02ff */
[----:B------:R-:W-:Y:S02]  /*d510*/  LEA R14, P0, R7, c[0x0][0x160], 0x1 ;  /* 0x00005800070e7a11 */ /* 0x000fe400078008ff */
[----:B------:R-:W-:-:S04]  /*d520*/  LEA R18, P2, R6, c[0x0][0x160], 0x1 ;  /* 0x0000580006127a11 */ /* 0x000fc800078408ff */
[----:B------:R-:W-:Y:S02]  /*d530*/  LEA.HI.X.SX32 R19, R6, c[0x0][0x164], 0x1, P2 ;  /* 0x0000590006137a11 */ /* 0x000fe400010f0eff */
[----:B------:R-:W-:-:S03]  /*d540*/  LEA.HI.X.SX32 R15, R7, c[0x0][0x164], 0x1, P0 ;  /* 0x00005900070f7a11 */ /* 0x000fc600000f0eff */
[C---:B0-----:R-:W-:Y:S01]  /*d550*/  IMAD.WIDE R4, R8.reuse, 0x2, R18 ;  /* 0x0000000208047825 */ /* 0x041fe200078e0212 */
[----:B------:R-:W-:Y:S03]  /*d560*/  STL.64 [R1+0xd40], R18 ;  /* 0x000d401201007387 */ /* 0x000fe60000100a00 */
[----:B-1----:R-:W-:Y:S01]  /*d570*/  IMAD.WIDE R2, R8, 0x2, R14 ;  /* 0x0000000208027825 */ /* 0x002fe200078e020e */
[----:B------:R-:W-:Y:S03]  /*d580*/  STL.64 [R1+0xd50], R14 ;  /* 0x000d500e01007387 */ /* 0x000fe60000100a00 */
[----:B--2---:R-:W-:-:S05]  /*d590*/  IMAD R0, R31, c[0x0][0x184], RZ ;  /* 0x000061001f007a24 */ /* 0x004fca00078e02ff */
[----:B------:R-:W-:-:S04]  /*d5a0*/  LEA R16, P1, R0, c[0x0][0x160], 0x1 ;  /* 0x0000580000107a11 */ /* 0x000fc800078208ff */
[----:B------:R-:W-:Y:S01]  /*d5b0*/  LEA.HI.X.SX32 R17, R0, c[0x0][0x164], 0x1, P1 ;  /* 0x0000590000117a11 */ /* 0x000fe200008f0eff */
[----:B------:R-:W-:-:S04]  /*d5c0*/  IMAD R0, R10, 0x7e, RZ ;  /* 0x0000007e0a007824 */ /* 0x000fc800078e02ff */
[----:B------:R-:W-:Y:S01]  /*d5d0*/  IMAD.WIDE R6, R8, 0x2, R16 ;  /* 0x0000000208067825 */ /* 0x000fe200078e0210 */
[----:B------:R-:W-:Y:S04]  /*d5e0*/  STL.64 [R1+0xd48], R16 ;  /* 0x000d481001007387 */ /* 0x000fe80000100a00 */
[----:B------:R-:W-:Y:S04]  /*d5f0*/  STL [R1+0x3778], R4 ;  /* 0x0037780401007387 */ /* 0x000fe80000100800 */
[----:B------:R0:W-:Y:S04]  /*d600*/  STL [R1+0x3764], R5 ;  /* 0x0037640501007387 */ /* 0x0001e80000100800 */
[----:B------:R-:W-:Y:S04]  /*d610*/  STL [R1+0x3768], R6 ;  /* 0x0037680601007387 */ /* 0x000fe80000100800 */
[----:B------:R1:W-:Y:S01]  /*d620*/  STL [R1+0x374c], R7 ;  /* 0x00374c0701007387 */ /* 0x0003e20000100800 */
[----:B0-----:R-:W-:-:S03]  /*d630*/  IMAD.WIDE R4, R0, 0x2, R28 ;  /* 0x0000000200047825 */ /* 0x001fc600078e021c */
[----:B------:R-:W-:Y:S04]  /*d640*/  STL [R1+0x3760], R2 ;  /* 0x0037600201007387 */ /* 0x000fe80000100800 */
[----:B------:R0:W-:Y:S01]  /*d650*/  STL [R1+0x3758], R3 ;  /* 0x0037580301007387 */ /* 0x0001e20000100800 */
[----:B-1----:R-:W-:-:S03]  /*d660*/  IMAD.WIDE R6, R0, 0x2, R24 ;  /* 0x0000000200067825 */ /* 0x002fc600078e0218 */
[----:B------:R-:W-:Y:S01]  /*d670*/  STL [R1+0x375c], R4 ;  /* 0x00375c0401007387 */ /* 0x000fe20000100800 */
[----:B0-----:R-:W-:-:S03]  /*d680*/  IMAD.WIDE R2, R0, 0x2, R26 ;  /* 0x0000000200027825 */ /* 0x001fc600078e021a */
[----:B------:R0:W-:Y:S04]  /*d690*/  STL [R1+0x3750], R5 ;  /* 0x0037500501007387 */ /* 0x0001e80000100800 */
[----:B------:R-:W-:Y:S04]  /*d6a0*/  STL [R1+0x3754], R2 ;  /* 0x0037540201007387 */ /* 0x000fe80000100800 */
[----:B------:R1:W-:Y:S01]  /*d6b0*/  STL [R1+0x3744], R3 ;  /* 0x0037440301007387 */ /* 0x0003e20000100800 */
[----:B0-----:R-:W-:-:S03]  /*d6c0*/  IMAD.WIDE R4, R0, 0x2, R22 ;  /* 0x0000000200047825 */ /* 0x001fc600078e0216 */
[----:B------:R-:W-:Y:S04]  /*d6d0*/  STL [R1+0x3748], R6 ;  /* 0x0037480601007387 */ /* 0x000fe80000100800 */
[----:B------:R0:W-:Y:S01]  /*d6e0*/  STL [R1+0x372c], R7 ;  /* 0x00372c0701007387 */ /* 0x0001e20000100800 */
[----:B-1----:R-:W-:-:S03]  /*d6f0*/  IMAD.WIDE R2, R0, 0x2, R20 ;  /* 0x0000000200027825 */ /* 0x002fc600078e0214 */
[----:B------:R-:W-:Y:S04]  /*d700*/  STL [R1+0x3740], R4 ;  /* 0x0037400401007387 */ /* 0x000fe80000100800 */
[----:B------:R1:W-:Y:S01]  /*d710*/  STL [R1+0x3738], R5 ;  /* 0x0037380501007387 */ /* 0x0003e20000100800 */
[----:B0-----:R-:W-:-:S03]  /*d720*/  IMAD.WIDE R6, R0, 0x2, R16 ;  /* 0x0000000200067825 */ /* 0x001fc600078e0210 */
[----:B------:R-:W-:Y:S01]  /*d730*/  STL [R1+0x373c], R2 ;  /* 0x00373c0201007387 */ /* 0x000fe20000100800 */
[----:B------:R-:W-:Y:S02]  /*d740*/  IMAD R8, R10, 0x7d, RZ ;  /* 0x0000007d0a087824 */ /* 0x000fe400078e02ff */
[C---:B-1----:R-:W-:Y:S01]  /*d750*/  IMAD.WIDE R4, R0.reuse, 0x2, R18 ;  /* 0x0000000200047825 */ /* 0x042fe200078e0212 */
        /* <DEDUP_REMOVED lines=11> */
[----:B-1----:R-:W-:-:S03]  /*d810*/  IMAD.WIDE R2, R8, 0x2, R26 ;  /* 0x0000000208027825 */ /* 0x002fc600078e021a */
        /* <DEDUP_REMOVED lines=184> */
[----:B------:R-:W-:-:S03]  /*e3a0*/  IMAD R11, R10, 0x75, RZ ;  /* 0x000000750a0b7824 */ /* 0x000fc600078e02ff */
[----:B------:R-:W-:Y:S01]  /*e3b0*/  STL [R1+0x353c], R2 ;  /* 0x00353c0201007387 */ /* 0x000fe20000100800 */
[----:B0-----:R-:W-:-:S03]  /*e3c0*/  IMAD.WIDE R6, R0, 0x2, R14 ;  /* 0x0000000200067825 */ /* 0x001fc600078e020e */
[----:B------:R0:W-:Y:S01]  /*e3d0*/  STL [R1+0x3530], R3 ;  /* 0x0035300301007387 */ /* 0x0001e20000100800 */
[----:B-1----:R-:W-:-:S05]  /*e3e0*/  IMAD.WIDE R4, R0, 0x2, R18 ;  /* 0x0000000200047825 */ /* 0x002fca00078e0212 */
        /* <DEDUP_REMOVED lines=13> */
[----:B------:R-:W-:-:S04]  /*e4c0*/  IMAD.WIDE R8, R11, 0x2, R20 ;  /* 0x000000020b087825 */ /* 0x000fc800078e0214 */
[----:B-1----:R-:W-:Y:S01]  /*e4d0*/  IMAD.WIDE R4, R11, 0x2, R24 ;  /* 0x000000020b047825 */ /* 0x002fe200078e0218 */
[----:B------:R0:W-:Y:S04]  /*e4e0*/  STL [R1+0x17f4], R3 ;  /* 0x0017f40301007387 */ /* 0x0001e80000100800 */
[----:B------:R-:W-:Y:S01]  /*e4f0*/  STL [R1+0x1800], R4 ;  /* 0x0018000401007387 */ /* 0x000fe20000100800 */
[----:B------:R-:W-:-:S03]  /*e500*/  IMAD R0, R10, 0x74, RZ ;  /* 0x000000740a007824 */ /* 0x000fc600078e02ff */
        /* <DEDUP_REMOVED lines=1299> */
[----:B------:R-:W-:-:S03]  /*13640*/  IMAD.SHL.U32 R0, R10, 0x40, RZ ;  /* 0x000000400a007824 */ /* 0x000fc600078e00ff */
        /* <DEDUP_REMOVED lines=728> */
[----:B------:R-:W-:Y:S02]  /*163d0*/  IMAD R12, R10, 0x23, RZ ;  /* 0x000000230a0c7824 */ /* 0x000fe400078e02ff */
[----:B-1----:R-:W-:Y:S01]  /*163e0*/  IMAD.WIDE R4, R0, 0x2, R16 ;  /* 0x0000000200047825 */ /* 0x002fe200078e0210 */
[----:B------:R-:W-:Y:S04]  /*163f0*/  STL [R1+0x2c50], R8 ;  /* 0x002c500801007387 */ /* 0x000fe80000100800 */
[----:B------:R-:W-:Y:S04]  /*16400*/  STL [R1+0x2c4c], R9 ;  /* 0x002c4c0901007387 */ /* 0x000fe80000100800 */
[----:B------:R-:W-:Y:S01]  /*16410*/  STL [R1+0x2c58], R2 ;  /* 0x002c580201007387 */ /* 0x000fe20000100800 */
[----:B0-----:R-:W-:-:S03]  /*16420*/  IMAD.WIDE R6, R12, 0x2, R28 ;  /* 0x000000020c067825 */ /* 0x001fc600078e021c */
[----:B------:R0:W-:Y:S04]  /*16430*/  STL [R1+0x2c54], R3 ;  /* 0x002c540301007387 */ /* 0x0001e80000100800 */
        /* <DEDUP_REMOVED lines=13> */
[----:B------:R-:W-:Y:S01]  /*16510*/  STL [R1+0x2c80], R2 ;  /* 0x002c800201007387 */ /* 0x000fe20000100800 */
[----:B------:R-:W-:-:S04]  /*16520*/  IMAD.WIDE R8, R0, 0x2, R28 ;  /* 0x0000000200087825 */ /* 0x000fc800078e021c */
[----:B-1----:R-:W-:Y:S01]  /*16530*/  IMAD.WIDE R4, R12, 0x2, R22 ;  /* 0x000000020c047825 */ /* 0x002fe200078e0216 */
        /* <DEDUP_REMOVED lines=796> */
[----:B------:R-:W-:Y:S04]  /*19700*/  STL [R1+0x3474], R9 ;  /* 0x0034740901007387 */ /* 0x000fe80000100800 */
[----:B------:R-:W-:Y:S04]  /*19710*/  STL [R1+0x3480], R2 ;  /* 0x0034800201007387 */ /* 0x000fe80000100800 */
[----:B------:R1:W-:Y:S04]  /*19720*/  STL [R1+0x347c], R3 ;  /* 0x00347c0301007387 */ /* 0x0003e80000100800 */
[----:B------:R-:W-:Y:S01]  /*19730*/  STL [R1+0x3488], R4 ;  /* 0x0034880401007387 */ /* 0x000fe20000100800 */
[----:B0-----:R-:W-:-:S03]  /*19740*/  IMAD.WIDE R6, R0, 0x2, R26 ;  /* 0x0000000200067825 */ /* 0x001fc600078e021a */
[----:B------:R0:W-:Y:S01]  /*19750*/  STL [R1+0x3484], R5 ;  /* 0x0034840501007387 */ /* 0x0001e20000100800 */
[----:B-1----:R-:W-:-:S04]  /*19760*/  IMAD.WIDE R2, R11, 0x2, R14 ;  /* 0x000000020b027825 */ /* 0x002fc800078e020e */
[C---:B------:R-:W-:Y:S01]  /*19770*/  IMAD.WIDE R8, R0.reuse, 0x2, R24 ;  /* 0x0000000200087825 */ /* 0x040fe200078e0218 */
[----:B------:R-:W-:Y:S03]  /*19780*/  STL [R1+0x3490], R2 ;  /* 0x0034900201007387 */ /* 0x000fe60000100800 */
[C---:B0-----:R-:W-:Y:S01]  /*19790*/  IMAD.WIDE R4, R0.reuse, 0x2, R28 ;  /* 0x0000000200047825 */ /* 0x041fe200078e021c */
        /* <DEDUP_REMOVED lines=20> */
[----:B------:R-:W1:Y:S01]  /*198e0*/  S2R R30, SR_TID.X ;  /* 0x00000000001e7919 */ /* 0x000e620000002100 */
[----:B0-----:R-:W-:-:S03]  /*198f0*/  IMAD.WIDE R6, R10, 0x2, R26 ;  /* 0x000000020a067825 */ /* 0x001fc600078e021a */
[----:B------:R0:W-:Y:S04]  /*19900*/  STL [R1+0x34c4], R9 ;  /* 0x0034c40901007387 */ /* 0x0001e80000100800 */
[----:B------:R-:W-:Y:S04]  /*19910*/  STL [R1+0x34d0], R2 ;  /* 0x0034d00201007387 */ /* 0x000fe80000100800 */
[----:B------:R2:W-:Y:S01]  /*19920*/  STL [R1+0x34cc], R3 ;  /* 0x0034cc0301007387 */ /* 0x0005e20000100800 */
[----:B0-----:R-:W-:-:S03]  /*19930*/  IMAD.WIDE R8, R10, 0x2, R24 ;  /* 0x000000020a087825 */ /* 0x001fc600078e0218 */
[----:B------:R-:W-:Y:S04]  /*19940*/  STL [R1+0x34d8], R4 ;  /* 0x0034d80401007387 */ /* 0x000fe80000100800 */
[----:B------:R0:W-:Y:S01]  /*19950*/  STL [R1+0x34d4], R5 ;  /* 0x0034d40501007387 */ /* 0x0001e20000100800 */
[----:B--2---:R-:W-:-:S03]  /*19960*/  IMAD.WIDE R2, R10, 0x2, R22 ;  /* 0x000000020a027825 */ /* 0x004fc600078e0216 */
        /* <DEDUP_REMOVED lines=16> */
[----:B------:R-:W-:Y:S01]  /*19a70*/  STL [R1+0x3504], R9 ;  /* 0x0035040901007387 */ /* 0x000fe20000100800 */
[----:B--2---:R-:W-:-:S03]  /*19a80*/  IMAD.WIDE R6, R12, 0x2, R16 ;  /* 0x000000020c067825 */ /* 0x004fc600078e0210 */
[----:B------:R-:W-:Y:S04]  /*19a90*/  STL [R1+0x3510], R2 ;  /* 0x0035100201007387 */ /* 0x000fe80000100800 */
[----:B------:R0:W-:Y:S04]  /*19aa0*/  STL [R1+0x350c], R3 ;  /* 0x00350c0301007387 */ /* 0x0001e80000100800 */
[----:B------:R-:W-:Y:S04]  /*19ab0*/  STL [R1+0x3518], R4 ;  /* 0x0035180401007387 */ /* 0x000fe80000100800 */
[----:B------:R1:W-:Y:S01]  /*19ac0*/  STL [R1+0x3514], R5 ;  /* 0x0035140501007387 */ /* 0x0003e20000100800 */
[----:B0-----:R-:W-:-:S03]  /*19ad0*/  IMAD.WIDE R2, R12, 0x2, R14 ;  /* 0x000000020c027825 */ /* 0x001fc600078e020e */
[----:B------:R-:W-:Y:S04]  /*19ae0*/  STL [R1+0x3520], R6 ;  /* 0x0035200601007387 */ /* 0x000fe80000100800 */
[----:B------:R-:W-:Y:S01]  /*19af0*/  STL [R1+0x351c], R7 ;  /* 0x00351c0701007387 */ /* 0x000fe20000100800 */
[----:B-1----:R-:W-:-:S03]  /*19b00*/  IMAD.SHL.U32 R5, R30, 0x100, RZ ;  /* 0x000001001e057824 */ /* 0x002fc600078e00ff */
[----:B------:R-:W-:Y:S04]  /*19b10*/  STL [R1+0x3528], R2 ;  /* 0x0035280201007387 */ /* 0x000fe80000100800 */
[----:B------:R0:W-:Y:S04]  /*19b20*/  STL [R1+0x3524], R3 ;  /* 0x0035240301007387 */ /* 0x0001e80000100800 */
[----:B------:R1:W-:Y:S04]  /*19b30*/  STL [R1+0x1794], RZ ;  /* 0x001794ff01007387 */ /* 0x0003e80000100800 */
[----:B------:R1:W-:Y:S04]  /*19b40*/  STL [R1+0xd70], RZ ;  /* 0x000d70ff01007387 */ /* 0x0003e80000100800 */
[----:B------:R1:W-:Y:S04]  /*19b50*/  STL [R1+0x3f84], R5 ;  /* 0x003f840501007387 */ /* 0x0003e80000100800 */
        /* <DEDUP_REMOVED lines=306> */
[----:B------:R-:W2:Y:S04]  /*1ae80*/  S2R R31, SR_TID.X ;  /* 0x00000000001f7919 */ /* 0x000ea80000002100 */
        /* <DEDUP_REMOVED lines=20> */
[----:B--2---:R-:W-:-:S05]  /*1afd0*/  LOP3.LUT R31, R31, 0x1f, RZ, 0xc0, !PT ;  /* 0x0000001f1f1f7812 */ /* 0x004fca00078ec0ff */
[----:B0-----:R-:W-:Y:S02]  /*1afe0*/  IMAD.SHL.U32 R3, R31, 0x2, RZ ;  /* 0x000000021f037824 */ /* 0x001fe400078e00ff */
[----:B------:R-:W-:Y:S02]  /*1aff0*/  IMAD.MOV.U32 R31, RZ, RZ, c[0x0][0x18c] ;  /* 0x00006300ff1f7624 */ /* 0x000fe400078e00ff */
[----:B------:R-:W-:Y:S02]  /*1b000*/  IMAD.SHL.U32 R10, R10, 0x80, RZ ;  /* 0x000000800a0a7824 */ /* 0x000fe400078e00ff */
[----:B------:R-:W-:-:S03]  /*1b010*/  IMAD.SHL.U32 R4, R31, 0x80, RZ ;  /* 0x000000801f047824 */ /* 0x000fc600078e00ff */
[----:B------:R-:W-:Y:S02]  /*1b020*/  SHF.R.S32.HI R0, RZ, 0x1f, R10 ;  /* 0x0000001fff007819 */ /* 0x000fe4000001140a */
[----:B------:R-:W-:-:S03]  /*1b030*/  SHF.R.S32.HI R2, RZ, 0x1f, R4 ;  /* 0x0000001fff027819 */ /* 0x000fc60000011404 */
[----:B-1----:R-:W0:Y:S01]  /*1b040*/  S2R R31, SR_TID.X ;  /* 0x00000000001f7919 */ /* 0x002e220000002100 */
[----:B------:R-:W-:Y:S01]  /*1b050*/  SHF.L.U64.HI R2, R4, 0x1, R2 ;  /* 0x0000000104027819 */ /* 0x000fe20000010202 */
[----:B------:R-:W-:Y:S01]  /*1b060*/  IMAD.MOV.U32 R35, RZ, RZ, 0x7f ;  /* 0x0000007fff237424 */ /* 0x000fe200078e00ff */
[----:B------:R-:W-:Y:S01]  /*1b070*/  LOP3.LUT R7, R3, 0x10, RZ, 0x3c, !PT ;  /* 0x0000001003077812 */ /* 0x000fe200078e3cff */
[----:B------:R-:W1:Y:S01]  /*1b080*/  S2R R32, SR_TID.X ;  /* 0x0000000000207919 */ /* 0x000e620000002100 */
[----:B------:R-:W-:Y:S01]  /*1b090*/  IMAD.SHL.U32 R30, R30, 0x2, RZ ;  /* 0x000000021e1e7824 */ /* 0x000fe200078e00ff */
[C---:B------:R-:W-:Y:S01]  /*1b0a0*/  SHF.L.U64.HI R0, R10.reuse, 0x1, R0 ;  /* 0x000000010a007819 */ /* 0x040fe20000010200 */
[----:B------:R-:W-:Y:S01]  /*1b0b0*/  IMAD.SHL.U32 R60, R10, 0x2, RZ ;  /* 0x000000020a3c7824 */ /* 0x000fe200078e00ff */
[----:B------:R-:W-:Y:S01]  /*1b0c0*/  STL [R1+0xa8c], RZ ;  /* 0x000a8cff01007387 */ /* 0x000fe20000100800 */
[----:B------:R-:W-:-:S03]  /*1b0d0*/  IADD3 R35, R35, c[0x0][0x180], RZ ;  /* 0x0000600023237a10 */ /* 0x000fc60007ffe0ff */
[----:B------:R-:W-:Y:S01]  /*1b0e0*/  STL [R1+0xa70], RZ ;  /* 0x000a70ff01007387 */ /* 0x000fe20000100800 */
[----:B------:R-:W-:-:S03]  /*1b0f0*/  SHF.R.S32.HI R33, RZ, 0x1f, R35 ;  /* 0x0000001fff217819 */ /* 0x000fc60000011423 */
[----:B------:R-:W-:Y:S01]  /*1b100*/  STL [R1+0xa74], RZ ;  /* 0x000a74ff01007387 */ /* 0x000fe20000100800 */
[----:B------:R-:W-:-:S04]  /*1b110*/  LEA.HI R33, R33, R35, RZ, 0x7 ;  /* 0x0000002321217211 */ /* 0x000fc800078f38ff */
[----:B------:R-:W-:Y:S02]  /*1b120*/  SHF.R.S32.HI R6, RZ, 0x7, R33 ;  /* 0x00000007ff067819 */ /* 0x000fe40000011421 */
[----:B------:R-:W-:Y:S02]  /*1b130*/  LOP3.LUT R6, R3, 0x20, RZ, 0x3c, !PT ;  /* 0x0000002003067812 */ /* 0x000fe400078e3cff */
[----:B0-----:R-:W-:Y:S01]  /*1b140*/  LOP3.LUT R31, R31, 0x7, RZ, 0xc0, !PT ;  /* 0x000000071f1f7812 */ /* 0x001fe200078ec0ff */
[----:B-1----:R-:W-:-:S04]  /*1b150*/  IMAD.SHL.U32 R32, R32, 0x2, RZ ;  /* 0x0000000220207824 */ /* 0x002fc800078e00ff */
[----:B------:R-:W-:-:S05]  /*1b160*/  IMAD R31, R31, 0x210, RZ ;  /* 0x000002101f1f7824 */ /* 0x000fca00078e02ff */
[----:B------:R-:W-:-:S04]  /*1b170*/  LOP3.LUT R31, R31, 0x10, R32, 0x78, !PT ;  /* 0x000000101f1f7812 */ /* 0x000fc800078e7820 */
[----:B------:R-:W-:Y:S02]  /*1b180*/  LOP3.LUT R4, R31, 0x1000, R5, 0xf8, !PT ;  /* 0x000010001f047812 */ /* 0x000fe400078ef805 */
[----:B------:R-:W0:Y:S01]  /*1b190*/  S2R R31, SR_TID.X ;  /* 0x00000000001f7919 */ /* 0x000e220000002100 */
[----:B------:R-:W-:Y:S02]  /*1b1a0*/  LOP3.LUT R5, R3, 0x30, RZ, 0x3c, !PT ;  /* 0x0000003003057812 */ /* 0x000fe400078e3cff */
[C---:B------:R-:W-:Y:S01]  /*1b1b0*/  LOP3.LUT R6, R4.reuse, 0x20, RZ, 0x3c, !PT ;  /* 0x0000002004067812 */ /* 0x040fe200078e3cff */
[----:B------:R1:W-:Y:S01]  /*1b1c0*/  STL [R1+0xd00], R4 ;  /* 0x000d000401007387 */ /* 0x0003e20000100800 */
[----:B------:R-:W-:-:S03]  /*1b1d0*/  LOP3.LUT R5, R4, 0x40, RZ, 0x3c, !PT ;  /* 0x0000004004057812 */ /* 0x000fc600078e3cff */
[----:B------:R2:W-:Y:S04]  /*1b1e0*/  STL [R1+0xa78], RZ ;  /* 0x000a78ff01007387 */ /* 0x0005e80000100800 */
[----:B------:R2:W-:Y:S01]  /*1b1f0*/  STL [R1+0xa7c], RZ ;  /* 0x000a7cff01007387 */ /* 0x0005e20000100800 */
[----:B-1----:R-:W-:-:S03]  /*1b200*/  LOP3.LUT R4, R4, 0x60, RZ, 0x3c, !PT ;  /* 0x0000006004047812 */ /* 0x002fc600078e3cff */
[----:B------:R2:W-:Y:S04]  /*1b210*/  STL [R1+0xa60], RZ ;  /* 0x000a60ff01007387 */ /* 0x0005e80000100800 */
[----:B------:R2:W-:Y:S04]  /*1b220*/  STL [R1+0xa64], RZ ;  /* 0x000a64ff01007387 */ /* 0x0005e80000100800 */
[----:B------:R2:W-:Y:S01]  /*1b230*/  STL [R1+0xa68], RZ ;  /* 0x000a68ff01007387 */ /* 0x0005e20000100800 */
[----:B0-----:R-:W-:-:S03]  /*1b240*/  LOP3.LUT R31, R31, 0x7, RZ, 0xc0, !PT ;  /* 0x000000071f1f7812 */ /* 0x001fc600078ec0ff */
[----:B------:R2:W-:Y:S02]  /*1b250*/  STL [R1+0xa6c], RZ ;  /* 0x000a6cff01007387 */ /* 0x0005e40000100800 */
[----:B------:R-:W-:Y:S02]  /*1b260*/  IMAD R31, R31, 0x110, RZ ;  /* 0x000001101f1f7824 */ /* 0x000fe400078e02ff */
[----:B------:R2:W-:Y:S03]  /*1b270*/  STL [R1+0x620], RZ ;  /* 0x000620ff01007387 */ /* 0x0005e60000100800 */
[----:B------:R-:W-:Y:S01]  /*1b280*/  LOP3.LUT R31, R31, 0x30, R30, 0x78, !PT ;  /* 0x000000301f1f7812 */ /* 0x000fe200078e781e */
[----:B------:R2:W-:Y:S03]  /*1b290*/  STL [R1+0x624], RZ ;  /* 0x000624ff01007387 */ /* 0x0005e60000100800 */
[----:B------:R-:W-:Y:S01]  /*1b2a0*/  LOP3.LUT R7, R31, 0x40, RZ, 0x3c, !PT ;  /* 0x000000401f077812 */ /* 0x000fe200078e3cff */
        /* <DEDUP_REMOVED lines=174> */
[----:B------:R2:W-:Y:S04]  /*1bd90*/  STL [R1+0xd0c], R6 ;  /* 0x000d0c0601007387 */ /* 0x0005e80000100800 */
[----:B------:R2:W-:Y:S04]  /*1bda0*/  STL [R1+0xd04], R4 ;  /* 0x000d040401007387 */ /* 0x0005e80000100800 */
[----:B------:R2:W-:Y:S02]  /*1bdb0*/  STL [R1+0xd08], R5 ;  /* 0x000d080501007387 */ /* 0x0005e40000100800 */
.L_x_3:
[----:B0-2---:R-:W2:Y:S04]  /*1bdc0*/  LDL.64 R6, [R1+0xd50] ;  /* 0x000d500001067983 */ /* 0x005ea80000100a00 */
[----:B--2---:R0:W-:Y:S04]  /*1bdd0*/  STL [R1+0x5348], R7 ;  /* 0x0053480701007387 */ /* 0x0041e80000100800 */
[----:B0-----:R-:W2:Y:S01]  /*1bde0*/  LDL R7, [R1+0x1794] ;  /* 0x0017940001077983 */ /* 0x001ea20000100800 */
[----:B------:R-:W-:-:S03]  /*1bdf0*/  IMAD.MOV.U32 R4, RZ, RZ, -0x80 ;  /* 0xffffff80ff047424 */ /* 0x000fc600078e00ff */
[----:B-----5:R-:W-:Y:S04]  /*1be00*/  STL [R1+0x458c], R23 ;  /* 0x00458c1701007387 */ /* 0x020fe80000100800 */
[----:B------:R-:W-:Y:S04]  /*1be10*/  STL [R1+0x4590], R23 ;  /* 0x0045901701007387 */ /* 0x000fe80000100800 */
        /* <DEDUP_REMOVED lines=72> */
[----:B------:R-:W-:Y:S01]  /*1c2a0*/  STL [R1+0x46b4], R23 ;  /* 0x0046b41701007387 */ /* 0x000fe20000100800 */
[----:B--2---:R-:W-:-:S03]  /*1c2b0*/  IMAD R4, R7, R4, c[0x0][0x180] ;  /* 0x0000600007047624 */ /* 0x004fc600078e0204 */
        /* <DEDUP_REMOVED lines=805> */
[----:B------:R0:W-:Y:S04]  /*1f510*/  STL [R1+0x5344], R24 ;  /* 0x0053441801007387 */ /* 0x0001e80000100800 */
        /* <DEDUP_REMOVED lines=118> */
[----:B------:R-:W2:Y:S01]  /*1fc80*/  LDL.LU R7, [R1+0x5348] ;  /* 0x0053480001077983 */ /* 0x000ea20000300800 */
[----:B------:R-:W-:-:S02]  /*1fc90*/  ISETP.GT.AND P0, PT, R4, RZ, PT ;  /* 0x000000ff0400720c */ /* 0x000fc40003f04270 */
[----:B0-----:R-:W-:Y:S02]  /*1fca0*/  PRMT R24, RZ, 0x7610, R24 ;  /* 0x00007610ff187816 */ /* 0x001fe40000000018 */
[----:B------:R-:W-:Y:S02]  /*1fcb0*/  PRMT R23, RZ, 0x7610, R23 ;  /* 0x00007610ff177816 */ /* 0x000fe40000000017 */
[----:B------:R-:W-:-:S07]  /*1fcc0*/  PRMT R14, RZ, 0x7610, R14 ;  /* 0x00007610ff0e7816 */ /* 0x000fce000000000e */
[----:B--2---:R-:W2:Y:S04]  /*1fcd0*/  @P0 LDG.E.U16 R24, [R6.64] ;  /* 0x0000000406180981 */ /* 0x004ea8000c1e1500 */
[----:B--2---:R0:W-:Y:S04]  /*1fce0*/  STL [R1+0x1788], R24 ;  /* 0x0017881801007387 */ /* 0x0041e80000100800 */
[----:B0-----:R-:W2:Y:S04]  /*1fcf0*/  LDL.LU R24, [R1+0x5344] ;  /* 0x0053440001187983 */ /* 0x001ea80000300800 */
[----:B------:R-:W3:Y:S04]  /*1fd00*/  LDL.64 R6, [R1+0xd48] ;  /* 0x000d480001067983 */ /* 0x000ee80000100a00 */
[----:B---3--:R-:W3:Y:S04]  /*1fd10*/  @P0 LDG.E.U16 R23, [R6.64] ;  /* 0x0000000406170981 */ /* 0x008ee8000c1e1500 */
[----:B---3--:R0:W-:Y:S04]  /*1fd20*/  STL [R1+0x1784], R23 ;  /* 0x0017841701007387 */ /* 0x0081e80000100800 */
[----:B0-----:R-:W3:Y:S04]  /*1fd30*/  LDL.LU R23, [R1+0x5340] ;  /* 0x0053400001177983 */ /* 0x001ee80000300800 */
[----:B------:R-:W4:Y:S01]  /*1fd40*/  LDL.64 R6, [R1+0xd40] ;  /* 0x000d400001067983 */ /* 0x000f220000100a00 */
[----:B---3--:R-:W-:-:S03]  /*1fd50*/  PRMT R23, RZ, 0x7610, R23 ;  /* 0x00007610ff177816 */ /* 0x008fc60000000017 */
[----:B----4-:R-:W3:Y:S04]  /*1fd60*/  @P0 LDG.E.U16 R14, [R6.64] ;  /* 0x00000004060e0981 */ /* 0x010ee8000c1e1500 */
        /* <DEDUP_REMOVED lines=8> */
[----:B------:R-:W-:-:S02]  /*1fdf0*/  ISETP.GT.AND P1, PT, R4, 0x1, PT ;  /* 0x000000010400780c */ /* 0x000fc40003f24270 */
[----:B---3--:R-:W-:Y:S01]  /*1fe00*/  PRMT R23, RZ, 0x7610, R23 ;  /* 0x00007610ff177816 */ /* 0x008fe20000000017 */
        /* <DEDUP_REMOVED lines=18> */
[----:B------:R-:W4:Y:S04]  /*1ff30*/  LDL R6, [R1+0x350c] ;  /* 0x00350c0001067983 */ /* 0x000f280000100800 */
[----:B------:R-:W4:Y:S01]  /*1ff40*/  LDL R7, [R1+0x3510] ;  /* 0x0035100001077983 */ /* 0x000f220000100800 */
[----:B---3--:R-:W-:-:S02]  /*1ff50*/  PRMT R23, RZ, 0x7610, R23 ;  /* 0x00007610ff177816 */ /* 0x008fc40000000017 */
[----:B----4-:R-:W-:-:S04]  /*1ff60*/  @P1 LOP3.LUT R7, R7, R6, RZ, 0x3c, !PT ;  /* 0x0000000607071212 */ /* 0x010fc800078e3cff */
[----:B------:R-:W-:-:S04]  /*1ff70*/  @P1 LOP3.LUT R6, R7, R6, RZ, 0x3c, !PT ;  /* 0x0000000607061212 */ /* 0x000fc800078e3cff */
[----:B------:R-:W-:-:S05]  /*1ff80*/  @P1 LOP3.LUT R7, R7, R6, RZ, 0x3c, !PT ;  /* 0x0000000607071212 */ /* 0x000fca00078e3cff */
[----:B------:R-:W3:Y:S04]  /*1ff90*/  @P1 LDG.E.U16 R14, [R6.64] ;  /* 0x00000004060e1981 */ /* 0x000ee8000c1e1500 */
        /* <DEDUP_REMOVED lines=31> */
[----:B------:R-:W-:-:S02]  /*20190*/  ISETP.GT.AND P0, PT, R4, 0x2, PT ;  /* 0x000000020400780c */ /* 0x000fc40003f04270 */
[----:B---3--:R-:W-:Y:S02]  /*201a0*/  PRMT R23, RZ, 0x7610, R23 ;  /* 0x00007610ff177816 */ /* 0x008fe40000000017 */
        /* <DEDUP_REMOVED lines=1273> */
[----:B0-----:R-:W3:Y:S01]  /*25140*/  LDL.LU R23, [R1+0x50e8] ;  /* 0x0050e80001177983 */ /* 0x001ee20000300800 */
[----:B------:R-:W4:Y:S02]  /*25150*/  LDL R6, [R1+0x308c] ;  /* 0x00308c0001067983 */ /* 0x000f240000100800 */
        /* <DEDUP_REMOVED lines=5630> */
[----:B------:R-:W4:Y:S02]  /*3b140*/  LDL R7, [R1+0x1d60] ;  /* 0x001d600001077983 */ /* 0x000f240000100800 */
[----:B----4-:R-:W-:-:S04]  /*3b150*/  @P0 LOP3.LUT R7, R7, R6, RZ, 0x3c, !PT ;  /* 0x0000000607070212 */ /* 0x010fc800078e3cff */
[----:B------:R-:W-:-:S04]  /*3b160*/  @P0 LOP3.LUT R6, R7, R6, RZ, 0x3c, !PT ;  /* 0x0000000607060212 */ /* 0x000fc800078e3cff */
[----:B------:R-:W-:-:S05]  /*3b170*/  @P0 LOP3.LUT R7, R7, R6, RZ, 0x3c, !PT ;  /* 0x0000000607070212 */ /* 0x000fca00078e3cff */
[----:B------:R-:W4:Y:S04]  /*3b180*/  @P0 LDG.E.U16 R23, [R6.64] ;  /* 0x0000000406170981 */ /* 0x000f28000c1e1500 */
[----:B----4-:R0:W-:Y:S04]  /*3b190*/  STL [R1+0x2d0], R23 ;  /* 0x0002d01701007387 */ /* 0x0101e80000100800 */
[----:B0-----:R-:W4:Y:S01]  /*3b1a0*/  LDL.LU R23, [R1+0x4740] ;  /* 0x0047400001177983 */ /* 0x001f220000300800 */
[----:B------:R-:W2:Y:S02]  /*3b1b0*/  LDL R6, [R1+0x1d54] ;  /* 0x001d540001067983 */ /* 0x000ea40000100800 */
[----:B------:R-:W2:Y:S01]  /*3b1c0*/  LDL R7, [R1+0x1d58] ;  /* 0x001d580001077983 */ /* 0x000ea20000100800 */
[----:B----4-:R-:W-:-:S02]  /*3b1d0*/  PRMT R23, RZ, 0x7610, R23 ;  /* 0x00007610ff177816 */ /* 0x010fc40000000017 */
[----:B--2---:R-:W-:-:S04]  /*3b1e0*/  @P0 LOP3.LUT R7, R7, R6, RZ, 0x3c, !PT ;  /* 0x0000000607070212 */ /* 0x004fc800078e3cff */
[----:B------:R-:W-:-:S04]  /*3b1f0*/  @P0 LOP3.LUT R6, R7, R6, RZ, 0x3c, !PT ;  /* 0x0000000607060212 */ /* 0x000fc800078e3cff */
[----:B------:R-:W-:-:S05]  /*3b200*/  @P0 LOP3.LUT R7, R7, R6, RZ, 0x3c, !PT ;  /* 0x0000000607070212 */ /* 0x000fca00078e3cff */
[----:B------:R-:W2:Y:S04]  /*3b210*/  @P0 LDG.E.U16 R23, [R6.64] ;  /* 0x0000000406170981 */ /* 0x000ea8000c1e1500 */
[----:B--2---:R0:W-:Y:S04]  /*3b220*/  STL [R1+0x2cc], R23 ;  /* 0x0002cc1701007387 */ /* 0x0041e80000100800 */
[----:B0-----:R-:W2:Y:S01]  /*3b230*/  LDL.LU R23, [R1+0x473c] ;  /* 0x00473c0001177983 */ /* 0x001ea20000300800 */
[----:B------:R-:W4:Y:S02]  /*3b240*/  LDL R6, [R1+0x1d4c] ;  /* 0x001d4c0001067983 */ /* 0x000f240000100800 */
[----:B------:R-:W4:Y:S01]  /*3b250*/  LDL R7, [R1+0x1d50] ;  /* 0x001d500001077983 */ /* 0x000f220000100800 */
[----:B--2---:R-:W-:-:S02]  /*3b260*/  PRMT R23, RZ, 0x7610, R23 ;  /* 0x00007610ff177816 */ /* 0x004fc40000000017 */
[----:B----4-:R-:W-:-:S04]  /*3b270*/  @P0 LOP3.LUT R7, R7, R6, RZ, 0x3c, !PT ;  /* 0x0000000607070212 */ /* 0x010fc800078e3cff */
        /* <DEDUP_REMOVED lines=34> */
[----:B------:R-:W-:-:S02]  /*3b4a0*/  ISETP.GT.AND P1, PT, R4, 0x61, PT ;  /* 0x000000610400780c */ /* 0x000fc40003f24270 */
[----:B--2---:R-:W-:Y:S02]  /*3b4b0*/  PRMT R23, RZ, 0x7610, R23 ;  /* 0x00007610ff177816 */ /* 0x004fe40000000017 */
        /* <DEDUP_REMOVED lines=947> */
[----:B---3--:R-:W-:-:S02]  /*3eff0*/  PRMT R14, RZ, 0x7610, R14 ;  /* 0x00007610ff0e7816 */ /* 0x008fc4000000000e */
[----:B------:R-:W-:Y:S02]  /*3f000*/  ISETP.GT.AND P0, PT, R4, 0x6e, PT ;  /* 0x0000006e0400780c */ /* 0x000fe40003f04270 */
        /* <DEDUP_REMOVED lines=8> */
[----:B------:R-:W-:-:S02]  /*3f090*/  PRMT R24, RZ, 0x7610, R24 ;  /* 0x00007610ff187816 */ /* 0x000fc40000000018 */
        /* <DEDUP_REMOVED lines=8> */
[----:B------:R-:W-:-:S02]  /*3f120*/  PRMT R3, RZ, 0x7610, R3 ;  /* 0x00007610ff037816 */ /* 0x000fc40000000003 */
[----:B--2---:R-:W-:-:S04]  /*3f130*/  @P0 LOP3.LUT R7, R7, R6, RZ, 0x3c, !PT ;  /* 0x0000000607070212 */ /* 0x004fc800078e3cff */
[----:B------:R-:W-:-:S04]  /*3f140*/  @P0 LOP3.LUT R6, R7, R6, RZ, 0x3c, !PT ;  /* 0x0000000607060212 */ /* 0x000fc800078e3cff */
[----:B------:R-:W-:-:S05]  /*3f150*/  @P0 LOP3.LUT R7, R7, R6, RZ, 0x3c, !PT ;  /* 0x0000000607070212 */ /* 0x000fca00078e3cff */
[----:B------:R-:W2:Y:S04]  /*3f160*/  @P0 LDG.E.U16 R3, [R6.64] ;  /* 0x0000000406030981 */ /* 0x000ea8000c1e1500 */
[----:B--2---:R0:W-:Y:S04]  /*3f170*/  STL [R1+0x110], R3 ;  /* 0x0001100301007387 */ /* 0x0041e80000100800 */
[----:B0-----:R-:W2:Y:S01]  /*3f180*/  LDL.LU R3, [R1+0x4580] ;  /* 0x0045800001037983 */ /* 0x001ea20000300800 */
        /* <DEDUP_REMOVED lines=48> */
[----:B------:R-:W-:Y:S02]  /*3f490*/  ISETP.GT.AND P1, PT, R4, 0x6f, PT ;  /* 0x0000006f0400780c */ /* 0x000fe40003f24270 */
        /* <DEDUP_REMOVED lines=358> */
[----:B------:R0:W2:Y:S04]  /*40b00*/  @P1 LDG.E.U16 R0, [R6.64] ;  /* 0x0000000406001981 */ /* 0x0000a8000c1e1500 */
[----:B0-----:R-:W3:Y:S04]  /*40b10*/  LDL R6, [R1+0x186c] ;  /* 0x00186c0001067983 */ /* 0x001ee80000100800 */
[----:B------:R-:W3:Y:S01]  /*40b20*/  LDL R7, [R1+0x1870] ;  /* 0x0018700001077983 */ /* 0x000ee20000100800 */
[----:B------:R-:W-:Y:S02]  /*40b30*/  PRMT R2, RZ, 0x7610, R2 ;  /* 0x00007610ff027816 */ /* 0x000fe40000000002 */
[----:B------:R-:W-:Y:S01]  /*40b40*/  ISETP.GT.AND P0, PT, R4, 0x74, PT ;  /* 0x000000740400780c */ /* 0x000fe20003f04270 */
[----:B--2---:R-:W-:Y:S01]  /*40b50*/  STL [R1+0x43f4], R0 ;  /* 0x0043f40001007387 */ /* 0x004fe20000100800 */
[----:B---3--:R-:W-:-:S04]  /*40b60*/  @P1 LOP3.LUT R7, R7, R6, RZ, 0x3c, !PT ;  /* 0x0000000607071212 */ /* 0x008fc800078e3cff */
[----:B------:R-:W-:-:S04]  /*40b70*/  @P1 LOP3.LUT R6, R7, R6, RZ, 0x3c, !PT ;  /* 0x0000000607061212 */ /* 0x000fc800078e3cff */
[----:B------:R-:W-:-:S05]  /*40b80*/  @P1 LOP3.LUT R7, R7, R6, RZ, 0x3c, !PT ;  /* 0x0000000607071212 */ /* 0x000fca00078e3cff */
[----:B------:R0:W2:Y:S04]  /*40b90*/  @P1 LDG.E.U16 R2, [R6.64] ;  /* 0x0000000406021981 */ /* 0x0000a8000c1e1500 */
[----:B0-----:R-:W3:Y:S04]  /*40ba0*/  LDL R6, [R1+0x1864] ;  /* 0x0018640001067983 */ /* 0x001ee80000100800 */
[----:B------:R-:W3:Y:S01]  /*40bb0*/  LDL R7, [R1+0x1868] ;  /* 0x0018680001077983 */ /* 0x000ee20000100800 */
[----:B------:R-:W-:-:S03]  /*40bc0*/  PRMT R32, RZ, 0x7610, R32 ;  /* 0x00007610ff207816 */ /* 0x000fc60000000020 */
[----:B--2---:R-:W-:Y:S01]  /*40bd0*/  STL [R1+0x43f8], R2 ;  /* 0x0043f80201007387 */ /* 0x004fe20000100800 */
[----:B---3--:R-:W-:-:S04]  /*40be0*/  @P0 LOP3.LUT R7, R7, R6, RZ, 0x3c, !PT ;  /* 0x0000000607070212 */ /* 0x008fc800078e3cff */
[----:B------:R-:W-:-:S04]  /*40bf0*/  @P0 LOP3.LUT R6, R7, R6, RZ, 0x3c, !PT ;  /* 0x0000000607060212 */ /* 0x000fc800078e3cff */
[----:B------:R-:W-:-:S05]  /*40c00*/  @P0 LOP3.LUT R7, R7, R6, RZ, 0x3c, !PT ;  /* 0x0000000607070212 */ /* 0x000fca00078e3cff */
[----:B------:R-:W2:Y:S04]  /*40c10*/  @P0 LDG.E.U16 R32, [R6.64] ;  /* 0x0000000406200981 */ /* 0x000ea8000c1e1500 */
[----:B--2---:R0:W-:Y:S04]  /*40c20*/  STL [R1+0x54], R32 ;  /* 0x0000542001007387 */ /* 0x0041e80000100800 */
[----:B0-----:R-:W2:Y:S01]  /*40c30*/  LDL.LU R32, [R1+0x44cc] ;  /* 0x0044cc0001207983 */ /* 0x001ea20000300800 */
[----:B------:R-:W3:Y:S02]  /*40c40*/  LDL R6, [R1+0x185c] ;  /* 0x00185c0001067983 */ /* 0x000ee40000100800 */
[----:B------:R-:W3:Y:S01]  /*40c50*/  LDL R7, [R1+0x1860] ;  /* 0x0018600001077983 */ /* 0x000ee20000100800 */
[----:B------:R-:W-:-:S02]  /*40c60*/  PRMT R34, RZ, 0x7610, R34 ;  /* 0x00007610ff227816 */ /* 0x000fc40000000022 */
[----:B---3--:R-:W-:-:S04]  /*40c70*/  @P0 LOP3.LUT R7, R7, R6, RZ, 0x3c, !PT ;  /* 0x0000000607070212 */ /* 0x008fc800078e3cff */
[----:B------:R-:W-:-:S04]  /*40c80*/  @P0 LOP3.LUT R6, R7, R6, RZ, 0x3c, !PT ;  /* 0x0000000607060212 */ /* 0x000fc800078e3cff */
[----:B------:R-:W-:-:S05]  /*40c90*/  @P0 LOP3.LUT R7, R7, R6, RZ, 0x3c, !PT ;  /* 0x0000000607070212 */ /* 0x000fca00078e3cff */
[----:B------:R-:W3:Y:S04]  /*40ca0*/  @P0 LDG.E.U16 R34, [R6.64] ;  /* 0x0000000406220981 */ /* 0x000ee8000c1e1500 */
[----:B---3--:R0:W-:Y:S04]  /*40cb0*/  STL [R1+0x50], R34 ;  /* 0x0000502201007387 */ /* 0x0081e80000100800 */
[----:B0-----:R-:W3:Y:S01]  /*40cc0*/  LDL.LU R34, [R1+0x44c8] ;  /* 0x0044c80001227983 */ /* 0x001ee20000300800 */
        /* <DEDUP_REMOVED lines=36> */
[----:B------:R-:W-:-:S03]  /*40f10*/  PRMT R42, RZ, 0x7610, R42 ;  /* 0x00007610ff2a7816 */ /* 0x000fc6000000002a */
[----:B--2---:R0:W-:Y:S04]  /*40f20*/  STL [R1+0x40], R23 ;  /* 0x0000401701007387 */ /* 0x0041e80000100800 */
[----:B0-----:R-:W2:Y:S01]  /*40f30*/  LDL R23, [R1+0x1818] ;  /* 0x0018180001177983 */ /* 0x001ea20000100800 */
        /* <DEDUP_REMOVED lines=9> */
[----:B------:R-:W-:Y:S02]  /*40fd0*/  ISETP.GT.AND P1, PT, R4, 0x75, PT ;  /* 0x000000750400780c */ /* 0x000fe40003f24270 */
[----:B--2---:R-:W-:-:S04]  /*40fe0*/  @P0 LOP3.LUT R7, R7, R6, RZ, 0x3c, !PT ;  /* 0x0000000607070212 */ /* 0x004fc800078e3cff */
[----:B------:R-:W-:-:S04]  /*40ff0*/  @P0 LOP3.LUT R6, R7, R6, RZ, 0x3c, !PT ;  /* 0x0000000607060212 */ /* 0x000fc800078e3cff */
[----:B------:R-:W-:-:S05]  /*41000*/  @P0 LOP3.LUT R7, R7, R6, RZ, 0x3c, !PT ;  /* 0x0000000607070212 */ /* 0x000fca00078e3cff */
[----:B------:R0:W2:Y:S04]  /*41010*/  @P0 LDG.E.U16 R14, [R6.64] ;  /* 0x00000004060e0981 */ /* 0x0000a8000c1e1500 */
[----:B0-----:R-:W3:Y:S04]  /*41020*/  LDL R6, [R1+0x1824] ;  /* 0x0018240001067983 */ /* 0x001ee80000100800 */
[----:B------:R-:W3:Y:S01]  /*41030*/  LDL R7, [R1+0x1828] ;  /* 0x0018280001077983 */ /* 0x000ee20000100800 */
[----:B----4-:R-:W-:-:S03]  /*41040*/  PRMT R24, RZ, 0x7610, R24 ;  /* 0x00007610ff187816 */ /* 0x010fc60000000018 */
[----:B--2---:R0:W-:Y:S01]  /*41050*/  STL [R1+0x38], R14 ;  /* 0x0000380e01007387 */ /* 0x0041e20000100800 */
[----:B------:R-:W-:-:S03]  /*41060*/  PRMT R44, RZ, 0x7610, R44 ;  /* 0x00007610ff2c7816 */ /* 0x000fc6000000002c */
[----:B0-----:R-:W2:Y:S01]  /*41070*/  LDL R14, [R1+0x1808] ;  /* 0x00180800010e7983 */ /* 0x001ea20000100800 */
[----:B---3--:R-:W-:-:S04]  /*41080*/  @P1 LOP3.LUT R7, R7, R6, RZ, 0x3c, !PT ;  /* 0x0000000607071212 */ /* 0x008fc800078e3cff */
[----:B------:R-:W-:-:S04]  /*41090*/  @P1 LOP3.LUT R6, R7, R6, RZ, 0x3c, !PT ;  /* 0x0000000607061212 */ /* 0x000fc800078e3cff */
[----:B------:R-:W-:-:S05]  /*410a0*/  @P1 LOP3.LUT R7, R7, R6, RZ, 0x3c, !PT ;  /* 0x0000000607071212 */ /* 0x000fca00078e3cff */
[----:B------:R0:W3:Y:S04]  /*410b0*/  @P1 LDG.E.U16 R24, [R6.64] ;  /* 0x0000000406181981 */ /* 0x0000e8000c1e1500 */
[----:B0-----:R-:W4:Y:S04]  /*410c0*/  LDL R6, [R1+0x181c] ;  /* 0x00181c0001067983 */ /* 0x001f280000100800 */
[----:B------:R-:W4:Y:S04]  /*410d0*/  LDL R7, [R1+0x1820] ;  /* 0x0018200001077983 */ /* 0x000f280000100800 */
[----:B---3--:R0:W-:Y:S04]  /*410e0*/  STL [R1+0x34], R24 ;  /* 0x0000341801007387 */ /* 0x0081e80000100800 */
[----:B0-----:R-:W3:Y:S01]  /*410f0*/  LDL R24, [R1+0x1800] ;  /* 0x0018000001187983 */ /* 0x001ee20000100800 */
[----:B----4-:R-:W-:-:S04]  /*41100*/  @P1 LOP3.LUT R7, R7, R6, RZ, 0x3c, !PT ;  /* 0x0000000607071212 */ /* 0x010fc800078e3cff */
[----:B------:R-:W-:-:S04]  /*41110*/  @P1 LOP3.LUT R6, R7, R6, RZ, 0x3c, !PT ;  /* 0x0000000607061212 */ /* 0x000fc800078e3cff */
[----:B------:R-:W-:-:S05]  /*41120*/  @P1 LOP3.LUT R7, R7, R6, RZ, 0x3c, !PT ;  /* 0x0000000607071212 */ /* 0x000fca00078e3cff */
[----:B------:R-:W4:Y:S01]  /*41130*/  @P1 LDG.E.U16 R44, [R6.64] ;  /* 0x00000004062c1981 */ /* 0x000f22000c1e1500 */
[----:B------:R-:W-:-:S03]  /*41140*/  PRMT R3, RZ, 0x7610, R3 ;  /* 0x00007610ff037816 */ /* 0x000fc60000000003 */
[----:B----4-:R0:W-:Y:S04]  /*41150*/  STL [R1+0x30], R44 ;  /* 0x0000302c01007387 */ /* 0x0101e80000100800 */
[----:B0-----:R-:W4:Y:S01]  /*41160*/  LDL.LU R44, [R1+0x44b4] ;  /* 0x0044b400012c7983 */ /* 0x001f220000300800 */
[----:B------:R-:W2:Y:S02]  /*41170*/  LDL R7, [R1+0x1814] ;  /* 0x0018140001077983 */ /* 0x000ea40000100800 */
[----:B------:R-:W-:Y:S02]  /*41180*/  @P1 IMAD.MOV.U32 R6, RZ, RZ, R23 ;  /* 0x000000ffff061224 */ /* 0x000fe400078e0017 */
[----:B------:R-:W3:Y:S04]  /*41190*/  LDL R23, [R1+0x17f8] ;  /* 0x0017f80001177983 */ /* 0x000ee80000100800 */
[----:B--2---:R-:W2:Y:S04]  /*411a0*/  @P1 LDG.E.U16 R3, [R6.64] ;  /* 0x0000000406031981 */ /* 0x004ea8000c1e1500 */
[----:B--2---:R0:W-:Y:S01]  /*411b0*/  STL [R1+0x2c], R3 ;  /* 0x00002c0301007387 */ /* 0x0041e20000100800 */
[----:B------:R-:W2:Y:S02]  /*411c0*/  LDL R6, [R1+0x180c] ;  /* 0x00180c0001067983 */ /* 0x000ea40000100800 */
[----:B------:R-:W2:Y:S01]  /*411d0*/  LDL R7, [R1+0x1810] ;  /* 0x0018100001077983 */ /* 0x000ea20000100800 */
[----:B------:R-:W-:-:S02]  /*411e0*/  PRMT R21, RZ, 0x7610, R21 ;  /* 0x00007610ff157816 */ /* 0x000fc40000000015 */
[----:B------:R-:W-:Y:S02]  /*411f0*/  PRMT R13, RZ, 0x7610, R13 ;  /* 0x00007610ff0d7816 */ /* 0x000fe4000000000d */
[----:B------:R-:W-:Y:S02]  /*41200*/  PRMT R11, RZ, 0x7610, R11 ;  /* 0x00007610ff0b7816 */ /* 0x000fe4000000000b */
[----:B------:R-:W-:Y:S02]  /*41210*/  PRMT R12, RZ, 0x7610, R12 ;  /* 0x00007610ff0c7816 */ /* 0x000fe4000000000c */
[----:B------:R-:W-:Y:S02]  /*41220*/  PRMT R17, RZ, 0x7610, R17 ;  /* 0x00007610ff117816 */ /* 0x000fe40000000011 */
[----:B------:R-:W-:Y:S02]  /*41230*/  ISETP.GT.AND P0, PT, R4, 0x76, PT ;  /* 0x000000760400780c */ /* 0x000fe40003f04270 */
[----:B------:R-:W-:-:S02]  /*41240*/  PRMT R31, RZ, 0x7610, R31 ;  /* 0x00007610ff1f7816 */ /* 0x000fc4000000001f */
[----:B------:R-:W-:Y:S02]  /*41250*/  PRMT R10, RZ, 0x7610, R10 ;  /* 0x00007610ff0a7816 */ /* 0x000fe4000000000a */
[----:B------:R-:W-:Y:S02]  /*41260*/  PRMT R8, RZ, 0x7610, R8 ;  /* 0x00007610ff087816 */ /* 0x000fe40000000008 */
[----:B------:R-:W-:Y:S02]  /*41270*/  PRMT R60, RZ, 0x7610, R60 ;  /* 0x00007610ff3c7816 */ /* 0x000fe4000000003c */
[----:B------:R-:W-:Y:S02]  /*41280*/  PRMT R2, RZ, 0x7610, R2 ;  /* 0x00007610ff027816 */ /* 0x000fe40000000002 */
[----:B------:R-:W-:Y:S02]  /*41290*/  PRMT R0, RZ, 0x7610, R0 ;  /* 0x00007610ff007816 */ /* 0x000fe40000000000 */
        /* <DEDUP_REMOVED lines=42> */
[----:B----4-:R-:W-:Y:S01]  /*41540*/  PRMT R44, RZ, 0x7610, R44 ;  /* 0x00007610ff2c7816 */ /* 0x010fe2000000002c */
[----:B0-----:R-:W0:Y:S02]  /*41550*/  S2R R3, SR_TID.X ;  /* 0x0000000000037919 */ /* 0x001e240000002100 */
[----:B0-----:R-:W-:-:S05]  /*41560*/  LOP3.LUT R3, R3, 0x1f, RZ, 0xc0, !PT ;  /* 0x0000001f03037812 */ /* 0x001fca00078ec0ff */
[----:B------:R-:W-:Y:S01]  /*41570*/  IMAD.SHL.U32 R3, R3, 0x2, RZ ;  /* 0x0000000203037824 */ /* 0x000fe200078e00ff */
[----:B--2---:R-:W-:-:S04]  /*41580*/  @P1 LOP3.LUT R7, R7, R6, RZ, 0x3c, !PT ;  /* 0x0000000607071212 */ /* 0x004fc800078e3cff */
[----:B------:R-:W-:-:S04]  /*41590*/  @P1 LOP3.LUT R6, R7, R6, RZ, 0x3c, !PT ;  /* 0x0000000607061212 */ /* 0x000fc800078e3cff */
[----:B------:R-:W-:-:S05]  /*415a0*/  @P1 LOP3.LUT R7, R7, R6, RZ, 0x3c, !PT ;  /* 0x0000000607071212 */ /* 0x000fca00078e3cff */
[----:B------:R0:W2:Y:S04]  /*415b0*/  @P1 LDG.E.U16 R21, [R6.64] ;  /* 0x0000000406151981 */ /* 0x0000a8000c1e1500 */
[----:B0-----:R-:W4:Y:S01]  /*415c0*/  LDL R7, [R1+0x1804] ;  /* 0x0018040001077983 */ /* 0x001f220000100800 */
[----:B------:R-:W-:-:S03]  /*415d0*/  @P1 IMAD.MOV.U32 R6, RZ, RZ, R14 ;  /* 0x000000ffff061224 */ /* 0x000fc600078e000e */
[----:B--2---:R0:W-:Y:S01]  /*415e0*/  STL [R1+0x28], R21 ;  /* 0x0000281501007387 */ /* 0x0041e20000100800 */
[----:B------:R-:W2:Y:S03]  /*415f0*/  LDL R14, [R1+0x17e4] ;  /* 0x0017e400010e7983 */ /* 0x000ea60000100800 */
[----:B----4-:R1:W4:Y:S04]  /*41600*/  @P1 LDG.E.U16 R13, [R6.64] ;  /* 0x00000004060d1981 */ /* 0x010328000c1e1500 */
[----:B0-----:R-:W2:Y:S04]  /*41610*/  LDL R21, [R1+0x17f0] ;  /* 0x0017f00001157983 */ /* 0x001ea80000100800 */
[----:B-1----:R-:W2:Y:S01]  /*41620*/  LDL R7, [R1+0x17fc] ;  /* 0x0017fc0001077983 */ /* 0x002ea20000100800 */
[----:B---3--:R-:W-:-:S03]  /*41630*/  @P1 IMAD.MOV.U32 R6, RZ, RZ, R24 ;  /* 0x000000ffff061224 */ /* 0x008fc600078e0018 */
[----:B----4-:R0:W-:Y:S01]  /*41640*/  STL [R1+0x24], R13 ;  /* 0x0000240d01007387 */ /* 0x0101e20000100800 */
[----:B------:R-:W3:Y:S03]  /*41650*/  LDL R24, [R1+0x17e0] ;  /* 0x0017e00001187983 */ /* 0x000ee60000100800 */
[----:B--2---:R1:W2:Y:S04]  /*41660*/  @P1 LDG.E.U16 R11, [R6.64] ;  /* 0x00000004060b1981 */ /* 0x0042a8000c1e1500 */
[----:B0-----:R-:W4:Y:S04]  /*41670*/  LDL R13, [R1+0x17e8] ;  /* 0x0017e800010d7983 */ /* 0x001f280000100800 */
[----:B-1----:R-:W3:Y:S01]  /*41680*/  LDL R7, [R1+0x17f4] ;  /* 0x0017f40001077983 */ /* 0x002ee20000100800 */
[----:B------:R-:W-:-:S03]  /*41690*/  @P1 IMAD.MOV.U32 R6, RZ, RZ, R23 ;  /* 0x000000ffff061224 */ /* 0x000fc600078e0017 */
[----:B--2---:R0:W-:Y:S01]  /*416a0*/  STL [R1+0x20], R11 ;  /* 0x0000200b01007387 */ /* 0x0041e20000100800 */
[----:B------:R-:W2:Y:S03]  /*416b0*/  LDL R23, [R1+0x17dc] ;  /* 0x0017dc0001177983 */ /* 0x000ea60000100800 */
[----:B---3--:R1:W3:Y:S04]  /*416c0*/  @P1 LDG.E.U16 R12, [R6.64] ;  /* 0x00000004060c1981 */ /* 0x0082e8000c1e1500 */
[----:B0-----:R-:W2:Y:S04]  /*416d0*/  LDL R11, [R1+0x352c] ;  /* 0x00352c00010b7983 */ /* 0x001ea80000100800 */
[----:B-1----:R-:W2:Y:S01]  /*416e0*/  LDL R7, [R1+0x17ec] ;  /* 0x0017ec0001077983 */ /* 0x002ea20000100800 */
[----:B------:R-:W-:-:S05]  /*416f0*/  @P1 IMAD.MOV.U32 R6, RZ, RZ, R21 ;  /* 0x000000ffff061224 */ /* 0x000fca00078e0015 */
[----:B--2---:R4:W2:Y:S04]  /*41700*/  @P1 LDG.E.U16 R17, [R6.64] ;  /* 0x0000000406111981 */ /* 0x0048a8000c1e1500 */
[----:B---3--:R0:W-:Y:S01]  /*41710*/  STL [R1+0x1c], R12 ;  /* 0x00001c0c01007387 */ /* 0x0081e20000100800 */
[----:B------:R-:W3:Y:S02]  /*41720*/  LDL R21, [R1+0x3530] ;  /* 0x0035300001157983 */ /* 0x000ee40000100800 */
[----:B----4-:R-:W-:Y:S02]  /*41730*/  @P0 IMAD.MOV.U32 R6, RZ, RZ, R13 ;  /* 0x000000ffff060224 */ /* 0x010fe400078e000d */
[----:B------:R-:W-:Y:S01]  /*41740*/  @P0 IMAD.MOV.U32 R7, RZ, RZ, R14 ;  /* 0x000000ffff070224 */ /* 0x000fe200078e000e */
[----:B0-----:R-:W4:Y:S04]  /*41750*/  LDL R12, [R1+0x3534] ;  /* 0x00353400010c7983 */ /* 0x001f280000100800 */
[----:B------:R0:W3:Y:S02]  /*41760*/  @P0 LDG.E.U16 R31, [R6.64] ;  /* 0x00000004061f0981 */ /* 0x0000e4000c1e1500 */
[----:B0-----:R-:W-:-:S02]  /*41770*/  @P0 IMAD.MOV.U32 R6, RZ, RZ, R11 ;  /* 0x000000ffff060224 */ /* 0x001fc400078e000b */
[----:B------:R-:W-:-:S05]  /*41780*/  @P0 IMAD.MOV.U32 R7, RZ, RZ, R24 ;  /* 0x000000ffff070224 */ /* 0x000fca00078e0018 */
[----:B------:R0:W3:Y:S04]  /*41790*/  @P0 LDG.E.U16 R10, [R6.64] ;  /* 0x00000004060a0981 */ /* 0x0000e8000c1e1500 */
[----:B--2---:R1:W-:Y:S01]  /*417a0*/  STL [R1+0x18], R17 ;  /* 0x0000181101007387 */ /* 0x0043e20000100800 */
[----:B0-----:R-:W-:Y:S02]  /*417b0*/  @P0 IMAD.MOV.U32 R7, RZ, RZ, R23 ;  /* 0x000000ffff070224 */ /* 0x001fe400078e0017 */
[----:B------:R-:W2:Y:S02]  /*417c0*/  LDL R14, [R1+0x3538] ;  /* 0x00353800010e7983 */ /* 0x000ea40000100800 */
[----:B------:R-:W2:Y:S01]  /*417d0*/  LDL R13, [R1+0x3540] ;  /* 0x00354000010d7983 */ /* 0x000ea20000100800 */
[----:B------:R-:W2:Y:S04]  /*417e0*/  LDL R11, [R1+0x17d8] ;  /* 0x0017d800010b7983 */ /* 0x000ea80000100800 */
[----:B-1----:R-:W2:Y:S01]  /*417f0*/  LDL R17, [R1+0x353c] ;  /* 0x00353c0001117983 */ /* 0x002ea20000100800 */
[----:B----4-:R-:W-:-:S05]  /*41800*/  @P0 IMAD.MOV.U32 R6, RZ, RZ, R12 ;  /* 0x000000ffff060224 */ /* 0x010fca00078e000c */
[----:B------:R3:W4:Y:S02]  /*41810*/  @P0 LDG.E.U16 R8, [R6.64] ;  /* 0x0000000406080981 */ /* 0x000724000c1e1500 */
[----:B---3--:R-:W-:Y:S02]  /*41820*/  @P0 IMAD.MOV.U32 R7, RZ, RZ, R21 ;  /* 0x000000ffff070224 */ /* 0x008fe400078e0015 */
[----:B------:R0:W-:Y:S01]  /*41830*/  STL [R1+0x10], R10 ;  /* 0x0000100a01007387 */ /* 0x0001e20000100800 */
[----:B------:R-:W3:Y:S03]  /*41840*/  LDL R12, [R1+0x3544] ;  /* 0x00354400010c7983 */ /* 0x000ee60000100800 */
[----:B0-----:R-:W3:Y:S01]  /*41850*/  LDL R10, [R1+0x3548] ;  /* 0x00354800010a7983 */ /* 0x001ee20000100800 */
[----:B--2---:R-:W-:-:S05]  /*41860*/  @P0 IMAD.MOV.U32 R6, RZ, RZ, R17 ;  /* 0x000000ffff060224 */ /* 0x004fca00078e0011 */
[----:B------:R0:W2:Y:S04]  /*41870*/  @P0 LDG.E.U16 R60, [R6.64] ;  /* 0x00000004063c0981 */ /* 0x0000a8000c1e1500 */
[----:B----4-:R1:W-:Y:S01]  /*41880*/  STL [R1+0xc], R8 ;  /* 0x00000c0801007387 */ /* 0x0103e20000100800 */
[----:B0-----:R-:W-:Y:S02]  /*41890*/  @P0 IMAD.MOV.U32 R6, RZ, RZ, R13 ;  /* 0x000000ffff060224 */ /* 0x001fe400078e000d */
[----:B------:R-:W-:Y:S01]  /*418a0*/  @P0 IMAD.MOV.U32 R7, RZ, RZ, R14 ;  /* 0x000000ffff070224 */ /* 0x000fe200078e000e */
[----:B-1----:R-:W4:Y:S04]  /*418b0*/  LDL R8, [R1+0x3554] ;  /* 0x0035540001087983 */ /* 0x002f280000100800 */
[----:B------:R0:W4:Y:S02]  /*418c0*/  @P0 LDG.E.U16 R2, [R6.64] ;  /* 0x0000000406020981 */ /* 0x000124000c1e1500 */
[----:B0-----:R-:W-:-:S02]  /*418d0*/  @P0 IMAD.MOV.U32 R7, RZ, RZ, R11 ;  /* 0x000000ffff070224 */ /* 0x001fc400078e000b */
[----:B---3--:R-:W-:-:S05]  /*418e0*/  @P0 IMAD.MOV.U32 R6, RZ, RZ, R10 ;  /* 0x000000ffff060224 */ /* 0x008fca00078e000a */
[----:B------:R0:W3:Y:S04]  /*418f0*/  @P0 LDG.E.U16 R0, [R6.64] ;  /* 0x0000000406000981 */ /* 0x0000e8000c1e1500 */
[----:B--2---:R-:W-:Y:S01]  /*41900*/  STL [R1+0x4454], R60 ;  /* 0x0044543c01007387 */ /* 0x004fe20000100800 */
[----:B------:R-:W2:Y:S02]  /*41910*/  LDL R17, [R1+0x3550] ;  /* 0x0035500001117983 */ /* 0x000ea40000100800 */
[----:B------:R-:W2:Y:S02]  /*41920*/  LDL R14, [R1+0x355c] ;  /* 0x00355c00010e7983 */ /* 0x000ea40000100800 */
[----:B0-----:R-:W-:Y:S02]  /*41930*/  @P0 IMAD.MOV.U32 R7, RZ, RZ, R12 ;  /* 0x000000ffff070224 */ /* 0x001fe400078e000c */
[----:B----4-:R-:W-:Y:S01]  /*41940*/  @P0 IMAD.MOV.U32 R6, RZ, RZ, R8 ;  /* 0x000000ffff060224 */ /* 0x010fe200078e0008 */
[----:B------:R0:W-:Y:S01]  /*41950*/  STL [R1+0x4458], R2 ;  /* 0x0044580201007387 */ /* 0x0001e20000100800 */
[----:B------:R-:W4:Y:S02]  /*41960*/  LDL R11, [R1+0x3558] ;  /* 0x00355800010b7983 */ /* 0x000f240000100800 */
[----:B------:R-:W4:Y:S01]  /*41970*/  LDL R10, [R1+0x3560] ;  /* 0x00356000010a7983 */ /* 0x000f220000100800 */
[----:B------:R2:W4:Y:S04]  /*41980*/  @P0 LDG.E.U16 R61, [R6.64] ;  /* 0x00000004063d0981 */ /* 0x000528000c1e1500 */
[----:B---3--:R-:W-:Y:S01]  /*41990*/  STL [R1+0x445c], R0 ;  /* 0x00445c0001007387 */ /* 0x008fe20000100800 */
[----:B------:R-:W3:Y:S02]  /*419a0*/  LDL R13, [R1+0x354c] ;  /* 0x00354c00010d7983 */ /* 0x000ee40000100800 */
[----:B------:R-:W-:Y:S02]  /*419b0*/  STL [R1+0x14], R31 ;  /* 0x0000141f01007387 */ /* 0x000fe40000100800 */
[----:B------:R-:W3:Y:S01]  /*419c0*/  LDL R12, [R1+0x3568] ;  /* 0x00356800010c7983 */ /* 0x000ee20000100800 */
[----:B------:R-:W-:Y:S01]  /*419d0*/  ISETP.GT.AND P1, PT, R4, 0x77, PT ;  /* 0x000000770400780c */ /* 0x000fe20003f24270 */
[----:B------:R-:W3:Y:S04]  /*419e0*/  LDL R8, [R1+0x3564] ;  /* 0x0035640001087983 */ /* 0x000ee80000100800 */
[----:B0-----:R-:W3:Y:S01]  /*419f0*/  LDL R2, [R1+0x3574] ;  /* 0x0035740001027983 */ /* 0x001ee20000100800 */
[----:B--2---:R-:W-:-:S02]  /*41a00*/  @P0 IMAD.MOV.U32 R7, RZ, RZ, R17 ;  /* 0x000000ffff070224 */ /* 0x004fc400078e0011 */
[----:B------:R-:W-:-:S05]  /*41a10*/  @P0 IMAD.MOV.U32 R6, RZ, RZ, R14 ;  /* 0x000000ffff060224 */ /* 0x000fca00078e000e */
[----:B------:R4:W2:Y:S02]  /*41a20*/  @P0 LDG.E.U16 R59, [R6.64] ;  /* 0x00000004063b0981 */ /* 0x0008a4000c1e1500 */
[----:B----4-:R-:W-:Y:S02]  /*41a30*/  @P1 IMAD.MOV.U32 R7, RZ, RZ, R11 ;  /* 0x000000ffff071224 */ /* 0x010fe400078e000b */
[----:B------:R-:W-:Y:S01]  /*41a40*/  @P1 IMAD.MOV.U32 R6, RZ, RZ, R10 ;  /* 0x000000ffff061224 */ /* 0x000fe200078e000a */
[----:B------:R-:W-:Y:S04]  /*41a50*/  STL [R1+0x4460], R61 ;  /* 0x0044603d01007387 */ /* 0x000fe80000100800 */
[----:B------:R3:W4:Y:S02]  /*41a60*/  @P1 LDG.E.U16 R58, [R6.64] ;  /* 0x00000004063a1981 */ /* 0x000724000c1e1500 */
[----:B---3--:R-:W-:-:S02]  /*41a70*/  @P1 IMAD.MOV.U32 R7, RZ, RZ, R13 ;  /* 0x000000ffff071224 */ /* 0x008fc400078e000d */
[----:B------:R-:W-:-:S05]  /*41a80*/  @P1 IMAD.MOV.U32 R6, RZ, RZ, R12 ;  /* 0x000000ffff061224 */ /* 0x000fca00078e000c */
[----:B------:R0:W3:Y:S04]  /*41a90*/  @P1 LDG.E.U16 R57, [R6.64] ;  /* 0x0000000406391981 */ /* 0x0000e8000c1e1500 */
[----:B--2---:R-:W-:Y:S01]  /*41aa0*/  STL [R1+0x4464], R59 ;  /* 0x0044643b01007387 */ /* 0x004fe20000100800 */
[----:B------:R-:W2:Y:S02]  /*41ab0*/  LDL R11, [R1+0x3570] ;  /* 0x00357000010b7983 */ /* 0x000ea40000100800 */
[----:B------:R-:W2:Y:S02]  /*41ac0*/  LDL R10, [R1+0x357c] ;  /* 0x00357c00010a7983 */ /* 0x000ea40000100800 */
[----:B0-----:R-:W-:Y:S02]  /*41ad0*/  @P1 IMAD.MOV.U32 R6, RZ, RZ, R2 ;  /* 0x000000ffff061224 */ /* 0x001fe400078e0002 */
[----:B------:R-:W-:-:S05]  /*41ae0*/  @P1 IMAD.MOV.U32 R7, RZ, RZ, R8 ;  /* 0x000000ffff071224 */ /* 0x000fca00078e0008 */
[----:B------:R2:W2:Y:S04]  /*41af0*/  @P1 LDG.E.U16 R56, [R6.64] ;  /* 0x0000000406381981 */ /* 0x0004a8000c1e1500 */
[----:B----4-:R-:W-:Y:S01]  /*41b00*/  STL [R1+0x43fc], R58 ;  /* 0x0043fc3a01007387 */ /* 0x010fe20000100800 */
[----:B------:R-:W4:Y:S02]  /*41b10*/  LDL R14, [R1+0x3578] ;  /* 0x00357800010e7983 */ /* 0x000f240000100800 */
[----:B------:R-:W4:Y:S01]  /*41b20*/  LDL R13, [R1+0x3580] ;  /* 0x00358000010d7983 */ /* 0x000f220000100800 */
[----:B---3--:R-:W-:Y:S01]  /*41b30*/  STL [R1+0x4400], R57 ;  /* 0x0044003901007387 */ /* 0x008fe20000100800 */
[----:B------:R-:W3:Y:S02]  /*41b40*/  LDL R17, [R1+0x356c] ;  /* 0x00356c0001117983 */ /* 0x000ee40000100800 */
[----:B------:R-:W3:Y:S02]  /*41b50*/  LDL R12, [R1+0x3588] ;  /* 0x00358800010c7983 */ /* 0x000ee40000100800 */
[----:B------:R-:W3:Y:S01]  /*41b60*/  LDL R8, [R1+0x3584] ;  /* 0x0035840001087983 */ /* 0x000ee20000100800 */
[----:B------:R-:W3:Y:S01]  /*41b70*/  LDL R2, [R1+0x3594] ;  /* 0x0035940001027983 */ /* 0x000ee20000100800 */
[----:B--2---:R-:W-:-:S02]  /*41b80*/  @P1 IMAD.MOV.U32 R7, RZ, RZ, R11 ;  /* 0x000000ffff071224 */ /* 0x004fc400078e000b */
[----:B------:R-:W-:-:S05]  /*41b90*/  @P1 IMAD.MOV.U32 R6, RZ, RZ, R10 ;  /* 0x000000ffff061224 */ /* 0x000fca00078e000a */
[----:B------:R4:W2:Y:S04]  /*41ba0*/  @P1 LDG.E.U16 R55, [R6.64] ;  /* 0x0000000406371981 */ /* 0x0008a8000c1e1500 */
[----:B------:R-:W-:Y:S01]  /*41bb0*/  STL [R1+0x4404], R56 ;  /* 0x0044043801007387 */ /* 0x000fe20000100800 */
[----:B------:R-:W2:Y:S02]  /*41bc0*/  LDL R11, [R1+0x3590] ;  /* 0x00359000010b7983 */ /* 0x000ea40000100800 */
[----:B------:R-:W2:Y:S02]  /*41bd0*/  LDL R10, [R1+0x359c] ;  /* 0x00359c00010a7983 */ /* 0x000ea40000100800 */
[----:B----4-:R-:W-:Y:S02]  /*41be0*/  @P1 IMAD.MOV.U32 R7, RZ, RZ, R14 ;  /* 0x000000ffff071224 */ /* 0x010fe400078e000e */
[----:B------:R-:W-:-:S05]  /*41bf0*/  @P1 IMAD.MOV.U32 R6, RZ, RZ, R13 ;  /* 0x000000ffff061224 */ /* 0x000fca00078e000d */
[----:B------:R3:W4:Y:S02]  /*41c00*/  @P1 LDG.E.U16 R18, [R6.64] ;  /* 0x0000000406121981 */ /* 0x000724000c1e1500 */
[----:B---3--:R-:W-:Y:S02]  /*41c10*/  @P1 IMAD.MOV.U32 R7, RZ, RZ, R17 ;  /* 0x000000ffff071224 */ /* 0x008fe400078e0011 */
[----:B------:R-:W-:-:S05]  /*41c20*/  @P1 IMAD.MOV.U32 R6, RZ, RZ, R12 ;  /* 0x000000ffff061224 */ /* 0x000fca00078e000c */
[----:B------:R0:W3:Y:S04]  /*41c30*/  @P1 LDG.E.U16 R9, [R6.64] ;  /* 0x0000000406091981 */ /* 0x0000e8000c1e1500 */
[----:B--2---:R-:W-:Y:S01]  /*41c40*/  STL [R1+0x4408], R55 ;  /* 0x0044083701007387 */ /* 0x004fe20000100800 */
[----:B------:R-:W2:Y:S02]  /*41c50*/  LDL R14, [R1+0x3598] ;  /* 0x00359800010e7983 */ /* 0x000ea40000100800 */
[----:B------:R-:W4:Y:S02]  /*41c60*/  LDL R13, [R1+0x35a0] ;  /* 0x0035a000010d7983 */ /* 0x000f240000100800 */
[----:B0-----:R-:W-:Y:S02]  /*41c70*/  @P1 IMAD.MOV.U32 R6, RZ, RZ, R2 ;  /* 0x000000ffff061224 */ /* 0x001fe400078e0002 */
[----:B------:R-:W-:Y:S01]  /*41c80*/  @P1 IMAD.MOV.U32 R7, RZ, RZ, R8 ;  /* 0x000000ffff071224 */ /* 0x000fe200078e0008 */
[----:B------:R-:W-:Y:S01]  /*41c90*/  ISETP.GT.AND P0, PT, R4, 0x78, PT ;  /* 0x000000780400780c */ /* 0x000fe20003f04270 */
[----:B------:R-:W4:Y:S04]  /*41ca0*/  LDL R12, [R1+0x358c] ;  /* 0x00358c00010c7983 */ /* 0x000f280000100800 */
[----:B------:R0:W4:Y:S02]  /*41cb0*/  @P1 LDG.E.U16 R16, [R6.64] ;  /* 0x0000000406101981 */ /* 0x000124000c1e1500 */
[----:B0-----:R-:W-:-:S02]  /*41cc0*/  @P1 IMAD.MOV.U32 R6, RZ, RZ, R10 ;  /* 0x000000ffff061224 */ /* 0x001fc400078e000a */
[----:B------:R-:W-:-:S05]  /*41cd0*/  @P1 IMAD.MOV.U32 R7, RZ, RZ, R11 ;  /* 0x000000ffff071224 */ /* 0x000fca00078e000b */
[----:B------:R2:W4:Y:S04]  /*41ce0*/  @P1 LDG.E.U16 R15, [R6.64] ;  /* 0x00000004060f1981 */ /* 0x000528000c1e1500 */
[----:B---3--:R0:W-:Y:S01]  /*41cf0*/  STL [R1+0xe7c], R9 ;  /* 0x000e7c0901007387 */ /* 0x0081e20000100800 */
[----:B------:R-:W3:Y:S02]  /*41d00*/  LDL R8, [R1+0x35a4] ;  /* 0x0035a40001087983 */ /* 0x000ee40000100800 */
[----:B------:R-:W3:Y:S02]  /*41d10*/  LDL R2, [R1+0x35b4] ;  /* 0x0035b40001027983 */ /* 0x000ee40000100800 */
[----:B------:R-:W3:Y:S01]  /*41d20*/  LDL R11, [R1+0x35b0] ;  /* 0x0035b000010b7983 */ /* 0x000ee20000100800 */
[----:B------:R-:W3:Y:S04]  /*41d30*/  LDL R10, [R1+0x35bc] ;  /* 0x0035bc00010a7983 */ /* 0x000ee80000100800 */
[----:B0-----:R-:W3:Y:S01]  /*41d40*/  LDL R9, [R1+0x35a8] ;  /* 0x0035a80001097983 */ /* 0x001ee20000100800 */
[----:B--2---:R-:W-:-:S02]  /*41d50*/  @P0 IMAD.MOV.U32 R7, RZ, RZ, R14 ;  /* 0x000000ffff070224 */ /* 0x004fc400078e000e */
[----:B----4-:R-:W-:-:S05]  /*41d60*/  @P0 IMAD.MOV.U32 R6, RZ, RZ, R13 ;  /* 0x000000ffff060224 */ /* 0x010fca00078e000d */
[----:B------:R0:W2:Y:S04]  /*41d70*/  @P0 LDG.E.U16 R54, [R6.64] ;  /* 0x0000000406360981 */ /* 0x0000a8000c1e1500 */
[----:B------:R1:W-:Y:S04]  /*41d80*/  STL [R1+0xe74], R16 ;  /* 0x000e741001007387 */ /* 0x0003e80000100800 */
[----:B-1----:R-:W4:Y:S04]  /*41d90*/  LDL R16, [R1+0x35b8] ;  /* 0x0035b80001107983 */ /* 0x002f280000100800 */
[----:B------:R1:W-:Y:S01]  /*41da0*/  STL [R1+0xe6c], R15 ;  /* 0x000e6c0f01007387 */ /* 0x0003e20000100800 */
[----:B------:R-:W4:Y:S03]  /*41db0*/  LDL R13, [R1+0x35c8] ;  /* 0x0035c800010d7983 */ /* 0x000f260000100800 */
[----:B-1----:R-:W4:Y:S01]  /*41dc0*/  LDL R15, [R1+0x35c0] ;  /* 0x0035c000010f7983 */ /* 0x002f220000100800 */
[----:B0-----:R-:W-:-:S02]  /*41dd0*/  @P0 IMAD.MOV.U32 R7, RZ, RZ, R12 ;  /* 0x000000ffff070224 */ /* 0x001fc400078e000c */
[----:B---3--:R-:W-:-:S05]  /*41de0*/  @P0 IMAD.MOV.U32 R6, RZ, RZ, R9 ;  /* 0x000000ffff060224 */ /* 0x008fca00078e0009 */
[----:B------:R0:W3:Y:S04]  /*41df0*/  @P0 LDG.E.U16 R53, [R6.64] ;  /* 0x0000000406350981 */ /* 0x0000e8000c1e1500 */
[----:B--2---:R-:W-:Y:S01]  /*41e00*/  STL [R1+0x4474], R54 ;  /* 0x0044743601007387 */ /* 0x004fe20000100800 */
[----:B------:R-:W2:Y:S02]  /*41e10*/  LDL R14, [R1+0x35ac] ;  /* 0x0035ac00010e7983 */ /* 0x000ea40000100800 */
[----:B0-----:R-:W-:Y:S02]  /*41e20*/  @P0 IMAD.MOV.U32 R6, RZ, RZ, R2 ;  /* 0x000000ffff060224 */ /* 0x001fe400078e0002 */
[----:B------:R-:W-:Y:S01]  /*41e30*/  @P0 IMAD.MOV.U32 R7, RZ, RZ, R8 ;  /* 0x000000ffff070224 */ /* 0x000fe200078e0008 */
[----:B------:R-:W2:Y:S04]  /*41e40*/  LDL R9, [R1+0x35d4] ;  /* 0x0035d40001097983 */ /* 0x000ea80000100800 */
[----:B------:R0:W2:Y:S02]  /*41e50*/  @P0 LDG.E.U16 R52, [R6.64] ;  /* 0x0000000406340981 */ /* 0x0000a4000c1e1500 */
[----:B0-----:R-:W-:-:S02]  /*41e60*/  @P0 IMAD.MOV.U32 R6, RZ, RZ, R10 ;  /* 0x000000ffff060224 */ /* 0x001fc400078e000a */
[----:B------:R-:W-:-:S05]  /*41e70*/  @P0 IMAD.MOV.U32 R7, RZ, RZ, R11 ;  /* 0x000000ffff070224 */ /* 0x000fca00078e000b */
[----:B------:R4:W2:Y:S02]  /*41e80*/  @P0 LDG.E.U16 R51, [R6.64] ;  /* 0x0000000406330981 */ /* 0x0008a4000c1e1500 */
[----:B----4-:R-:W-:Y:S02]  /*41e90*/  @P0 IMAD.MOV.U32 R6, RZ, RZ, R15 ;  /* 0x000000ffff060224 */ /* 0x010fe400078e000f */
[----:B------:R-:W-:-:S05]  /*41ea0*/  @P0 IMAD.MOV.U32 R7, RZ, RZ, R16 ;  /* 0x000000ffff070224 */ /* 0x000fca00078e0010 */
[----:B------:R0:W4:Y:S04]  /*41eb0*/  @P0 LDG.E.U16 R50, [R6.64] ;  /* 0x0000000406320981 */ /* 0x000128000c1e1500 */
[----:B------:R1:W-:Y:S01]  /*41ec0*/  STL [R1+0xe84], R18 ;  /* 0x000e841201007387 */ /* 0x0003e20000100800 */
[----:B---3--:R-:W-:Y:S02]  /*41ed0*/  STL [R1+0x4478], R53 ;  /* 0x0044783501007387 */ /* 0x008fe40000100800 */
[----:B------:R-:W3:Y:S02]  /*41ee0*/  LDL R12, [R1+0x35c4] ;  /* 0x0035c400010c7983 */ /* 0x000ee40000100800 */
[----:B------:R-:W3:Y:S01]  /*41ef0*/  LDL R8, [R1+0x35d0] ;  /* 0x0035d00001087983 */ /* 0x000ee20000100800 */
[----:B------:R-:W3:Y:S01]  /*41f00*/  LDL R2, [R1+0x35dc] ;  /* 0x0035dc0001027983 */ /* 0x000ee20000100800 */
[----:B0-----:R-:W-:-:S02]  /*41f10*/  @P0 IMAD.MOV.U32 R6, RZ, RZ, R13 ;  /* 0x000000ffff060224 */ /* 0x001fc400078e000d */
[----:B--2---:R-:W-:-:S05]  /*41f20*/  @P0 IMAD.MOV.U32 R7, RZ, RZ, R14 ;  /* 0x000000ffff070224 */ /* 0x004fca00078e000e */
[----:B------:R0:W2:Y:S04]  /*41f30*/  @P0 LDG.E.U16 R49, [R6.64] ;  /* 0x0000000406310981 */ /* 0x0000a8000c1e1500 */
[----:B------:R-:W-:Y:S01]  /*41f40*/  STL [R1+0x447c], R52 ;  /* 0x00447c3401007387 */ /* 0x000fe20000100800 */
[----:B------:R-:W2:Y:S02]  /*41f50*/  LDL R11, [R1+0x35d8] ;  /* 0x0035d800010b7983 */ /* 0x000ea40000100800 */
[----:B------:R-:W2:Y:S01]  /*41f60*/  LDL R10, [R1+0x35e0] ;  /* 0x0035e000010a7983 */ /* 0x000ea20000100800 */
[----:B------:R-:W-:Y:S01]  /*41f70*/  STL [R1+0x4480], R51 ;  /* 0x0044803301007387 */ /* 0x000fe20000100800 */
[----:B------:R-:W2:Y:S02]  /*41f80*/  LDL R15, [R1+0x35e8] ;  /* 0x0035e800010f7983 */ /* 0x000ea40000100800 */
[----:B0-----:R-:W-:Y:S01]  /*41f90*/  @P0 IMAD.MOV.U32 R6, RZ, RZ, R9 ;  /* 0x000000ffff060224 */ /* 0x001fe200078e0009 */
[----:B----4-:R-:W-:Y:S01]  /*41fa0*/  STL [R1+0x4484], R50 ;  /* 0x0044843201007387 */ /* 0x010fe20000100800 */
[----:B------:R-:W4:Y:S02]  /*41fb0*/  LDL R16, [R1+0x35cc] ;  /* 0x0035cc0001107983 */ /* 0x000f240000100800 */
[----:B------:R-:W4:Y:S02]  /*41fc0*/  LDL R14, [R1+0x35e4] ;  /* 0x0035e400010e7983 */ /* 0x000f240000100800 */
[----:B------:R-:W4:Y:S02]  /*41fd0*/  LDL R13, [R1+0x35f4] ;  /* 0x0035f400010d7983 */ /* 0x000f240000100800 */
[----:B---3--:R-:W-:-:S05]  /*41fe0*/  @P0 IMAD.MOV.U32 R7, RZ, RZ, R12 ;  /* 0x000000ffff070224 */ /* 0x008fca00078e000c */
[----:B------:R0:W3:Y:S02]  /*41ff0*/  @P0 LDG.E.U16 R48, [R6.64] ;  /* 0x0000000406300981 */ /* 0x0000e4000c1e1500 */
[----:B0-----:R-:W-:Y:S02]  /*42000*/  @P0 IMAD.MOV.U32 R6, RZ, RZ, R2 ;  /* 0x000000ffff060224 */ /* 0x001fe400078e0002 */
[----:B------:R-:W-:-:S05]  /*42010*/  @P0 IMAD.MOV.U32 R7, RZ, RZ, R8 ;  /* 0x000000ffff070224 */ /* 0x000fca00078e0008 */
[----:B------:R0:W3:Y:S04]  /*42020*/  @P0 LDG.E.U16 R47, [R6.64] ;  /* 0x00000004062f0981 */ /* 0x0000e8000c1e1500 */
[----:B--2---:R-:W-:Y:S01]  /*42030*/  STL [R1+0x4488], R49 ;  /* 0x0044883101007387 */ /* 0x004fe20000100800 */
[----:B------:R-:W2:Y:S02]  /*42040*/  LDL R12, [R1+0x35f0] ;  /* 0x0035f000010c7983 */ /* 0x000ea40000100800 */
[----:B------:R-:W2:Y:S01]  /*42050*/  LDL R9, [R1+0x35fc] ;  /* 0x0035fc0001097983 */ /* 0x000ea20000100800 */
[----:B------:R-:W-:-:S13]  /*42060*/  ISETP.GT.AND P1, PT, R4, 0x79, PT ;  /* 0x000000790400780c */ /* 0x000fda0003f24270 */
[----:B0-----:R-:W-:Y:S02]  /*42070*/  @P1 IMAD.MOV.U32 R6, RZ, RZ, R10 ;  /* 0x000000ffff061224 */ /* 0x001fe400078e000a */
[----:B------:R-:W-:-:S05]  /*42080*/  @P1 IMAD.MOV.U32 R7, RZ, RZ, R11 ;  /* 0x000000ffff071224 */ /* 0x000fca00078e000b */
[----:B------:R0:W2:Y:S02]  /*42090*/  @P1 LDG.E.U16 R46, [R6.64] ;  /* 0x00000004062e1981 */ /* 0x0000a4000c1e1500 */
[----:B0-----:R-:W-:Y:S02]  /*420a0*/  @P1 IMAD.MOV.U32 R6, RZ, RZ, R15 ;  /* 0x000000ffff061224 */ /* 0x001fe400078e000f */
[----:B----4-:R-:W-:-:S05]  /*420b0*/  @P1 IMAD.MOV.U32 R7, RZ, RZ, R16 ;  /* 0x000000ffff071224 */ /* 0x010fca00078e0010 */
[----:B------:R0:W4:Y:S02]  /*420c0*/  @P1 LDG.E.U16 R45, [R6.64] ;  /* 0x00000004062d1981 */ /* 0x000124000c1e1500 */
[----:B0-----:R-:W-:Y:S02]  /*420d0*/  @P1 IMAD.MOV.U32 R6, RZ, RZ, R13 ;  /* 0x000000ffff061224 */ /* 0x001fe400078e000d */
[----:B------:R-:W-:-:S05]  /*420e0*/  @P1 IMAD.MOV.U32 R7, RZ, RZ, R14 ;  /* 0x000000ffff071224 */ /* 0x000fca00078e000e */
[----:B------:R2:W4:Y:S04]  /*420f0*/  @P1 LDG.E.U16 R43, [R6.64] ;  /* 0x00000004062b1981 */ /* 0x000528000c1e1500 */
[----:B---3--:R-:W-:Y:S01]  /*42100*/  STL [R1+0x448c], R48 ;  /* 0x00448c3001007387 */ /* 0x008fe20000100800 */
[----:B------:R-:W3:Y:S02]  /*42110*/  LDL R8, [R1+0x35f8] ;  /* 0x0035f80001087983 */ /* 0x000ee40000100800 */
[----:B------:R-:W3:Y:S02]  /*42120*/  LDL R2, [R1+0x3600] ;  /* 0x0036000001027983 */ /* 0x000ee40000100800 */
[----:B------:R-:W-:Y:S01]  /*42130*/  STL [R1+0x4490], R47 ;  /* 0x0044902f01007387 */ /* 0x000fe20000100800 */
[----:B-1----:R-:W3:Y:S04]  /*42140*/  LDL R18, [R1+0x35ec] ;  /* 0x0035ec0001127983 */ /* 0x002ee80000100800 */
[----:B------:R-:W3:Y:S04]  /*42150*/  LDL R17, [R1+0x3608] ;  /* 0x0036080001117983 */ /* 0x000ee80000100800 */
[----:B------:R-:W3:Y:S04]  /*42160*/  LDL R11, [R1+0x3604] ;  /* 0x00360400010b7983 */ /* 0x000ee80000100800 */
[----:B------:R-:W3:Y:S01]  /*42170*/  LDL R10, [R1+0x3614] ;  /* 0x00361400010a7983 */ /* 0x000ee20000100800 */
[----:B--2---:R-:W-:-:S02]  /*42180*/  @P1 IMAD.MOV.U32 R7, RZ, RZ, R12 ;  /* 0x000000ffff071224 */ /* 0x004fc400078e000c */
[----:B------:R-:W-:-:S05]  /*42190*/  @P1 IMAD.MOV.U32 R6, RZ, RZ, R9 ;  /* 0x000000ffff061224 */ /* 0x000fca00078e0009 */
[----:B------:R3:W2:Y:S04]  /*421a0*/  @P1 LDG.E.U16 R41, [R6.64] ;  /* 0x0000000406291981 */ /* 0x0006a8000c1e1500 */
[----:B------:R-:W-:Y:S04]  /*421b0*/  STL [R1+0x4470], R46 ;  /* 0x0044702e01007387 */ /* 0x000fe80000100800 */
[----:B----4-:R-:W-:Y:S01]  /*421c0*/  STL [R1+0x4494], R45 ;  /* 0x0044942d01007387 */ /* 0x010fe20000100800 */
[----:B------:R-:W4:Y:S02]  /*421d0*/  LDL R15, [R1+0x3610] ;  /* 0x00361000010f7983 */ /* 0x000f240000100800 */
[----:B------:R-:W4:Y:S01]  /*421e0*/  LDL R14, [R1+0x361c] ;  /* 0x00361c00010e7983 */ /* 0x000f220000100800 */
[----:B------:R-:W-:Y:S01]  /*421f0*/  STL [R1+0x4498], R43 ;  /* 0x0044982b01007387 */ /* 0x000fe20000100800 */
[----:B------:R-:W4:Y:S02]  /*42200*/  LDL R13, [R1+0x3618] ;  /* 0x00361800010d7983 */ /* 0x000f240000100800 */
[----:B------:R-:W4:Y:S02]  /*42210*/  LDL R12, [R1+0x3620] ;  /* 0x00362000010c7983 */ /* 0x000f240000100800 */
[----:B---3--:R-:W-:-:S02]  /*42220*/  @P1 IMAD.MOV.U32 R6, RZ, RZ, R2 ;  /* 0x000000ffff061224 */ /* 0x008fc400078e0002 */
[----:B------:R-:W-:-:S05]  /*42230*/  @P1 IMAD.MOV.U32 R7, RZ, RZ, R8 ;  /* 0x000000ffff071224 */ /* 0x000fca00078e0008 */
[----:B------:R0:W3:Y:S02]  /*42240*/  @P1 LDG.E.U16 R39, [R6.64] ;  /* 0x0000000406271981 */ /* 0x0000e4000c1e1500 */
[----:B0-----:R-:W-:Y:S02]  /*42250*/  @P1 IMAD.MOV.U32 R6, RZ, RZ, R17 ;  /* 0x000000ffff061224 */ /* 0x001fe400078e0011 */
[----:B------:R-:W-:-:S05]  /*42260*/  @P1 IMAD.MOV.U32 R7, RZ, RZ, R18 ;  /* 0x000000ffff071224 */ /* 0x000fca00078e0012 */
[----:B------:R0:W3:Y:S04]  /*42270*/  @P1 LDG.E.U16 R37, [R6.64] ;  /* 0x0000000406251981 */ /* 0x0000e8000c1e1500 */
[----:B--2---:R-:W-:Y:S01]  /*42280*/  STL [R1+0x449c], R41 ;  /* 0x00449c2901007387 */ /* 0x004fe20000100800 */
[----:B------:R-:W2:Y:S02]  /*42290*/  LDL R16, [R1+0x360c] ;  /* 0x00360c0001107983 */ /* 0x000ea40000100800 */
[----:B------:R-:W2:Y:S02]  /*422a0*/  LDL R9, [R1+0x3628] ;  /* 0x0036280001097983 */ /* 0x000ea40000100800 */
[----:B------:R-:W2:Y:S01]  /*422b0*/  LDL R8, [R1+0x3624] ;  /* 0x0036240001087983 */ /* 0x000ea20000100800 */
[----:B------:R-:W2:Y:S01]  /*422c0*/  LDL R2, [R1+0x3634] ;  /* 0x0036340001027983 */ /* 0x000ea20000100800 */
[----:B------:R-:W-:Y:S01]  /*422d0*/  ISETP.GT.AND P0, PT, R4, 0x7a, PT ;  /* 0x0000007a0400780c */ /* 0x000fe20003f04270 */
[----:B0-----:R-:W-:-:S02]  /*422e0*/  @P1 IMAD.MOV.U32 R6, RZ, RZ, R10 ;  /* 0x000000ffff061224 */ /* 0x001fc400078e000a */
[----:B------:R-:W-:-:S05]  /*422f0*/  @P1 IMAD.MOV.U32 R7, RZ, RZ, R11 ;  /* 0x000000ffff071224 */ /* 0x000fca00078e000b */
[----:B------:R4:W2:Y:S02]  /*42300*/  @P1 LDG.E.U16 R35, [R6.64] ;  /* 0x0000000406231981 */ /* 0x0008a4000c1e1500 */
[----:B----4-:R-:W-:Y:S02]  /*42310*/  @P1 IMAD.MOV.U32 R7, RZ, RZ, R15 ;  /* 0x000000ffff071224 */ /* 0x010fe400078e000f */
[----:B------:R-:W-:-:S05]  /*42320*/  @P1 IMAD.MOV.U32 R6, RZ, RZ, R14 ;  /* 0x000000ffff061224 */ /* 0x000fca00078e000e */
[----:B------:R0:W4:Y:S02]  /*42330*/  @P1 LDG.E.U16 R33, [R6.64] ;  /* 0x0000000406211981 */ /* 0x000124000c1e1500 */
[----:B0-----:R-:W-:Y:S02]  /*42340*/  @P0 IMAD.MOV.U32 R7, RZ, RZ, R13 ;  /* 0x000000ffff070224 */ /* 0x001fe400078e000d */
[----:B------:R-:W-:-:S05]  /*42350*/  @P0 IMAD.MOV.U32 R6, RZ, RZ, R12 ;  /* 0x000000ffff060224 */ /* 0x000fca00078e000c */
[----:B------:R2:W4:Y:S04]  /*42360*/  @P0 LDG.E.U16 R29, [R6.64] ;  /* 0x00000004061d0981 */ /* 0x000528000c1e1500 */
[----:B---3--:R-:W-:Y:S04]  /*42370*/  STL [R1+0x44a0], R39 ;  /* 0x0044a02701007387 */ /* 0x008fe80000100800 */
[----:B------:R-:W-:Y:S01]  /*42380*/  STL [R1+0x44a4], R37 ;  /* 0x0044a42501007387 */ /* 0x000fe20000100800 */
[----:B------:R-:W3:Y:S02]  /*42390*/  LDL R18, [R1+0x363c] ;  /* 0x00363c0001127983 */ /* 0x000ee40000100800 */
[----:B------:R-:W3:Y:S02]  /*423a0*/  LDL R21, [R1+0x3630] ;  /* 0x0036300001157983 */ /* 0x000ee40000100800 */
[----:B------:R-:W3:Y:S01]  /*423b0*/  LDL R11, [R1+0x3638] ;  /* 0x00363800010b7983 */ /* 0x000ee20000100800 */
[----:B------:R-:W3:Y:S01]  /*423c0*/  LDL R10, [R1+0x3640] ;  /* 0x00364000010a7983 */ /* 0x000ee20000100800 */
[----:B--2---:R-:W-:-:S02]  /*423d0*/  @P0 IMAD.MOV.U32 R7, RZ, RZ, R16 ;  /* 0x000000ffff070224 */ /* 0x004fc400078e0010 */
[----:B------:R-:W-:-:S05]  /*423e0*/  @P0 IMAD.MOV.U32 R6, RZ, RZ, R9 ;  /* 0x000000ffff060224 */ /* 0x000fca00078e0009 */
[----:B------:R0:W2:Y:S01]  /*423f0*/  @P0 LDG.E.U16 R5, [R6.64] ;  /* 0x0000000406050981 */ /* 0x0000a2000c1e1500 */
[----:B------:R-:W-:Y:S02]  /*42400*/  @P0 IMAD.MOV.U32 R9, RZ, RZ, R8 ;  /* 0x000000ffff090224 */ /* 0x000fe400078e0008 */
[----:B------:R-:W-:Y:S01]  /*42410*/  @P0 IMAD.MOV.U32 R8, RZ, RZ, R2 ;  /* 0x000000ffff080224 */ /* 0x000fe200078e0002 */
[----:B0-----:R-:W-:-:S06]  /*42420*/  PRMT R6, RZ, 0x7610, R6 ;  /* 0x00007610ff067816 */ /* 0x001fcc0000000006 */
[----:B------:R3:W2:Y:S04]  /*42430*/  @P0 LDG.E.U16 R6, [R8.64] ;  /* 0x0000000408060981 */ /* 0x0006a8000c1e1500 */
[----:B------:R-:W-:Y:S01]  /*42440*/  STL [R1+0x44a8], R35 ;  /* 0x0044a82301007387 */ /* 0x000fe20000100800 */
[----:B------:R-:W2:Y:S02]  /*42450*/  LDL R15, [R1+0x362c] ;  /* 0x00362c00010f7983 */ /* 0x000ea40000100800 */
[----:B------:R-:W2:Y:S01]  /*42460*/  LDL R14, [R1+0x3648] ;  /* 0x00364800010e7983 */ /* 0x000ea20000100800 */
[----:B----4-:R-:W-:Y:S01]  /*42470*/  STL [R1+0x44ac], R33 ;  /* 0x0044ac2101007387 */ /* 0x010fe20000100800 */
[----:B------:R-:W4:Y:S02]  /*42480*/  LDL R13, [R1+0x3644] ;  /* 0x00364400010d7983 */ /* 0x000f240000100800 */
[----:B------:R-:W4:Y:S01]  /*42490*/  LDL R12, [R1+0x3654] ;  /* 0x00365400010c7983 */ /* 0x000f220000100800 */
[----:B------:R-:W-:Y:S01]  /*424a0*/  STL [R1+0x4468], R29 ;  /* 0x0044681d01007387 */ /* 0x000fe20000100800 */
[----:B------:R-:W4:Y:S02]  /*424b0*/  LDL R17, [R1+0x365c] ;  /* 0x00365c0001117983 */ /* 0x000f240000100800 */
[----:B---3--:R-:W-:Y:S01]  /*424c0*/  @P0 IMAD.MOV.U32 R8, RZ, RZ, R18 ;  /* 0x000000ffff080224 */ /* 0x008fe200078e0012 */
[----:B--2---:R-:W-:Y:S01]  /*424d0*/  STL [R1+0x446c], R5 ;  /* 0x00446c0501007387 */ /* 0x004fe20000100800 */
[----:B------:R-:W2:Y:S02]  /*424e0*/  LDL R23, [R1+0x3650] ;  /* 0x0036500001177983 */ /* 0x000ea40000100800 */
[----:B------:R-:W3:Y:S02]  /*424f0*/  LDL R16, [R1+0x3658] ;  /* 0x0036580001107983 */ /* 0x000ee40000100800 */
[----:B------:R-:W3:Y:S01]  /*42500*/  LDL R2, [R1+0x3660] ;  /* 0x0036600001027983 */ /* 0x000ee20000100800 */
[----:B------:R0:W-:Y:S01]  /*42510*/  STL [R1+0x44b0], R6 ;  /* 0x0044b00601007387 */ /* 0x0001e20000100800 */
[----:B------:R-:W3:Y:S01]  /*42520*/  LDL R18, [R1+0x364c] ;  /* 0x00364c0001127983 */ /* 0x000ee20000100800 */
[----:B------:R-:W-:Y:S01]  /*42530*/  PRMT R7, RZ, 0x7610, R7 ;  /* 0x00007610ff077816 */ /* 0x000fe20000000007 */
[----:B------:R-:W-:Y:S01]  /*42540*/  @P0 IMAD.MOV.U32 R9, RZ, RZ, R21 ;  /* 0x000000ffff090224 */ /* 0x000fe200078e0015 */
[----:B------:R-:W3:Y:S04]  /*42550*/  LDL R24, [R1+0x3664] ;  /* 0x0036640001187983 */ /* 0x000ee80000100800 */
[----:B------:R-:W3:Y:S04]  /*42560*/  LDL R21, [R1+0x3674] ;  /* 0x0036740001157983 */ /* 0x000ee80000100800 */
[----:B------:R1:W3:Y:S04]  /*42570*/  @P0 LDG.E.U16 R7, [R8.64] ;  /* 0x0000000408070981 */ /* 0x0002e8000c1e1500 */
[----:B0-----:R-:W3:Y:S01]  /*42580*/  LDL R6, [R1+0x3668] ;  /* 0x0036680001067983 */ /* 0x001ee20000100800 */
[----:B-1----:R-:W-:-:S02]  /*42590*/  PRMT R8, RZ, 0x7610, R8 ;  /* 0x00007610ff087816 */ /* 0x002fc40000000008 */
[----:B------:R-:W-:-:S04]  /*425a0*/  PRMT R9, RZ, 0x7610, R9 ;  /* 0x00007610ff097816 */ /* 0x000fc80000000009 */
[----:B------:R0:W3:Y:S01]  /*425b0*/  @P0 LDG.E.U16 R8, [R10.64] ;  /* 0x000000040a080981 */ /* 0x0000e2000c1e1500 */
[----:B------:R-:W-:Y:S01]  /*425c0*/  ISETP.GT.AND P1, PT, R4, 0x7b, PT ;  /* 0x0000007b0400780c */ /* 0x000fe20003f24270 */
[----:B0-----:R-:W-:Y:S02]  /*425d0*/  @P0 IMAD.MOV.U32 R10, RZ, RZ, R14 ;  /* 0x000000ffff0a0224 */ /* 0x001fe400078e000e */
[----:B------:R-:W-:Y:S01]  /*425e0*/  @P0 IMAD.MOV.U32 R11, RZ, RZ, R15 ;  /* 0x000000ffff0b0224 */ /* 0x000fe200078e000f */
[----:B------:R-:W3:Y:S04]  /*425f0*/  LDL R14, [R1+0x367c] ;  /* 0x00367c00010e7983 */ /* 0x000ee80000100800 */
[----:B------:R-:W3:Y:S04]  /*42600*/  LDL R15, [R1+0x3670] ;  /* 0x00367000010f7983 */ /* 0x000ee80000100800 */
[----:B------:R0:W3:Y:S02]  /*42610*/  @P0 LDG.E.U16 R9, [R10.64] ;  /* 0x000000040a090981 */ /* 0x0000e4000c1e1500 */
[----:B0-----:R-:W-:-:S02]  /*42620*/  PRMT R10, RZ, 0x7610, R10 ;  /* 0x00007610ff0a7816 */ /* 0x001fc4000000000a */
[----:B------:R-:W-:-:S04]  /*42630*/  PRMT R11, RZ, 0x7610, R11 ;  /* 0x00007610ff0b7816 */ /* 0x000fc8000000000b */
[----:B----4-:R0:W4:Y:S02]  /*42640*/  @P0 LDG.E.U16 R10, [R12.64] ;  /* 0x000000040c0a0981 */ /* 0x010124000c1e1500 */
[----:B0-----:R-:W-:Y:S02]  /*42650*/  @P0 IMAD.MOV.U32 R12, RZ, RZ, R17 ;  /* 0x000000ffff0c0224 */ /* 0x001fe400078e0011 */
[----:B------:R-:W4:Y:S01]  /*42660*/  LDL R17, [R1+0x3680] ;  /* 0x0036800001117983 */ /* 0x000f220000100800 */
[----:B--2---:R-:W-:-:S03]  /*42670*/  @P0 IMAD.MOV.U32 R13, RZ, RZ, R23 ;  /* 0x000000ffff0d0224 */ /* 0x004fc600078e0017 */
[----:B------:R-:W2:Y:S04]  /*42680*/  LDL R23, [R1+0x3678] ;  /* 0x0036780001177983 */ /* 0x000ea80000100800 */
[----:B------:R3:W2:Y:S02]  /*42690*/  @P0 LDG.E.U16 R11, [R12.64] ;  /* 0x000000040c0b0981 */ /* 0x0006a4000c1e1500 */
[----:B---3--:R-:W-:Y:S02]  /*426a0*/  @P1 IMAD.MOV.U32 R12, RZ, RZ, R2 ;  /* 0x000000ffff0c1224 */ /* 0x008fe400078e0002 */
[----:B------:R-:W-:Y:S01]  /*426b0*/  @P1 IMAD.MOV.U32 R13, RZ, RZ, R16 ;  /* 0x000000ffff0d1224 */ /* 0x000fe200078e0010 */
[----:B------:R-:W3:Y:S04]  /*426c0*/  LDL R2, [R1+0x3688] ;  /* 0x0036880001027983 */ /* 0x000ee80000100800 */
[----:B------:R-:W3:Y:S04]  /*426d0*/  LDL R16, [R1+0x366c] ;  /* 0x00366c0001107983 */ /* 0x000ee80000100800 */
[----:B------:R0:W3:Y:S02]  /*426e0*/  @P1 LDG.E.U16 R30, [R12.64] ;  /* 0x000000040c1e1981 */ /* 0x0000e4000c1e1500 */
[----:B0-----:R-:W-:-:S02]  /*426f0*/  @P1 IMAD.MOV.U32 R12, RZ, RZ, R6 ;  /* 0x000000ffff0c1224 */ /* 0x001fc400078e0006 */
[----:B------:R-:W-:Y:S01]  /*42700*/  @P1 IMAD.MOV.U32 R13, RZ, RZ, R18 ;  /* 0x000000ffff0d1224 */ /* 0x000fe200078e0012 */
[----:B------:R-:W3:Y:S04]  /*42710*/  LDL R6, [R1+0x3694] ;  /* 0x0036940001067983 */ /* 0x000ee80000100800 */
[----:B------:R-:W3:Y:S01]  /*42720*/  LDL R18, [R1+0x3684] ;  /* 0x0036840001127983 */ /* 0x000ee20000100800 */
[----:B------:R-:W-:-:S06]  /*42730*/  PRMT R29, RZ, 0x7610, R29 ;  /* 0x00007610ff1d7816 */ /* 0x000fcc000000001d */
[----:B------:R0:W3:Y:S02]  /*42740*/  @P1 LDG.E.U16 R29, [R12.64] ;  /* 0x000000040c1d1981 */ /* 0x0000e4000c1e1500 */
[----:B0-----:R-:W-:Y:S02]  /*42750*/  @P1 IMAD.MOV.U32 R12, RZ, RZ, R21 ;  /* 0x000000ffff0c1224 */ /* 0x001fe400078e0015 */
[----:B------:R-:W-:Y:S01]  /*42760*/  @P1 IMAD.MOV.U32 R13, RZ, RZ, R24 ;  /* 0x000000ffff0d1224 */ /* 0x000fe200078e0018 */
[----:B------:R-:W3:Y:S04]  /*42770*/  LDL R21, [R1+0x369c] ;  /* 0x00369c0001157983 */ /* 0x000ee80000100800 */
[----:B------:R-:W3:Y:S04]  /*42780*/  LDL R24, [R1+0x3690] ;  /* 0x0036900001187983 */ /* 0x000ee80000100800 */
[----:B------:R0:W3:Y:S02]  /*42790*/  @P1 LDG.E.U16 R27, [R12.64] ;  /* 0x000000040c1b1981 */ /* 0x0000e4000c1e1500 */
[----:B0-----:R-:W-:-:S02]  /*427a0*/  @P1 IMAD.MOV.U32 R12, RZ, RZ, R14 ;  /* 0x000000ffff0c1224 */ /* 0x001fc400078e000e */
[----:B------:R-:W-:Y:S01]  /*427b0*/  @P1 IMAD.MOV.U32 R13, RZ, RZ, R15 ;  /* 0x000000ffff0d1224 */ /* 0x000fe200078e000f */
[----:B------:R-:W3:Y:S04]  /*427c0*/  LDL R14, [R1+0x36a0] ;  /* 0x0036a000010e7983 */ /* 0x000ee80000100800 */
[----:B------:R-:W3:Y:S04]  /*427d0*/  LDL R15, [R1+0x3698] ;  /* 0x00369800010f7983 */ /* 0x000ee80000100800 */
[----:B------:R4:W3:Y:S02]  /*427e0*/  @P1 LDG.E.U16 R26, [R12.64] ;  /* 0x000000040c1a1981 */ /* 0x0008e4000c1e1500 */
[----:B----4-:R-:W-:-:S02]  /*427f0*/  @P1 IMAD.MOV.U32 R12, RZ, RZ, R17 ;  /* 0x000000ffff0c1224 */ /* 0x010fc400078e0011 */
        /* <DEDUP_REMOVED lines=10> */
[----:B------:R-:W-:-:S05]  /*428a0*/  @P1 IMAD.MOV.U32 R13, RZ, RZ, R18 ;  /* 0x000000ffff0d1224 */ /* 0x000fca00078e0012 */
[----:B------:R0:W4:Y:S02]  /*428b0*/  @P1 LDG.E.U16 R25, [R12.64] ;  /* 0x000000040c191981 */ /* 0x000124000c1e1500 */
[----:B0-----:R-:W-:Y:S02]  /*428c0*/  @P1 IMAD.MOV.U32 R12, RZ, RZ, R21 ;  /* 0x000000ffff0c1224 */ /* 0x001fe400078e0015 */
[----:B------:R-:W-:-:S05]  /*428d0*/  @P1 IMAD.MOV.U32 R13, RZ, RZ, R24 ;  /* 0x000000ffff0d1224 */ /* 0x000fca00078e0018 */
[----:B------:R0:W4:Y:S04]  /*428e0*/  @P1 LDG.E.U16 R20, [R12.64] ;  /* 0x000000040c141981 */ /* 0x000128000c1e1500 */
[----:B--2---:R1:W-:Y:S04]  /*428f0*/  STL [R1+0xde4], R22 ;  /* 0x000de41601007387 */ /* 0x0043e80000100800 */
[----:B-1----:R-:W2:Y:S04]  /*42900*/  LDL R22, [R1+0x36b0] ;  /* 0x0036b00001167983 */ /* 0x002ea80000100800 */
[----:B---3--:R1:W-:Y:S04]  /*42910*/  STL [R1+0xddc], R19 ;  /* 0x000ddc1301007387 */ /* 0x0083e80000100800 */
[----:B-1----:R-:W3:Y:S01]  /*42920*/  LDL R19, [R1+0x36bc] ;  /* 0x0036bc0001137983 */ /* 0x002ee20000100800 */
[----:B------:R-:W-:Y:S02]  /*42930*/  STL [R1+0xe04], R30 ;  /* 0x000e041e01007387 */ /* 0x000fe40000100800 */
[----:B------:R-:W3:Y:S02]  /*42940*/  LDL R18, [R1+0x36b8] ;  /* 0x0036b80001127983 */ /* 0x000ee40000100800 */
[----:B------:R-:W3:Y:S01]  /*42950*/  LDL R6, [R1+0x36c0] ;  /* 0x0036c00001067983 */ /* 0x000ee20000100800 */
[----:B------:R-:W-:Y:S01]  /*42960*/  STL [R1+0xdfc], R29 ;  /* 0x000dfc1d01007387 */ /* 0x000fe20000100800 */
[----:B----4-:R1:W-:Y:S03]  /*42970*/  STL [R1+0xdd4], R25 ;  /* 0x000dd41901007387 */ /* 0x0103e60000100800 */
[----:B------:R-:W4:Y:S04]  /*42980*/  LDL R24, [R1+0x36c8] ;  /* 0x0036c80001187983 */ /* 0x000f280000100800 */
[----:B-1----:R-:W4:Y:S01]  /*42990*/  LDL R25, [R1+0x36ac] ;  /* 0x0036ac0001197983 */ /* 0x002f220000100800 */
[----:B------:R-:W-:-:S02]  /*429a0*/  ISETP.GT.AND P0, PT, R4, 0x7c, PT ;  /* 0x0000007c0400780c */ /* 0x000fc40003f04270 */
[----:B0-----:R-:W-:Y:S02]  /*429b0*/  PRMT R12, RZ, 0x7610, R12 ;  /* 0x00007610ff0c7816 */ /* 0x001fe4000000000c */
[----:B------:R-:W-:Y:S01]  /*429c0*/  PRMT R13, RZ, 0x7610, R13 ;  /* 0x00007610ff0d7816 */ /* 0x000fe2000000000d */
[----:B------:R-:W-:Y:S01]  /*429d0*/  STL [R1+0xdf4], R27 ;  /* 0x000df41b01007387 */ /* 0x000fe20000100800 */
[----:B------:R-:W4:Y:S07]  /*429e0*/  LDL R21, [R1+0x36c4] ;  /* 0x0036c40001157983 */ /* 0x000f2e0000100800 */
[----:B------:R0:W4:Y:S04]  /*429f0*/  @P0 LDG.E.U16 R12, [R14.64] ;  /* 0x000000040e0c0981 */ /* 0x000128000c1e1500 */
[----:B------:R1:W-:Y:S01]  /*42a00*/  STL [R1+0xdcc], R20 ;  /* 0x000dcc1401007387 */ /* 0x0003e20000100800 */
[----:B0-----:R-:W-:-:S02]  /*42a10*/  @P0 IMAD.MOV.U32 R14, RZ, RZ, R17 ;  /* 0x000000ffff0e0224 */ /* 0x001fc400078e0011 */
[----:B------:R-:W-:Y:S01]  /*42a20*/  @P0 IMAD.MOV.U32 R15, RZ, RZ, R23 ;  /* 0x000000ffff0f0224 */ /* 0x000fe200078e0017 */
[----:B-1----:R-:W4:Y:S01]  /*42a30*/  LDL R20, [R1+0x36d4] ;  /* 0x0036d40001147983 */ /* 0x002f220000100800 */
[----:B------:R-:W-:Y:S02]  /*42a40*/  @P0 IMAD.MOV.U32 R17, RZ, RZ, R16 ;  /* 0x000000ffff110224 */ /* 0x000fe400078e0010 */
[----:B------:R0:W-:Y:S01]  /*42a50*/  STL [R1+0xdec], R26 ;  /* 0x000dec1a01007387 */ /* 0x0001e20000100800 */
[----:B------:R1:W4:Y:S01]  /*42a60*/  @P0 LDG.E.U16 R13, [R14.64] ;  /* 0x000000040e0d0981 */ /* 0x000322000c1e1500 */
[----:B------:R-:W-:Y:S02]  /*42a70*/  @P0 IMAD.MOV.U32 R16, RZ, RZ, R2 ;  /* 0x000000ffff100224 */ /* 0x000fe400078e0002 */
[----:B------:R-:W4:Y:S02]  /*42a80*/  LDL R23, [R1+0x36dc] ;  /* 0x0036dc0001177983 */ /* 0x000f240000100800 */
[----:B------:R-:W4:Y:S01]  /*42a90*/  LDL R2, [R1+0x36e0] ;  /* 0x0036e00001027983 */ /* 0x000f220000100800 */
[----:B------:R-:W4:Y:S04]  /*42aa0*/  LDL R30, [R1+0x36cc] ;  /* 0x0036cc00011e7983 */ /* 0x000f280000100800 */
[----:B------:R-:W4:Y:S04]  /*42ab0*/  LDL R29, [R1+0x36fc] ;  /* 0x0036fc00011d7983 */ /* 0x000f280000100800 */
[----:B0-----:R-:W4:Y:S04]  /*42ac0*/  LDL R26, [R1+0x36d0] ;  /* 0x0036d000011a7983 */ /* 0x001f280000100800 */
[----:B------:R-:W4:Y:S01]  /*42ad0*/  LDL R35, [R1+0x36f0] ;  /* 0x0036f00001237983 */ /* 0x000f220000100800 */
[----:B------:R-:W-:-:S03]  /*42ae0*/  ISETP.GT.AND P1, PT, R4, 0x7d, PT ;  /* 0x0000007d0400780c */ /* 0x000fc60003f24270 */
[----:B------:R-:W4:Y:S01]  /*42af0*/  LDL R27, [R1+0x36f8] ;  /* 0x0036f800011b7983 */ /* 0x000f220000100800 */
[----:B-1----:R-:W-:-:S03]  /*42b00*/  PRMT R14, RZ, 0x7610, R14 ;  /* 0x00007610ff0e7816 */ /* 0x002fc6000000000e */
[----:B------:R-:W4:Y:S04]  /*42b10*/  LDL R31, [R1+0x3704] ;  /* 0x00370400011f7983 */ /* 0x000f280000100800 */
[----:B------:R-:W4:Y:S04]  /*42b20*/  LDL R41, [R1+0x3710] ;  /* 0x0037100001297983 */ /* 0x000f280000100800 */
[----:B------:R-:W4:Y:S04]  /*42b30*/  LDL R43, [R1+0x3718] ;  /* 0x00371800012b7983 */ /* 0x000f280000100800 */
[----:B------:R2:W4:Y:S01]  /*42b40*/  @P0 LDG.E.U16 R14, [R16.64] ;  /* 0x00000004100e0981 */ /* 0x000522000c1e1500 */
[----:B------:R-:W-:-:S03]  /*42b50*/  PRMT R15, RZ, 0x7610, R15 ;  /* 0x00007610ff0f7816 */ /* 0x000fc6000000000f */
[----:B------:R-:W4:Y:S04]  /*42b60*/  LDL R37, [R1+0x3734] ;  /* 0x0037340001257983 */ /* 0x000f280000100800 */
[----:B------:R-:W4:Y:S04]  /*42b70*/  LDL R49, [R1+0x3724] ;  /* 0x0037240001317983 */ /* 0x000f280000100800 */
[----:B------:R-:W4:Y:S04]  /*42b80*/  LDL R47, [R1+0x3738] ;  /* 0x00373800012f7983 */ /* 0x000f280000100800 */
[----:B------:R-:W4:Y:S01]  /*42b90*/  LDL R46, [R1+0x372c] ;  /* 0x00372c00012e7983 */ /* 0x000f220000100800 */
[----:B--2---:R-:W-:-:S03]  /*42ba0*/  @P0 IMAD.MOV.U32 R17, RZ, RZ, R22 ;  /* 0x000000ffff110224 */ /* 0x004fc600078e0016 */
[----:B------:R-:W2:Y:S01]  /*42bb0*/  LDL R22, [R1+0x36d8] ;  /* 0x0036d80001167983 */ /* 0x000ea20000100800 */
[----:B---3--:R-:W-:Y:S02]  /*42bc0*/  @P0 IMAD.MOV.U32 R16, RZ, RZ, R19 ;  /* 0x000000ffff100224 */ /* 0x008fe400078e0013 */
[----:B------:R-:W-:Y:S02]  /*42bd0*/  @P0 IMAD.MOV.U32 R19, RZ, RZ, R18 ;  /* 0x000000ffff130224 */ /* 0x000fe400078e0012 */
[----:B------:R-:W-:Y:S02]  /*42be0*/  @P0 IMAD.MOV.U32 R18, RZ, RZ, R6 ;  /* 0x000000ffff120224 */ /* 0x000fe400078e0006 */
[----:B------:R-:W3:Y:S04]  /*42bf0*/  LDL R6, [R1+0x36e8] ;  /* 0x0036e80001067983 */ /* 0x000ee80000100800 */
[----:B------:R0:W3:Y:S02]  /*42c00*/  @P0 LDG.E.U16 R15, [R16.64] ;  /* 0x00000004100f0981 */ /* 0x0000e4000c1e1500 */
[----:B0-----:R-:W-:-:S06]  /*42c10*/  PRMT R16, RZ, 0x7610, R16 ;  /* 0x00007610ff107816 */ /* 0x001fcc0000000010 */
[----:B------:R4:W3:Y:S02]  /*42c20*/  @P0 LDG.E.U16 R16, [R18.64] ;  /* 0x0000000412100981 */ /* 0x0008e4000c1e1500 */
[----:B----4-:R-:W-:Y:S02]  /*42c30*/  @P0 IMAD.MOV.U32 R18, RZ, RZ, R24 ;  /* 0x000000ffff120224 */ /* 0x010fe400078e0018 */
[----:B------:R-:W-:Y:S01]  /*42c40*/  @P0 IMAD.MOV.U32 R19, RZ, RZ, R25 ;  /* 0x000000ffff130224 */ /* 0x000fe200078e0019 */
[----:B------:R-:W4:Y:S04]  /*42c50*/  LDL R24, [R1+0x36f4] ;  /* 0x0036f40001187983 */ /* 0x000f280000100800 */
[----:B------:R-:W4:Y:S01]  /*42c60*/  LDL R25, [R1+0x36e4] ;  /* 0x0036e40001197983 */ /* 0x000f220000100800 */
[----:B------:R-:W-:-:S06]  /*42c70*/  PRMT R17, RZ, 0x7610, R17 ;  /* 0x00007610ff117816 */ /* 0x000fcc0000000011 */
[----:B------:R0:W4:Y:S02]  /*42c80*/  @P0 LDG.E.U16 R17, [R18.64] ;  /* 0x0000000412110981 */ /* 0x000124000c1e1500 */
[----:B0-----:R-:W-:Y:S02]  /*42c90*/  PRMT R18, RZ, 0x7610, R18 ;  /* 0x00007610ff127816 */ /* 0x001fe40000000012 */
[----:B------:R-:W-:-:S04]  /*42ca0*/  PRMT R19, RZ, 0x7610, R19 ;  /* 0x00007610ff137816 */ /* 0x000fc80000000013 */
[----:B------:R0:W4:Y:S02]  /*42cb0*/  @P0 LDG.E.U16 R18, [R20.64] ;  /* 0x0000000414120981 */ /* 0x000124000c1e1500 */
[----:B0-----:R-:W-:Y:S02]  /*42cc0*/  @P0 IMAD.MOV.U32 R20, RZ, RZ, R23 ;  /* 0x000000ffff140224 */ /* 0x001fe400078e0017 */
[----:B------:R-:W-:Y:S02]  /*42cd0*/  @P0 IMAD.MOV.U32 R21, RZ, RZ, R26 ;  /* 0x000000ffff150224 */ /* 0x000fe400078e001a */
[----:B------:R-:W4:Y:S04]  /*42ce0*/  LDL R26, [R1+0x3700] ;  /* 0x00370000011a7983 */ /* 0x000f280000100800 */
[----:B------:R0:W4:Y:S02]  /*42cf0*/  @P0 LDG.E.U16 R19, [R20.64] ;  /* 0x0000000414130981 */ /* 0x000124000c1e1500 */
[----:B0-----:R-:W-:-:S02]  /*42d00*/  PRMT R20, RZ, 0x7610, R20 ;  /* 0x00007610ff147816 */ /* 0x001fc40000000014 */
[----:B------:R-:W-:Y:S01]  /*42d10*/  PRMT R21, RZ, 0x7610, R21 ;  /* 0x00007610ff157816 */ /* 0x000fe20000000015 */
[----:B--2---:R-:W-:Y:S02]  /*42d20*/  @P1 IMAD.MOV.U32 R23, RZ, RZ, R22 ;  /* 0x000000ffff171224 */ /* 0x004fe400078e0016 */
[----:B------:R-:W-:Y:S02]  /*42d30*/  @P1 IMAD.MOV.U32 R22, RZ, RZ, R2 ;  /* 0x000000ffff161224 */ /* 0x000fe400078e0002 */
[----:B------:R-:W2:Y:S04]  /*42d40*/  LDL R2, [R1+0x3708] ;  /* 0x0037080001027983 */ /* 0x000ea80000100800 */
[----:B------:R0:W2:Y:S02]  /*42d50*/  @P1 LDG.E.U16 R20, [R22.64] ;  /* 0x0000000416141981 */ /* 0x0000a4000c1e1500 */
[----:B0-----:R-:W-:-:S02]  /*42d60*/  @P1 IMAD.MOV.U32 R23, RZ, RZ, R30 ;  /* 0x000000ffff171224 */ /* 0x001fc400078e001e */
[----:B------:R-:W2:Y:S01]  /*42d70*/  LDL R30, [R1+0x3714] ;  /* 0x00371400011e7983 */ /* 0x000ea20000100800 */
[----:B---3--:R-:W-:-:S03]  /*42d80*/  @P1 IMAD.MOV.U32 R22, RZ, RZ, R6 ;  /* 0x000000ffff161224 */ /* 0x008fc600078e0006 */
[----:B------:R-:W3:Y:S04]  /*42d90*/  LDL R6, [R1+0x36ec] ;  /* 0x0036ec0001067983 */ /* 0x000ee80000100800 */
[----:B------:R0:W3:Y:S02]  /*42da0*/  @P1 LDG.E.U16 R21, [R22.64] ;  /* 0x0000000416151981 */ /* 0x0000e4000c1e1500 */
[----:B0-----:R-:W-:-:S06]  /*42db0*/  PRMT R22, RZ, 0x7610, R22 ;  /* 0x00007610ff167816 */ /* 0x001fcc0000000016 */
[----:B----4-:R0:W4:Y:S02]  /*42dc0*/  @P1 LDG.E.U16 R22, [R24.64] ;  /* 0x0000000418161981 */ /* 0x010124000c1e1500 */
[----:B0-----:R-:W-:Y:S02]  /*42dd0*/  @P1 IMAD.MOV.U32 R24, RZ, RZ, R29 ;  /* 0x000000ffff181224 */ /* 0x001fe400078e001d */
[----:B------:R-:W4:Y:S01]  /*42de0*/  LDL R29, [R1+0x371c] ;  /* 0x00371c00011d7983 */ /* 0x000f220000100800 */
[----:B------:R-:W-:Y:S02]  /*42df0*/  @P1 IMAD.MOV.U32 R25, RZ, RZ, R35 ;  /* 0x000000ffff191224 */ /* 0x000fe400078e0023 */
[----:B------:R-:W4:Y:S01]  /*42e00*/  LDL R35, [R1+0x3720] ;  /* 0x0037200001237983 */ /* 0x000f220000100800 */
[----:B------:R-:W-:-:S06]  /*42e10*/  PRMT R23, RZ, 0x7610, R23 ;  /* 0x00007610ff177816 */ /* 0x000fcc0000000017 */
[----:B------:R0:W4:Y:S02]  /*42e20*/  @P1 LDG.E.U16 R23, [R24.64] ;  /* 0x0000000418171981 */ /* 0x000124000c1e1500 */
[----:B0-----:R-:W-:Y:S02]  /*42e30*/  PRMT R24, RZ, 0x7610, R24 ;  /* 0x00007610ff187816 */ /* 0x001fe40000000018 */
[----:B------:R-:W-:-:S04]  /*42e40*/  PRMT R25, RZ, 0x7610, R25 ;  /* 0x00007610ff197816 */ /* 0x000fc80000000019 */
[----:B------:R2:W4:Y:S01]  /*42e50*/  @P1 LDG.E.U16 R24, [R26.64] ;  /* 0x000000041a181981 */ /* 0x000522000c1e1500 */
[----:B------:R-:W-:Y:S01]  /*42e60*/  ISETP.GT.AND P0, PT, R4, 0x7e, PT ;  /* 0x0000007e0400780c */ /* 0x000fe20003f04270 */
[----:B--2---:R-:W-:Y:S02]  /*42e70*/  @P1 IMAD.MOV.U32 R26, RZ, RZ, R2 ;  /* 0x000000ffff1a1224 */ /* 0x004fe400078e0002 */
[----:B------:R-:W2:Y:S01]  /*42e80*/  LDL R2, [R1+0x3728] ;  /* 0x0037280001027983 */ /* 0x000ea20000100800 */
[----:B---3--:R-:W-:-:S03]  /*42e90*/  @P1 IMAD.MOV.U32 R27, RZ, RZ, R6 ;  /* 0x000000ffff1b1224 */ /* 0x008fc600078e0006 */
[----:B------:R-:W3:Y:S04]  /*42ea0*/  LDL R6, [R1+0x370c] ;  /* 0x00370c0001067983 */ /* 0x000ee80000100800 */
[----:B------:R0:W3:Y:S02]  /*42eb0*/  @P1 LDG.E.U16 R25, [R26.64] ;  /* 0x000000041a191981 */ /* 0x0000e4000c1e1500 */
[----:B0-----:R-:W-:Y:S02]  /*42ec0*/  PRMT R26, RZ, 0x7610, R26 ;  /* 0x00007610ff1a7816 */ /* 0x001fe4000000001a */
[----:B------:R-:W-:-:S04]  /*42ed0*/  PRMT R27, RZ, 0x7610, R27 ;  /* 0x00007610ff1b7816 */ /* 0x000fc8000000001b */
[----:B------:R0:W3:Y:S02]  /*42ee0*/  @P1 LDG.E.U16 R26, [R30.64] ;  /* 0x000000041e1a1981 */ /* 0x0000e4000c1e1500 */
[----:B0-----:R-:W-:Y:S02]  /*42ef0*/  @P1 IMAD.MOV.U32 R31, RZ, RZ, R41 ;  /* 0x000000ffff1f1224 */ /* 0x001fe400078e0029 */
[----:B------:R-:W3:Y:S01]  /*42f00*/  LDL R41, [R1+0x3730] ;  /* 0x0037300001297983 */ /* 0x000ee20000100800 */
[----:B----4-:R-:W-:-:S03]  /*42f10*/  @P1 IMAD.MOV.U32 R30, RZ, RZ, R29 ;  /* 0x000000ffff1e1224 */ /* 0x010fc600078e001d */
[----:B------:R-:W4:Y:S04]  /*42f20*/  LDL R29, [R1+0x373c] ;  /* 0x00373c00011d7983 */ /* 0x000f280000100800 */
[----:B------:R0:W4:Y:S02]  /*42f30*/  @P1 LDG.E.U16 R27, [R30.64] ;  /* 0x000000041e1b1981 */ /* 0x000124000c1e1500 */
[----:B0-----:R-:W-:Y:S02]  /*42f40*/  @P0 IMAD.MOV.U32 R30, RZ, RZ, R35 ;  /* 0x000000ffff1e0224 */ /* 0x001fe400078e0023 */
[----:B------:R-:W4:Y:S01]  /*42f50*/  LDL R35, [R1+0x3740] ;  /* 0x0037400001237983 */ /* 0x000f220000100800 */
[----:B------:R-:W-:Y:S02]  /*42f60*/  @P0 IMAD.MOV.U32 R31, RZ, RZ, R43 ;  /* 0x000000ffff1f0224 */ /* 0x000fe400078e002b */
[----:B------:R-:W4:Y:S03]  /*42f70*/  LDL R43, [R1+0x3748] ;  /* 0x00374800012b7983 */ /* 0x000f260000100800 */
[----:B------:R2:W4:Y:S02]  /*42f80*/  @P0 LDG.E.U16 R28, [R30.64] ;  /* 0x000000041e1c0981 */ /* 0x000524000c1e1500 */
[----:B--2---:R-:W-:-:S02]  /*42f90*/  @P0 IMAD.MOV.U32 R30, RZ, RZ, R2 ;  /* 0x000000ffff1e0224 */ /* 0x004fc400078e0002 */
[----:B------:R-:W2:Y:S01]  /*42fa0*/  LDL R2, [R1+0x3754] ;  /* 0x0037540001027983 */ /* 0x000ea20000100800 */
[----:B---3--:R-:W-:-:S03]  /*42fb0*/  @P0 IMAD.MOV.U32 R31, RZ, RZ, R6 ;  /* 0x000000ffff1f0224 */ /* 0x008fc600078e0006 */
[----:B------:R-:W3:Y:S04]  /*42fc0*/  LDL R6, [R1+0x3744] ;  /* 0x0037440001067983 */ /* 0x000ee80000100800 */
[----:B------:R0:W3:Y:S02]  /*42fd0*/  @P0 LDG.E.U16 R32, [R30.64] ;  /* 0x000000041e200981 */ /* 0x0000e4000c1e1500 */
[----:B0-----:R-:W-:Y:S02]  /*42fe0*/  @P0 IMAD.MOV.U32 R30, RZ, RZ, R37 ;  /* 0x000000ffff1e0224 */ /* 0x001fe400078e0025 */
[----:B------:R-:W-:Y:S01]  /*42ff0*/  @P0 IMAD.MOV.U32 R31, RZ, RZ, R49 ;  /* 0x000000ffff1f0224 */ /* 0x000fe200078e0031 */
[----:B------:R-:W3:Y:S04]  /*43000*/  LDL R37, [R1+0x375c] ;  /* 0x00375c0001257983 */ /* 0x000ee80000100800 */
[----:B------:R0:W3:Y:S02]  /*43010*/  @P0 LDG.E.U16 R34, [R30.64] ;  /* 0x000000041e220981 */ /* 0x0000e4000c1e1500 */
[----:B0-----:R-:W-:-:S02]  /*43020*/  @P0 IMAD.MOV.U32 R31, RZ, RZ, R41 ;  /* 0x000000ffff1f0224 */ /* 0x001fc400078e0029 */
[----:B------:R-:W3:Y:S01]  /*43030*/  LDL R41, [R1+0x3750] ;  /* 0x0037500001297983 */ /* 0x000ee20000100800 */
[----:B----4-:R-:W-:-:S03]  /*43040*/  @P0 IMAD.MOV.U32 R30, RZ, RZ, R29 ;  /* 0x000000ffff1e0224 */ /* 0x010fc600078e001d */
[----:B------:R-:W4:Y:S04]  /*43050*/  LDL R29, [R1+0x3760] ;  /* 0x00376000011d7983 */ /* 0x000f280000100800 */
[----:B------:R0:W4:Y:S02]  /*43060*/  @P0 LDG.E.U16 R36, [R30.64] ;  /* 0x000000041e240981 */ /* 0x000124000c1e1500 */
[----:B0-----:R-:W-:Y:S02]  /*43070*/  @P0 IMAD.MOV.U32 R30, RZ, RZ, R35 ;  /* 0x000000ffff1e0224 */ /* 0x001fe400078e0023 */
[----:B------:R-:W4:Y:S01]  /*43080*/  LDL R35, [R1+0x3758] ;  /* 0x0037580001237983 */ /* 0x000f220000100800 */
[----:B------:R-:W-:-:S05]  /*43090*/  @P0 IMAD.MOV.U32 R31, RZ, RZ, R47 ;  /* 0x000000ffff1f0224 */ /* 0x000fca00078e002f */
[----:B------:R0:W4:Y:S01]  /*430a0*/  @P0 LDG.E.U16 R38, [R30.64] ;  /* 0x000000041e260981 */ /* 0x000122000c1e1500 */
[----:B------:R-:W-:Y:S01]  /*430b0*/  ISETP.GT.AND P1, PT, R4, 0x7f, PT ;  /* 0x0000007f0400780c */ /* 0x000fe20003f24270 */
[----:B0-----:R-:W-:Y:S02]  /*430c0*/  @P0 IMAD.MOV.U32 R30, RZ, RZ, R43 ;  /* 0x000000ffff1e0224 */ /* 0x001fe400078e002b */
[----:B------:R-:W-:-:S05]  /*430d0*/  @P0 IMAD.MOV.U32 R31, RZ, RZ, R46 ;  /* 0x000000ffff1f0224 */ /* 0x000fca00078e002e */
[----:B------:R2:W4:Y:S02]  /*430e0*/  @P0 LDG.E.U16 R40, [R30.64] ;  /* 0x000000041e280981 */ /* 0x000524000c1e1500 */
[----:B--2---:R-:W-:Y:S02]  /*430f0*/  @P0 IMAD.MOV.U32 R30, RZ, RZ, R2 ;  /* 0x000000ffff1e0224 */ /* 0x004fe400078e0002 */
[----:B------:R-:W2:Y:S01]  /*43100*/  LDL R2, [R1+0x3768] ;  /* 0x0037680001027983 */ /* 0x000ea20000100800 */
[----:B---3--:R-:W-:-:S03]  /*43110*/  @P0 IMAD.MOV.U32 R31, RZ, RZ, R6 ;  /* 0x000000ffff1f0224 */ /* 0x008fc600078e0006 */
[----:B------:R-:W3:Y:S04]  /*43120*/  LDL R6, [R1+0x374c] ;  /* 0x00374c0001067983 */ /* 0x000ee80000100800 */
[----:B------:R0:W3:Y:S01]  /*43130*/  @P0 LDG.E.U16 R42, [R30.64] ;  /* 0x000000041e2a0981 */ /* 0x0000e2000c1e1500 */
[----:B------:R1:W-:Y:S02]  /*43140*/  STL [R1+0x440c], R4 ;  /* 0x00440c0401007387 */ /* 0x0003e40000100800 */
[----:B------:R-:W3:Y:S02]  /*43150*/  LDL R50, [R1+0x3764] ;  /* 0x0037640001327983 */ /* 0x000ee40000100800 */
[----:B------:R-:W3:Y:S01]  /*43160*/  LDL R49, [R1+0x3778] ;  /* 0x0037780001317983 */ /* 0x000ee20000100800 */
[----:B------:R-:W3:Y:S04]  /*43170*/  LDL R47, [R1+0x3774] ;  /* 0x00377400012f7983 */ /* 0x000ee80000100800 */
[----:B------:R-:W3:Y:S04]  /*43180*/  LDL R46, [R1+0x3784] ;  /* 0x00378400012e7983 */ /* 0x000ee80000100800 */
[----:B------:R-:W3:Y:S01]  /*43190*/  LDL R43, [R1+0x3780] ;  /* 0x00378000012b7983 */ /* 0x000ee20000100800 */
[----:B0-----:R-:W-:Y:S01]  /*431a0*/  @P0 IMAD.MOV.U32 R30, RZ, RZ, R37 ;  /* 0x000000ffff1e0224 */ /* 0x001fe200078e0025 */
[----:B-1----:R-:W-:-:S02]  /*431b0*/  PRMT R4, RZ, 0x7610, R4 ;  /* 0x00007610ff047816 */ /* 0x002fc40000000004 */
[----:B------:R-:W3:Y:S01]  /*431c0*/  LDL R37, [R1+0x3790] ;  /* 0x0037900001257983 */ /* 0x000ee20000100800 */
[----:B------:R-:W-:-:S03]  /*431d0*/  @P0 IMAD.MOV.U32 R31, RZ, RZ, R41 ;  /* 0x000000ffff1f0224 */ /* 0x000fc600078e0029 */
[----:B------:R-:W3:Y:S04]  /*431e0*/  LDL R41, [R1+0x3794] ;  /* 0x0037940001297983 */ /* 0x000ee80000100800 */
[----:B------:R4:W3:Y:S02]  /*431f0*/  @P0 LDG.E.U16 R44, [R30.64] ;  /* 0x000000041e2c0981 */ /* 0x0008e4000c1e1500 */
[----:B----4-:R-:W-:Y:S02]  /*43200*/  @P1 IMAD.MOV.U32 R30, RZ, RZ, R29 ;  /* 0x000000ffff1e1224 */ /* 0x010fe400078e001d */
[----:B------:R-:W4:Y:S01]  /*43210*/  LDL R29, [R1+0x3798] ;  /* 0x00379800011d7983 */ /* 0x000f220000100800 */
[----:B------:R-:W-:-:S03]  /*43220*/  @P1 IMAD.MOV.U32 R31, RZ, RZ, R35 ;  /* 0x000000ffff1f1224 */ /* 0x000fc600078e0023 */
[----:B------:R-:W4:Y:S04]  /*43230*/  LDL R35, [R1+0x379c] ;  /* 0x00379c0001237983 */ /* 0x000f280000100800 */
[----:B------:R2:W4:Y:S01]  /*43240*/  @P1 LDG.E.U16 R4, [R30.64] ;  /* 0x000000041e041981 */ /* 0x000522000c1e1500 */
[----:B------:R-:W-:Y:S02]  /*43250*/  PRMT R51, RZ, 0x7610, R51 ;  /* 0x00007610ff337816 */ /* 0x000fe40000000033 */
[----:B------:R-:W-:Y:S02]  /*43260*/  PRMT R48, RZ, 0x7610, R48 ;  /* 0x00007610ff307816 */ /* 0x000fe40000000030 */
[----:B------:R-:W-:Y:S02]  /*43270*/  PRMT R45, RZ, 0x7610, R45 ;  /* 0x00007610ff2d7816 */ /* 0x000fe4000000002d */
[----:B------:R-:W-:Y:S01]  /*43280*/  PRMT R39, RZ, 0x7610, R39 ;  /* 0x00007610ff277816 */ /* 0x000fe20000000027 */
[----:B--2---:R-:W-:-:S02]  /*43290*/  @P1 IMAD.MOV.U32 R30, RZ, RZ, R2 ;  /* 0x000000ffff1e1224 */ /* 0x004fc400078e0002 */
[----:B---3--:R-:W-:Y:S02]  /*432a0*/  @P1 IMAD.MOV.U32 R31, RZ, RZ, R6 ;  /* 0x000000ffff1f1224 */ /* 0x008fe400078e0006 */
[----:B------:R-:W2:Y:S04]  /*432b0*/  LDL R6, [R1+0x37ac] ;  /* 0x0037ac0001067983 */ /* 0x000ea80000100800 */
[----:B------:R0:W3:Y:S04]  /*432c0*/  @P1 LDG.E.U16 R51, [R30.64] ;  /* 0x000000041e331981 */ /* 0x0000e8000c1e1500 */
[----:B----4-:R1:W-:Y:S01]  /*432d0*/  STL [R1+0x6ec], R4 ;  /* 0x0006ec0401007387 */ /* 0x0103e20000100800 */
[----:B------:R-:W4:Y:S03]  /*432e0*/  LDL R2, [R1+0x3b9c] ;  /* 0x003b9c0001027983 */ /* 0x000f260000100800 */
[----:B-1----:R-:W3:Y:S01]  /*432f0*/  LDL R4, [R1+0x37a8] ;  /* 0x0037a80001047983 */ /* 0x002ee20000100800 */
[----:B0-----:R-:W-:-:S02]  /*43300*/  @P1 IMAD.MOV.U32 R30, RZ, RZ, R49 ;  /* 0x000000ffff1e1224 */ /* 0x001fc400078e0031 */
[----:B------:R-:W-:-:S05]  /*43310*/  @P1 IMAD.MOV.U32 R31, RZ, RZ, R50 ;  /* 0x000000ffff1f1224 */ /* 0x000fca00078e0032 */
[----:B------:R0:W3:Y:S02]  /*43320*/  @P1 LDG.E.U16 R48, [R30.64] ;  /* 0x000000041e301981 */ /* 0x0000e4000c1e1500 */
[----:B0-----:R-:W-:Y:S02]  /*43330*/  @P1 IMAD.MOV.U32 R30, RZ, RZ, R46 ;  /* 0x000000ffff1e1224 */ /* 0x001fe400078e002e */
[----:B------:R-:W-:-:S05]  /*43340*/  @P1 IMAD.MOV.U32 R31, RZ, RZ, R47 ;  /* 0x000000ffff1f1224 */ /* 0x000fca00078e002f */
[----:B------:R0:W3:Y:S02]  /*43350*/  @P1 LDG.E.U16 R45, [R30.64] ;  /* 0x000000041e2d1981 */ /* 0x0000e4000c1e1500 */
[----:B0-----:R-:W-:Y:S02]  /*43360*/  @P1 IMAD.MOV.U32 R30, RZ, RZ, R41 ;  /* 0x000000ffff1e1224 */ /* 0x001fe400078e0029 */
[----:B------:R-:W-:-:S05]  /*43370*/  @P1 IMAD.MOV.U32 R31, RZ, RZ, R43 ;  /* 0x000000ffff1f1224 */ /* 0x000fca00078e002b */
[----:B------:R0:W3:Y:S01]  /*43380*/  @P1 LDG.E.U16 R39, [R30.64] ;  /* 0x000000041e271981 */ /* 0x0000e2000c1e1500 */
[----:B------:R-:W-:Y:S02]  /*43390*/  PRMT R33, RZ, 0x7610, R33 ;  /* 0x00007610ff217816 */ /* 0x000fe40000000021 */
[----:B------:R-:W-:Y:S01]  /*433a0*/  PRMT R5, RZ, 0x7610, R5 ;  /* 0x00007610ff057816 */ /* 0x000fe20000000005 */
[----:B0-----:R-:W-:Y:S02]  /*433b0*/  @P1 IMAD.MOV.U32 R30, RZ, RZ, R35 ;  /* 0x000000ffff1e1224 */ /* 0x001fe400078e0023 */
[----:B------:R-:W-:Y:S01]  /*433c0*/  @P1 IMAD.MOV.U32 R31, RZ, RZ, R37 ;  /* 0x000000ffff1f1224 */ /* 0x000fe200078e0025 */
[----:B------:R-:W-:Y:S01]  /*433d0*/  PRMT R0, RZ, 0x7610, R0 ;  /* 0x00007610ff007816 */ /* 0x000fe20000000000 */
[----:B------:R-:W3:Y:S04]  /*433e0*/  LDL.LU R37, [R1+0x1788] ;  /* 0x0017880001257983 */ /* 0x000ee80000300800 */
[----:B------:R0:W3:Y:S02]  /*433f0*/  @P1 LDG.E.U16 R33, [R30.64] ;  /* 0x000000041e211981 */ /* 0x0000e4000c1e1500 */
[----:B0-----:R-:W-:-:S02]  /*43400*/  @P1 IMAD.MOV.U32 R31, RZ, RZ, R29 ;  /* 0x000000ffff1f1224 */ /* 0x001fc400078e001d */
[----:B--2---:R-:W-:-:S05]  /*43410*/  @P1 IMAD.MOV.U32 R30, RZ, RZ, R6 ;  /* 0x000000ffff1e1224 */ /* 0x004fca00078e0006 */
[----:B------:R4:W2:Y:S02]  /*43420*/  @P1 LDG.E.U16 R5, [R30.64] ;  /* 0x000000041e051981 */ /* 0x0008a4000c1e1500 */
[----:B----4-:R-:W-:Y:S02]  /*43430*/  @P1 IMAD.MOV.U32 R30, RZ, RZ, R2 ;  /* 0x000000ffff1e1224 */ /* 0x010fe400078e0002 */
[----:B---3--:R-:W-:-:S05]  /*43440*/  @P1 IMAD.MOV.U32 R31, RZ, RZ, R4 ;  /* 0x000000ffff1f1224 */ /* 0x008fca00078e0004 */
[----:B------:R-:W3:Y:S01]  /*43450*/  @P1 LDG.E.U16 R0, [R30.64] ;  /* 0x000000041e001981 */ /* 0x000ee2000c1e1500 */
[----:B------:R-:W-:Y:S06]  /*43460*/  BAR.SYNC.DEFER_BLOCKING 0x0 ;  /* 0x0000000000007b1d */ /* 0x000fec0000010000 */
[----:B------:R0:W-:Y:S04]  /*43470*/  STL [R1+0x53c], R39 ;  /* 0x00053c2701007387 */ /* 0x0001e80000100800 */
[----:B0-----:R-:W4:Y:S01]  /*43480*/  LDL.LU R39, [R1+0x1784] ;  /* 0x0017840001277983 */ /* 0x001f220000300800 */
[----:B------:R-:W4:Y:S02]  /*43490*/  LDL.LU R41, [R1+0x1780] ;  /* 0x0017800001297983 */ /* 0x000f240000300800 */
[----:B------:R-:W4:Y:S02]  /*434a0*/  LDL.LU R43, [R1+0x177c] ;  /* 0x00177c00012b7983 */ /* 0x000f240000300800 */
[----:B------:R0:W-:Y:S02]  /*434b0*/  STL [R1+0x6d4], R45 ;  /* 0x0006d42d01007387 */ /* 0x0001e40000100800 */
        /* <DEDUP_REMOVED lines=11> */
[----:B------:R-:W4:Y:S01]  /*43570*/  LDL.LU R54, [R1+0x16f4] ;  /* 0x0016f40001367983 */ /* 0x000f220000300800 */
[----:B------:R-:W4:Y:S01]  /*43580*/  LDL.LU R55, [R1+0x16f0] ;  /* 0x0016f00001377983 */ /* 0x000f220000300800 */
[----:B------:R-:W4:Y:S02]  /*43590*/  LDL.LU R56, [R1+0x16ec] ;  /* 0x0016ec0001387983 */ /* 0x000f240000300800 */
[----:B------:R-:W4:Y:S02]  /*435a0*/  LDL.LU R57, [R1+0x1688] ;  /* 0x0016880001397983 */ /* 0x000f240000300800 */
[----:B------:R-:W4:Y:S01]  /*435b0*/  LDL.LU R58, [R1+0x1684] ;  /* 0x00168400013a7983 */ /* 0x000f220000300800 */
[----:B------:R-:W4:Y:S01]  /*435c0*/  LDL.LU R59, [R1+0x1680] ;  /* 0x00168000013b7983 */ /* 0x000f220000300800 */
[----:B------:R-:W4:Y:S03]  /*435d0*/  LDL.LU R61, [R1+0x167c] ;  /* 0x00167c00013d7983 */ /* 0x000f260000300800 */
[----:B------:R-:W-:Y:S04]  /*435e0*/  STS.U16 [R3], R37 ;  /* 0x0000002503007388 */ /* 0x000fe80000000400 */
[----:B---3--:R0:W-:Y:S04]  /*435f0*/  STL [R1+0x504], R0 ;  /* 0x0005040001007387 */ /* 0x0081e80000100800 */
[----:B0-----:R-:W3:Y:S01]  /*43600*/  LDL.LU R0, [R1+0x1678] ;  /* 0x0016780001007983 */ /* 0x001ee20000300800 */
[----:B------:R-:W3:Y:S02]  /*43610*/  LDL.LU R2, [R1+0x1674] ;  /* 0x0016740001027983 */ /* 0x000ee40000300800 */
[----:B------:R-:W3:Y:S02]  /*43620*/  LDL.LU R60, [R1+0x1670] ;  /* 0x00167000013c7983 */ /* 0x000ee40000300800 */
[----:B------:R-:W-:Y:S01]  /*43630*/  STL [R1+0x415c], R31 ;  /* 0x00415c1f01007387 */ /* 0x000fe20000100800 */
[----:B------:R-:W-:Y:S01]  /*43640*/  STL [R1+0x534], R33 ;  /* 0x0005342101007387 */ /* 0x000fe20000100800 */
[----:B------:R-:W-:Y:S02]  /*43650*/  STL [R1+0x4164], R31 ;  /* 0x0041641f01007387 */ /* 0x000fe40000100800 */
[----:B------:R-:W-:Y:S02]  /*43660*/  STL [R1+0x416c], R31 ;  /* 0x00416c1f01007387 */ /* 0x000fe40000100800 */
[----:B------:R-:W-:Y:S01]  /*43670*/  STL [R1+0x4174], R31 ;  /* 0x0041741f01007387 */ /* 0x000fe20000100800 */
[----:B--2---:R-:W-:Y:S01]  /*43680*/  STL [R1+0x50c], R5 ;  /* 0x00050c0501007387 */ /* 0x004fe20000100800 */
[----:B------:R-:W-:Y:S02]  /*43690*/  STL [R1+0x417c], R31 ;  /* 0x00417c1f01007387 */ /* 0x000fe40000100800 */
[----:B------:R-:W-:Y:S02]  /*436a0*/  STL [R1+0x4184], R31 ;  /* 0x0041841f01007387 */ /* 0x000fe40000100800 */
[----:B------:R-:W-:Y:S01]  /*436b0*/  STL [R1+0x418c], R31 ;  /* 0x00418c1f01007387 */ /* 0x000fe20000100800 */
[----:B------:R-:W-:Y:S01]  /*436c0*/  STL [R1+0x4194], R31 ;  /* 0x0041941f01007387 */ /* 0x000fe20000100800 */
        /* <DEDUP_REMOVED lines=81> */
[----:B------:R0:W-:Y:S01]  /*43be0*/  STL [R1+0x4410], R30 ;  /* 0x0044101e01007387 */ /* 0x0001e20000100800 */
[----:B----4-:R1:W-:Y:S04]  /*43bf0*/  STS.U16 [R3+0x40], R39 ;  /* 0x0000402703007388 */ /* 0x0103e80000000400 */
[----:B0-----:R-:W2:Y:S01]  /*43c00*/  LDL.LU R30, [R1+0x166c] ;  /* 0x00166c00011e7983 */ /* 0x001ea20000300800 */
[----:B------:R-:W2:Y:S02]  /*43c10*/  LDL.LU R31, [R1+0x1608] ;  /* 0x00160800011f7983 */ /* 0x000ea40000300800 */
[----:B------:R-:W2:Y:S02]  /*43c20*/  LDL.LU R4, [R1+0x1604] ;  /* 0x0016040001047983 */ /* 0x000ea40000300800 */
[----:B------:R-:W2:Y:S01]  /*43c30*/  LDL.LU R6, [R1+0x1600] ;  /* 0x0016000001067983 */ /* 0x000ea20000300800 */
[----:B------:R-:W2:Y:S01]  /*43c40*/  LDL.LU R5, [R1+0x15fc] ;  /* 0x0015fc0001057983 */ /* 0x000ea20000300800 */
[----:B------:R-:W2:Y:S02]  /*43c50*/  LDL.LU R29, [R1+0x15f8] ;  /* 0x0015f800011d7983 */ /* 0x000ea40000300800 */
[----:B------:R-:W2:Y:S02]  /*43c60*/  LDL.LU R33, [R1+0x15f4] ;  /* 0x0015f40001217983 */ /* 0x000ea40000300800 */
[----:B------:R-:W2:Y:S01]  /*43c70*/  LDL.LU R35, [R1+0x15f0] ;  /* 0x0015f00001237983 */ /* 0x000ea20000300800 */
[----:B------:R-:W2:Y:S04]  /*43c80*/  LDL.LU R37, [R1+0x15ec] ;  /* 0x0015ec0001257983 */ /* 0x000ea80000300800 */
[----:B------:R0:W-:Y:S01]  /*43c90*/  STS.U16 [R3+0x80], R41 ;  /* 0x0000802903007388 */ /* 0x0001e20000000400 */
[----:B-1----:R-:W2:Y:S03]  /*43ca0*/  LDL.LU R39, [R1+0x1588] ;  /* 0x0015880001277983 */ /* 0x002ea60000300800 */
[----:B------:R1:W-:Y:S04]  /*43cb0*/  STS.U16 [R3+0xc0], R43 ;  /* 0x0000c02b03007388 */ /* 0x0003e80000000400 */
[----:B------:R1:W-:Y:S04]  /*43cc0*/  STS.U16 [R3+0x100], R45 ;  /* 0x0001002d03007388 */ /* 0x0003e80000000400 */
[----:B------:R1:W-:Y:S04]  /*43cd0*/  STS.U16 [R3+0x140], R46 ;  /* 0x0001402e03007388 */ /* 0x0003e80000000400 */
[----:B------:R1:W-:Y:S04]  /*43ce0*/  STS.U16 [R3+0x180], R47 ;  /* 0x0001802f03007388 */ /* 0x0003e80000000400 */
[----:B------:R1:W-:Y:S04]  /*43cf0*/  STS.U16 [R3+0x1c0], R48 ;  /* 0x0001c03003007388 */ /* 0x0003e80000000400 */
[----:B0-----:R-:W2:Y:S01]  /*43d00*/  LDL.LU R41, [R1+0x1584] ;  /* 0x0015840001297983 */ /* 0x001ea20000300800 */
[----:B-1----:R-:W2:Y:S02]  /*43d10*/  LDL.LU R43, [R1+0x1580] ;  /* 0x00158000012b7983 */ /* 0x002ea40000300800 */
[----:B------:R-:W2:Y:S01]  /*43d20*/  LDL.LU R45, [R1+0x157c] ;  /* 0x00157c00012d7983 */ /* 0x000ea20000300800 */
[----:B------:R-:W2:Y:S01]  /*43d30*/  LDL.LU R46, [R1+0x1578] ;  /* 0x00157800012e7983 */ /* 0x000ea20000300800 */
[----:B------:R-:W2:Y:S03]  /*43d40*/  LDL.LU R47, [R1+0x1574] ;  /* 0x00157400012f7983 */ /* 0x000ea60000300800 */
[----:B------:R0:W-:Y:S01]  /*43d50*/  STS.U16 [R3+0x840], R49 ;  /* 0x0008403103007388 */ /* 0x0001e20000000400 */
[----:B------:R-:W2:Y:S03]  /*43d60*/  LDL.LU R48, [R1+0x1570] ;  /* 0x0015700001307983 */ /* 0x000ea60000300800 */
        /* <DEDUP_REMOVED lines=9> */
[----:B------:R-:W2:Y:S02]  /*43e00*/  LDL.LU R53, [R1+0x14fc] ;  /* 0x0014fc0001357983 */ /* 0x000ea40000300800 */
[----:B------:R-:W2:Y:S01]  /*43e10*/  LDL.LU R54, [R1+0x14f8] ;  /* 0x0014f80001367983 */ /* 0x000ea20000300800 */
[----:B------:R0:W-:Y:S04]  /*43e20*/  STS.U16 [R3+0x9c0], R55 ;  /* 0x0009c03703007388 */ /* 0x0001e80000000400 */
[----:B------:R1:W-:Y:S04]  /*43e30*/  STS.U16 [R3+0x980], R56 ;  /* 0x0009803803007388 */ /* 0x0003e80000000400 */
[----:B------:R1:W-:Y:S04]  /*43e40*/  STS.U16 [R3+0x1000], R57 ;  /* 0x0010003903007388 */ /* 0x0003e80000000400 */
[----:B------:R1:W-:Y:S04]  /*43e50*/  STS.U16 [R3+0x1040], R58 ;  /* 0x0010403a03007388 */ /* 0x0003e80000000400 */
[----:B------:R1:W-:Y:S04]  /*43e60*/  STS.U16 [R3+0x1080], R59 ;  /* 0x0010803b03007388 */ /* 0x0003e80000000400 */
[----:B------:R1:W-:Y:S04]  /*43e70*/  STS.U16 [R3+0x10c0], R61 ;  /* 0x0010c03d03007388 */ /* 0x0003e80000000400 */
[----:B0-----:R-:W2:Y:S01]  /*43e80*/  LDL.LU R55, [R1+0x14f4] ;  /* 0x0014f40001377983 */ /* 0x001ea20000300800 */
[----:B-1----:R-:W2:Y:S02]  /*43e90*/  LDL.LU R56, [R1+0x14f0] ;  /* 0x0014f00001387983 */ /* 0x002ea40000300800 */
[----:B------:R-:W2:Y:S02]  /*43ea0*/  LDL.LU R57, [R1+0x14ec] ;  /* 0x0014ec0001397983 */ /* 0x000ea40000300800 */
[----:B------:R-:W2:Y:S01]  /*43eb0*/  LDL.LU R58, [R1+0x1488] ;  /* 0x00148800013a7983 */ /* 0x000ea20000300800 */
[----:B------:R-:W2:Y:S01]  /*43ec0*/  LDL.LU R59, [R1+0x1484] ;  /* 0x00148400013b7983 */ /* 0x000ea20000300800 */
[----:B------:R-:W2:Y:S03]  /*43ed0*/  LDL.LU R61, [R1+0x1480] ;  /* 0x00148000013d7983 */ /* 0x000ea60000300800 */
[----:B---3--:R0:W-:Y:S04]  /*43ee0*/  STS.U16 [R3+0x1100], R0 ;  /* 0x0011000003007388 */ /* 0x0081e80000000400 */
[----:B------:R1:W-:Y:S04]  /*43ef0*/  STS.U16 [R3+0x1140], R2 ;  /* 0x0011400203007388 */ /* 0x0003e80000000400 */
[----:B------:R3:W-:Y:S04]  /*43f00*/  STS.U16 [R3+0x1180], R60 ;  /* 0x0011803c03007388 */ /* 0x0007e80000000400 */
[----:B0-----:R-:W4:Y:S01]  /*43f10*/  LDL.LU R0, [R1+0x147c] ;  /* 0x00147c0001007983 */ /* 0x001f220000300800 */
[----:B-1----:R-:W4:Y:S02]  /*43f20*/  LDL.LU R2, [R1+0x1478] ;  /* 0x0014780001027983 */ /* 0x002f240000300800 */
[----:B---3--:R-:W4:Y:S01]  /*43f30*/  LDL.LU R60, [R1+0x1474] ;  /* 0x00147400013c7983 */ /* 0x008f220000300800 */
[----:B--2---:R0:W-:Y:S04]  /*43f40*/  STS.U16 [R3+0x11c0], R30 ;  /* 0x0011c01e03007388 */ /* 0x0041e80000000400 */
[----:B------:R1:W-:Y:S04]  /*43f50*/  STS.U16 [R3+0x1840], R31 ;  /* 0x0018401f03007388 */ /* 0x0003e80000000400 */
[----:B------:R2:W-:Y:S04]  /*43f60*/  STS.U16 [R3+0x1800], R4 ;  /* 0x0018000403007388 */ /* 0x0005e80000000400 */
[----:B------:R2:W-:Y:S04]  /*43f70*/  STS.U16 [R3+0x18c0], R6 ;  /* 0x0018c00603007388 */ /* 0x0005e80000000400 */
[----:B------:R2:W-:Y:S04]  /*43f80*/  STS.U16 [R3+0x1880], R5 ;  /* 0x0018800503007388 */ /* 0x0005e80000000400 */
[----:B------:R2:W-:Y:S04]  /*43f90*/  STS.U16 [R3+0x1940], R29 ;  /* 0x0019401d03007388 */ /* 0x0005e80000000400 */
[----:B0-----:R-:W3:Y:S01]  /*43fa0*/  LDL.LU R30, [R1+0x1470] ;  /* 0x00147000011e7983 */ /* 0x001ee20000300800 */
[----:B-1----:R-:W3:Y:S02]  /*43fb0*/  LDL.LU R31, [R1+0x146c] ;  /* 0x00146c00011f7983 */ /* 0x002ee40000300800 */
[----:B--2---:R-:W3:Y:S02]  /*43fc0*/  LDL.LU R4, [R1+0x1408] ;  /* 0x0014080001047983 */ /* 0x004ee40000300800 */
[----:B------:R-:W3:Y:S01]  /*43fd0*/  LDL.LU R6, [R1+0x1404] ;  /* 0x0014040001067983 */ /* 0x000ee20000300800 */
[----:B------:R-:W3:Y:S04]  /*43fe0*/  LDL.LU R5, [R1+0x1400] ;  /* 0x0014000001057983 */ /* 0x000ee80000300800 */
[----:B------:R0:W-:Y:S01]  /*43ff0*/  STS.U16 [R3+0x1900], R33 ;  /* 0x0019002103007388 */ /* 0x0001e20000000400 */
[----:B------:R-:W3:Y:S03]  /*44000*/  LDL.LU R29, [R1+0x13fc] ;  /* 0x0013fc00011d7983 */ /* 0x000ee60000300800 */
[----:B------:R1:W-:Y:S04]  /*44010*/  STS.U16 [R3+0x19c0], R35 ;  /* 0x0019c02303007388 */ /* 0x0003e80000000400 */
[----:B------:R1:W-:Y:S04]  /*44020*/  STS.U16 [R3+0x1980], R37 ;  /* 0x0019802503007388 */ /* 0x0003e80000000400 */
[----:B------:R1:W-:Y:S04]  /*44030*/  STS.U16 [R3+0x2000], R39 ;  /* 0x0020002703007388 */ /* 0x0003e80000000400 */
[----:B------:R1:W-:Y:S04]  /*44040*/  STS.U16 [R3+0x2040], R41 ;  /* 0x0020402903007388 */ /* 0x0003e80000000400 */
[----:B------:R1:W-:Y:S04]  /*44050*/  STS.U16 [R3+0x2080], R43 ;  /* 0x0020802b03007388 */ /* 0x0003e80000000400 */
[----:B0-----:R-:W3:Y:S01]  /*44060*/  LDL.LU R33, [R1+0x13f8] ;  /* 0x0013f80001217983 */ /* 0x001ee20000300800 */
[----:B-1----:R-:W3:Y:S02]  /*44070*/  LDL.LU R35, [R1+0x13f4] ;  /* 0x0013f40001237983 */ /* 0x002ee40000300800 */
[----:B------:R-:W3:Y:S01]  /*44080*/  LDL.LU R37, [R1+0x13f0] ;  /* 0x0013f00001257983 */ /* 0x000ee20000300800 */
[----:B------:R-:W3:Y:S01]  /*44090*/  LDL.LU R39, [R1+0x13ec] ;  /* 0x0013ec0001277983 */ /* 0x000ee20000300800 */
[----:B------:R-:W3:Y:S03]  /*440a0*/  LDL.LU R41, [R1+0x1388] ;  /* 0x0013880001297983 */ /* 0x000ee60000300800 */
        /* <DEDUP_REMOVED lines=17> */
[----:B0-----:R-:W3:Y:S01]  /*441c0*/  LDL.LU R51, [R1+0x1308] ;  /* 0x0013080001337983 */ /* 0x001ee20000300800 */
[----:B-1----:R-:W3:Y:S02]  /*441d0*/  LDL.LU R52, [R1+0x1304] ;  /* 0x0013040001347983 */ /* 0x002ee40000300800 */
[----:B------:R-:W3:Y:S01]  /*441e0*/  LDL.LU R53, [R1+0x1300] ;  /* 0x0013000001357983 */ /* 0x000ee20000300800 */
[----:B------:R-:W3:Y:S04]  /*441f0*/  LDL.LU R54, [R1+0x12fc] ;  /* 0x0012fc0001367983 */ /* 0x000ee80000300800 */
[----:B------:R0:W-:Y:S04]  /*44200*/  STS.U16 [R3+0x2900], R55 ;  /* 0x0029003703007388 */ /* 0x0001e80000000400 */
[----:B------:R1:W-:Y:S04]  /*44210*/  STS.U16 [R3+0x29c0], R56 ;  /* 0x0029c03803007388 */ /* 0x0003e80000000400 */
[----:B------:R1:W-:Y:S04]  /*44220*/  STS.U16 [R3+0x2980], R57 ;  /* 0x0029803903007388 */ /* 0x0003e80000000400 */
[----:B------:R1:W-:Y:S04]  /*44230*/  STS.U16 [R3+0x3000], R58 ;  /* 0x0030003a03007388 */ /* 0x0003e80000000400 */
[----:B------:R1:W-:Y:S04]  /*44240*/  STS.U16 [R3+0x3040], R59 ;  /* 0x0030403b03007388 */ /* 0x0003e80000000400 */
[----:B------:R1:W-:Y:S04]  /*44250*/  STS.U16 [R3+0x3080], R61 ;  /* 0x0030803d03007388 */ /* 0x0003e80000000400 */
[----:B0-----:R-:W3:Y:S01]  /*44260*/  LDL.LU R55, [R1+0x12f8] ;  /* 0x0012f80001377983 */ /* 0x001ee20000300800 */
[----:B-1----:R-:W3:Y:S02]  /*44270*/  LDL.LU R56, [R1+0x12f4] ;  /* 0x0012f40001387983 */ /* 0x002ee40000300800 */
[----:B------:R-:W3:Y:S02]  /*44280*/  LDL.LU R57, [R1+0x12f0] ;  /* 0x0012f00001397983 */ /* 0x000ee40000300800 */
[----:B------:R-:W3:Y:S01]  /*44290*/  LDL.LU R58, [R1+0x12ec] ;  /* 0x0012ec00013a7983 */ /* 0x000ee20000300800 */
[----:B------:R-:W3:Y:S01]  /*442a0*/  LDL.LU R59, [R1+0x1288] ;  /* 0x00128800013b7983 */ /* 0x000ee20000300800 */
[----:B------:R-:W3:Y:S03]  /*442b0*/  LDL.LU R61, [R1+0x1284] ;  /* 0x00128400013d7983 */ /* 0x000ee60000300800 */
[----:B----4-:R0:W-:Y:S04]  /*442c0*/  STS.U16 [R3+0x30c0], R0 ;  /* 0x0030c00003007388 */ /* 0x0101e80000000400 */
[----:B------:R1:W-:Y:S04]  /*442d0*/  STS.U16 [R3+0x3100], R2 ;  /* 0x0031000203007388 */ /* 0x0003e80000000400 */
[----:B------:R4:W-:Y:S04]  /*442e0*/  STS.U16 [R3+0x3140], R60 ;  /* 0x0031403c03007388 */ /* 0x0009e80000000400 */
[----:B0-----:R-:W2:Y:S01]  /*442f0*/  LDL.LU R0, [R1+0x1280] ;  /* 0x0012800001007983 */ /* 0x001ea20000300800 */
[----:B-1----:R-:W2:Y:S02]  /*44300*/  LDL.LU R2, [R1+0x127c] ;  /* 0x00127c0001027983 */ /* 0x002ea40000300800 */
[----:B----4-:R-:W2:Y:S01]  /*44310*/  LDL.LU R60, [R1+0x1278] ;  /* 0x00127800013c7983 */ /* 0x010ea20000300800 */
[----:B---3--:R0:W-:Y:S04]  /*44320*/  STS.U16 [R3+0x3180], R30 ;  /* 0x0031801e03007388 */ /* 0x0081e80000000400 */
[----:B------:R1:W-:Y:S04]  /*44330*/  STS.U16 [R3+0x31c0], R31 ;  /* 0x0031c01f03007388 */ /* 0x0003e80000000400 */
[----:B------:R3:W-:Y:S04]  /*44340*/  STS.U16 [R3+0x3840], R4 ;  /* 0x0038400403007388 */ /* 0x0007e80000000400 */
[----:B------:R3:W-:Y:S04]  /*44350*/  STS.U16 [R3+0x3800], R6 ;  /* 0x0038000603007388 */ /* 0x0007e80000000400 */
[----:B------:R3:W-:Y:S04]  /*44360*/  STS.U16 [R3+0x38c0], R5 ;  /* 0x0038c00503007388 */ /* 0x0007e80000000400 */
[----:B------:R3:W-:Y:S04]  /*44370*/  STS.U16 [R3+0x3880], R29 ;  /* 0x0038801d03007388 */ /* 0x0007e80000000400 */
[----:B0-----:R-:W4:Y:S01]  /*44380*/  LDL.LU R30, [R1+0x1274] ;  /* 0x00127400011e7983 */ /* 0x001f220000300800 */
[----:B-1----:R-:W4:Y:S02]  /*44390*/  LDL.LU R31, [R1+0x1270] ;  /* 0x00127000011f7983 */ /* 0x002f240000300800 */
[----:B---3--:R-:W4:Y:S02]  /*443a0*/  LDL.LU R4, [R1+0x126c] ;  /* 0x00126c0001047983 */ /* 0x008f240000300800 */
[----:B------:R-:W4:Y:S01]  /*443b0*/  LDL.LU R6, [R1+0x1208] ;  /* 0x0012080001067983 */ /* 0x000f220000300800 */
[----:B------:R-:W4:Y:S04]  /*443c0*/  LDL.LU R5, [R1+0x1204] ;  /* 0x0012040001057983 */ /* 0x000f280000300800 */
[----:B------:R0:W-:Y:S01]  /*443d0*/  STS.U16 [R3+0x3940], R33 ;  /* 0x0039402103007388 */ /* 0x0001e20000000400 */
[----:B------:R-:W4:Y:S03]  /*443e0*/  LDL.LU R29, [R1+0x1200] ;  /* 0x00120000011d7983 */ /* 0x000f260000300800 */
[----:B------:R1:W-:Y:S04]  /*443f0*/  STS.U16 [R3+0x3900], R35 ;  /* 0x0039002303007388 */ /* 0x0003e80000000400 */
[----:B------:R1:W-:Y:S04]  /*44400*/  STS.U16 [R3+0x39c0], R37 ;  /* 0x0039c02503007388 */ /* 0x0003e80000000400 */
[----:B------:R1:W-:Y:S04]  /*44410*/  STS.U16 [R3+0x3980], R39 ;  /* 0x0039802703007388 */ /* 0x0003e80000000400 */
[----:B------:R1:W-:Y:S04]  /*44420*/  STS.U16 [R3+0x4000], R41 ;  /* 0x0040002903007388 */ /* 0x0003e80000000400 */
[----:B------:R1:W-:Y:S04]  /*44430*/  STS.U16 [R3+0x4040], R43 ;  /* 0x0040402b03007388 */ /* 0x0003e80000000400 */
[----:B0-----:R-:W4:Y:S01]  /*44440*/  LDL.LU R33, [R1+0x11fc] ;  /* 0x0011fc0001217983 */ /* 0x001f220000300800 */
[----:B-1----:R-:W4:Y:S02]  /*44450*/  LDL.LU R35, [R1+0x11f8] ;  /* 0x0011f80001237983 */ /* 0x002f240000300800 */
[----:B------:R-:W4:Y:S01]  /*44460*/  LDL.LU R37, [R1+0x11f4] ;  /* 0x0011f40001257983 */ /* 0x000f220000300800 */
[----:B------:R-:W4:Y:S01]  /*44470*/  LDL.LU R39, [R1+0x11f0] ;  /* 0x0011f00001277983 */ /* 0x000f220000300800 */
[----:B------:R-:W4:Y:S03]  /*44480*/  LDL.LU R41, [R1+0x11ec] ;  /* 0x0011ec0001297983 */ /* 0x000f260000300800 */
        /* <DEDUP_REMOVED lines=17> */
[----:B0-----:R-:W4:Y:S01]  /*445a0*/  LDL.LU R51, [R1+0x116c] ;  /* 0x00116c0001337983 */ /* 0x001f220000300800 */
[----:B-1----:R-:W4:Y:S02]  /*445b0*/  LDL.LU R52, [R1+0x1108] ;  /* 0x0011080001347983 */ /* 0x002f240000300800 */
[----:B------:R-:W4:Y:S01]  /*445c0*/  LDL.LU R53, [R1+0x1104] ;  /* 0x0011040001357983 */ /* 0x000f220000300800 */
[----:B------:R-:W4:Y:S04]  /*445d0*/  LDL.LU R54, [R1+0x1100] ;  /* 0x0011000001367983 */ /* 0x000f280000300800 */
[----:B------:R0:W-:Y:S04]  /*445e0*/  STS.U16 [R3+0x4940], R55 ;  /* 0x0049403703007388 */ /* 0x0001e80000000400 */
[----:B------:R1:W-:Y:S04]  /*445f0*/  STS.U16 [R3+0x4900], R56 ;  /* 0x0049003803007388 */ /* 0x0003e80000000400 */
[----:B------:R1:W-:Y:S04]  /*44600*/  STS.U16 [R3+0x49c0], R57 ;  /* 0x0049c03903007388 */ /* 0x0003e80000000400 */
[----:B------:R1:W-:Y:S04]  /*44610*/  STS.U16 [R3+0x4980], R58 ;  /* 0x0049803a03007388 */ /* 0x0003e80000000400 */
[----:B------:R1:W-:Y:S04]  /*44620*/  STS.U16 [R3+0x5000], R59 ;  /* 0x0050003b03007388 */ /* 0x0003e80000000400 */
[----:B------:R1:W-:Y:S04]  /*44630*/  STS.U16 [R3+0x5040], R61 ;  /* 0x0050403d03007388 */ /* 0x0003e80000000400 */
[----:B0-----:R-:W4:Y:S01]  /*44640*/  LDL.LU R55, [R1+0x10fc] ;  /* 0x0010fc0001377983 */ /* 0x001f220000300800 */
[----:B-1----:R-:W4:Y:S02]  /*44650*/  LDL.LU R56, [R1+0x10f8] ;  /* 0x0010f80001387983 */ /* 0x002f240000300800 */
[----:B------:R-:W4:Y:S02]  /*44660*/  LDL.LU R57, [R1+0x10f4] ;  /* 0x0010f40001397983 */ /* 0x000f240000300800 */
[----:B------:R-:W4:Y:S01]  /*44670*/  LDL.LU R58, [R1+0x10f0] ;  /* 0x0010f000013a7983 */ /* 0x000f220000300800 */
[----:B------:R-:W4:Y:S01]  /*44680*/  LDL.LU R59, [R1+0x10ec] ;  /* 0x0010ec00013b7983 */ /* 0x000f220000300800 */
[----:B------:R-:W4:Y:S03]  /*44690*/  LDL.LU R61, [R1+0x107c] ;  /* 0x00107c00013d7983 */ /* 0x000f260000300800 */
[----:B--2---:R0:W-:Y:S04]  /*446a0*/  STS.U16 [R3+0x5080], R0 ;  /* 0x0050800003007388 */ /* 0x0041e80000000400 */
[----:B------:R1:W-:Y:S04]  /*446b0*/  STS.U16 [R3+0x50c0], R2 ;  /* 0x0050c00203007388 */ /* 0x0003e80000000400 */
[----:B------:R2:W-:Y:S04]  /*446c0*/  STS.U16 [R3+0x5100], R60 ;  /* 0x0051003c03007388 */ /* 0x0005e80000000400 */
[----:B0-----:R-:W3:Y:S01]  /*446d0*/  LDL.LU R0, [R1+0x1078] ;  /* 0x0010780001007983 */ /* 0x001ee20000300800 */
[----:B-1----:R-:W3:Y:S02]  /*446e0*/  LDL.LU R2, [R1+0x1074] ;  /* 0x0010740001027983 */ /* 0x002ee40000300800 */
[----:B--2---:R-:W3:Y:S01]  /*446f0*/  LDL.LU R60, [R1+0x1070] ;  /* 0x00107000013c7983 */ /* 0x004ee20000300800 */
[----:B----4-:R0:W-:Y:S04]  /*44700*/  STS.U16 [R3+0x5140], R30 ;  /* 0x0051401e03007388 */ /* 0x0101e80000000400 */
[----:B------:R1:W-:Y:S04]  /*44710*/  STS.U16 [R3+0x5180], R31 ;  /* 0x0051801f03007388 */ /* 0x0003e80000000400 */
[----:B------:R4:W-:Y:S04]  /*44720*/  STS.U16 [R3+0x51c0], R4 ;  /* 0x0051c00403007388 */ /* 0x0009e80000000400 */
[----:B------:R4:W-:Y:S04]  /*44730*/  STS.U16 [R3+0x5840], R6 ;  /* 0x0058400603007388 */ /* 0x0009e80000000400 */
[----:B------:R4:W-:Y:S04]  /*44740*/  STS.U16 [R3+0x5800], R5 ;  /* 0x0058000503007388 */ /* 0x0009e80000000400 */
[----:B------:R4:W-:Y:S04]  /*44750*/  STS.U16 [R3+0x58c0], R29 ;  /* 0x0058c01d03007388 */ /* 0x0009e80000000400 */
[----:B0-----:R-:W2:Y:S01]  /*44760*/  LDL.LU R30, [R1+0x106c] ;  /* 0x00106c00011e7983 */ /* 0x001ea20000300800 */
[----:B-1----:R-:W2:Y:S02]  /*44770*/  LDL.LU R31, [R1+0x1068] ;  /* 0x00106800011f7983 */ /* 0x002ea40000300800 */
[----:B----4-:R-:W2:Y:S02]  /*44780*/  LDL.LU R4, [R1+0x1064] ;  /* 0x0010640001047983 */ /* 0x010ea40000300800 */
[----:B------:R-:W2:Y:S01]  /*44790*/  LDL.LU R6, [R1+0x1060] ;  /* 0x0010600001067983 */ /* 0x000ea20000300800 */
[----:B------:R-:W2:Y:S04]  /*447a0*/  LDL.LU R5, [R1+0xffc] ;  /* 0x000ffc0001057983 */ /* 0x000ea80000300800 */
        /* <DEDUP_REMOVED lines=29> */
[----:B0-----:R-:W2:Y:S01]  /*44980*/  LDL.LU R51, [R1+0xf64] ;  /* 0x000f640001337983 */ /* 0x001ea20000300800 */
[----:B-1----:R-:W2:Y:S02]  /*44990*/  LDL.LU R52, [R1+0xf60] ;  /* 0x000f600001347983 */ /* 0x002ea40000300800 */
[----:B------:R-:W2:Y:S01]  /*449a0*/  LDL.LU R53, [R1+0xefc] ;  /* 0x000efc0001357983 */ /* 0x000ea20000300800 */
[----:B------:R-:W2:Y:S04]  /*449b0*/  LDL.LU R54, [R1+0xef8] ;  /* 0x000ef80001367983 */ /* 0x000ea80000300800 */
        /* <DEDUP_REMOVED lines=86> */
[----:B0-----:R-:W3:Y:S01]  /*44f20*/  LDL.LU R30, [R1+0x3cc] ;  /* 0x0003cc00011e7983 */ /* 0x001ee20000300800 */
[----:B-1----:R-:W3:Y:S02]  /*44f30*/  LDL.LU R31, [R1+0x3c8] ;  /* 0x0003c800011f7983 */ /* 0x002ee40000300800 */
[----:B---3--:R-:W3:Y:S01]  /*44f40*/  LDL.LU R4, [R1+0x3c4] ;  /* 0x0003c40001047983 */ /* 0x008ee20000300800 */
[----:B------:R-:W3:Y:S04]  /*44f50*/  LDL.LU R6, [R1+0x3c0] ;  /* 0x0003c00001067983 */ /* 0x000ee80000300800 */
        /* <DEDUP_REMOVED lines=46> */
[----:B--2---:R0:W-:Y:S04]  /*45240*/  STS.U16 [R3+0xa980], R0 ;  /* 0x00a9800003007388 */ /* 0x0041e80000000400 */
[----:B------:R1:W-:Y:S04]  /*45250*/  STS.U16 [R3+0xb000], R2 ;  /* 0x00b0000203007388 */ /* 0x0003e80000000400 */
[----:B------:R2:W-:Y:S04]  /*45260*/  STS.U16 [R3+0xb040], R60 ;  /* 0x00b0403c03007388 */ /* 0x0005e80000000400 */
[----:B0-----:R-:W4:Y:S01]  /*45270*/  LDL.LU R0, [R1+0x23c] ;  /* 0x00023c0001007983 */ /* 0x001f220000300800 */
[----:B-1----:R-:W4:Y:S02]  /*45280*/  LDL.LU R2, [R1+0x238] ;  /* 0x0002380001027983 */ /* 0x002f240000300800 */
[----:B--2---:R-:W2:Y:S01]  /*45290*/  LDL.LU R60, [R1+0x1d4] ;  /* 0x0001d400013c7983 */ /* 0x004ea20000300800 */
[----:B---3--:R0:W-:Y:S04]  /*452a0*/  STS.U16 [R3+0xb140], R6 ;  /* 0x00b1400603007388 */ /* 0x0081e80000000400 */
[----:B0-----:R-:W3:Y:S04]  /*452b0*/  LDL.LU R6, [R1+0x1d0] ;  /* 0x0001d00001067983 */ /* 0x001ee80000300800 */
        /* <DEDUP_REMOVED lines=9> */
[----:B------:R0:W-:Y:S04]  /*45350*/  STS.U16 [R3+0xb900], R43 ;  /* 0x00b9002b03007388 */ /* 0x0001e80000000400 */
[----:B------:R-:W3:Y:S04]  /*45360*/  LDL.LU R41, [R1+0x1bc] ;  /* 0x0001bc0001297983 */ /* 0x000ee80000300800 */
[----:B------:R1:W-:Y:S04]  /*45370*/  STS.U16 [R3+0xb9c0], R45 ;  /* 0x00b9c02d03007388 */ /* 0x0003e80000000400 */
[----:B------:R1:W-:Y:S04]  /*45380*/  STS.U16 [R3+0xc000], R47 ;  /* 0x00c0002f03007388 */ /* 0x0003e80000000400 */
[----:B------:R1:W-:Y:S04]  /*45390*/  STS.U16 [R3+0xc040], R48 ;  /* 0x00c0403003007388 */ /* 0x0003e80000000400 */
[----:B0-----:R-:W3:Y:S04]  /*453a0*/  LDL.LU R43, [R1+0x1b8] ;  /* 0x0001b800012b7983 */ /* 0x001ee80000300800 */
[----:B------:R0:W-:Y:S04]  /*453b0*/  STS.U16 [R3+0xc080], R49 ;  /* 0x00c0803103007388 */ /* 0x0001e80000000400 */
[----:B-1----:R-:W3:Y:S01]  /*453c0*/  LDL.LU R45, [R1+0x154] ;  /* 0x00015400012d7983 */ /* 0x002ee20000300800 */
[----:B------:R-:W3:Y:S03]  /*453d0*/  LDL.LU R47, [R1+0x150] ;  /* 0x00015000012f7983 */ /* 0x000ee60000300800 */
[----:B------:R1:W-:Y:S04]  /*453e0*/  STS.U16 [R3+0xc0c0], R50 ;  /* 0x00c0c03203007388 */ /* 0x0003e80000000400 */
[----:B------:R-:W-:Y:S04]  /*453f0*/  STS.U16 [R3+0xb080], R30 ;  /* 0x00b0801e03007388 */ /* 0x000fe80000000400 */
[----:B------:R-:W3:Y:S04]  /*45400*/  LDL.LU R48, [R1+0x14c] ;  /* 0x00014c0001307983 */ /* 0x000ee80000300800 */
[----:B0-----:R-:W3:Y:S04]  /*45410*/  LDL.LU R49, [R1+0x148] ;  /* 0x0001480001317983 */ /* 0x001ee80000300800 */
[----:B------:R0:W-:Y:S04]  /*45420*/  STS.U16 [R3+0xc100], R51 ;  /* 0x00c1003303007388 */ /* 0x0001e80000000400 */
[----:B-1----:R-:W3:Y:S04]  /*45430*/  LDL.LU R50, [R1+0x144] ;  /* 0x0001440001327983 */ /* 0x002ee80000300800 */
[----:B------:R1:W-:Y:S04]  /*45440*/  STS.U16 [R3+0xc140], R52 ;  /* 0x00c1403403007388 */ /* 0x0003e80000000400 */
[----:B------:R-:W-:Y:S04]  /*45450*/  STS.U16 [R3+0xb0c0], R31 ;  /* 0x00b0c01f03007388 */ /* 0x000fe80000000400 */
[----:B------:R-:W-:Y:S04]  /*45460*/  STS.U16 [R3+0xb100], R4 ;  /* 0x00b1000403007388 */ /* 0x000fe80000000400 */
[----:B------:R-:W-:Y:S04]  /*45470*/  STS.U16 [R3+0xb180], R5 ;  /* 0x00b1800503007388 */ /* 0x000fe80000000400 */
[----:B------:R-:W-:Y:S04]  /*45480*/  STS.U16 [R3+0xb1c0], R29 ;  /* 0x00b1c01d03007388 */ /* 0x000fe80000000400 */
[----:B------:R-:W-:Y:S04]  /*45490*/  STS.U16 [R3+0xb980], R46 ;  /* 0x00b9802e03007388 */ /* 0x000fe80000000400 */
[----:B0-----:R-:W3:Y:S04]  /*454a0*/  LDL.LU R51, [R1+0x140] ;  /* 0x0001400001337983 */ /* 0x001ee80000300800 */
[----:B------:R0:W-:Y:S04]  /*454b0*/  STS.U16 [R3+0xc180], R53 ;  /* 0x00c1803503007388 */ /* 0x0001e80000000400 */
[----:B-1----:R-:W3:Y:S01]  /*454c0*/  LDL.LU R52, [R1+0x13c] ;  /* 0x00013c0001347983 */ /* 0x002ee20000300800 */
[----:B------:R1:W-:Y:S03]  /*454d0*/  STS.U16 [R3+0xc1c0], R54 ;  /* 0x00c1c03603007388 */ /* 0x0003e60000000400 */
[----:B0-----:R-:W3:Y:S01]  /*454e0*/  LDL.LU R53, [R1+0x138] ;  /* 0x0001380001357983 */ /* 0x001ee20000300800 */
[----:B-1----:R-:W3:Y:S02]  /*454f0*/  LDL.LU R54, [R1+0xd4] ;  /* 0x0000d40001367983 */ /* 0x002ee40000300800 */
[----:B------:R-:W3:Y:S02]  /*45500*/  LDL.LU R30, [R1+0xd0] ;  /* 0x0000d000011e7983 */ /* 0x000ee40000300800 */
[----:B------:R-:W3:Y:S01]  /*45510*/  LDL.LU R31, [R1+0xcc] ;  /* 0x0000cc00011f7983 */ /* 0x000ee20000300800 */
[----:B------:R-:W3:Y:S01]  /*45520*/  LDL.LU R4, [R1+0xc8] ;  /* 0x0000c80001047983 */ /* 0x000ee20000300800 */
[----:B------:R-:W3:Y:S02]  /*45530*/  LDL.LU R5, [R1+0xc4] ;  /* 0x0000c40001057983 */ /* 0x000ee40000300800 */
[----:B------:R-:W3:Y:S01]  /*45540*/  LDL.LU R29, [R1+0xc0] ;  /* 0x0000c000011d7983 */ /* 0x000ee20000300800 */
        /* <DEDUP_REMOVED lines=11> */
[----:B------:R-:W3:Y:S02]  /*45600*/  LDL.LU R59, [R1+0x48] ;  /* 0x00004800013b7983 */ /* 0x000ee40000300800 */
[----:B------:R-:W3:Y:S01]  /*45610*/  LDL.LU R61, [R1+0x44] ;  /* 0x00004400013d7983 */ /* 0x000ee20000300800 */
[----:B----4-:R0:W-:Y:S04]  /*45620*/  STS.U16 [R3+0xc9c0], R0 ;  /* 0x00c9c00003007388 */ /* 0x0101e80000000400 */
[----:B------:R1:W-:Y:S04]  /*45630*/  STS.U16 [R3+0xc980], R2 ;  /* 0x00c9800203007388 */ /* 0x0003e80000000400 */
[----:B--2---:R2:W-:Y:S04]  /*45640*/  STS.U16 [R3+0xd000], R60 ;  /* 0x00d0003c03007388 */ /* 0x0045e80000000400 */
        /* <DEDUP_REMOVED lines=14> */
[----:B------:R-:W3:Y:S04]  /*45730*/  LDL.LU R41, [R1+0x449c] ;  /* 0x00449c0001297983 */ /* 0x000ee80000300800 */
[----:B------:R0:W-:Y:S04]  /*45740*/  STS.U16 [R3+0xd1c0], R43 ;  /* 0x00d1c02b03007388 */ /* 0x0001e80000000400 */
[----:B------:R1:W-:Y:S04]  /*45750*/  STS.U16 [R3+0xd840], R45 ;  /* 0x00d8402d03007388 */ /* 0x0003e80000000400 */
[----:B------:R1:W-:Y:S04]  /*45760*/  STS.U16 [R3+0xd800], R47 ;  /* 0x00d8002f03007388 */ /* 0x0003e80000000400 */
[----:B------:R1:W-:Y:S04]  /*45770*/  STS.U16 [R3+0xd8c0], R48 ;  /* 0x00d8c03003007388 */ /* 0x0003e80000000400 */
[----:B------:R1:W-:Y:S04]  /*45780*/  STS.U16 [R3+0xd880], R49 ;  /* 0x00d8803103007388 */ /* 0x0003e80000000400 */
[----:B0-----:R-:W3:Y:S01]  /*45790*/  LDL.LU R43, [R1+0x4498] ;  /* 0x00449800012b7983 */ /* 0x001ee20000300800 */
[----:B-1----:R-:W3:Y:S03]  /*457a0*/  LDL.LU R45, [R1+0x4494] ;  /* 0x00449400012d7983 */ /* 0x002ee60000300800 */
[----:B------:R0:W-:Y:S04]  /*457b0*/  STS.U16 [R3+0xd940], R50 ;  /* 0x00d9403203007388 */ /* 0x0001e80000000400 */
[----:B------:R-:W3:Y:S04]  /*457c0*/  LDL.LU R47, [R1+0x4490] ;  /* 0x00449000012f7983 */ /* 0x000ee80000300800 */
[----:B------:R-:W3:Y:S01]  /*457d0*/  LDL.LU R48, [R1+0x448c] ;  /* 0x00448c0001307983 */ /* 0x000ee20000300800 */
[----:B------:R-:W3:Y:S03]  /*457e0*/  LDL.LU R49, [R1+0x4488] ;  /* 0x0044880001317983 */ /* 0x000ee60000300800 */
[----:B------:R1:W-:Y:S04]  /*457f0*/  STS.U16 [R3+0xd900], R51 ;  /* 0x00d9003303007388 */ /* 0x0003e80000000400 */
[----:B0-----:R-:W3:Y:S04]  /*45800*/  LDL.LU R50, [R1+0x4484] ;  /* 0x0044840001327983 */ /* 0x001ee80000300800 */
[----:B------:R0:W-:Y:S04]  /*45810*/  STS.U16 [R3+0xd9c0], R52 ;  /* 0x00d9c03403007388 */ /* 0x0001e80000000400 */
[----:B------:R0:W-:Y:S04]  /*45820*/  STS.U16 [R3+0xd980], R53 ;  /* 0x00d9803503007388 */ /* 0x0001e80000000400 */
[----:B-1----:R-:W3:Y:S04]  /*45830*/  LDL.LU R51, [R1+0x4480] ;  /* 0x0044800001337983 */ /* 0x002ee80000300800 */
[----:B0-----:R-:W3:Y:S04]  /*45840*/  LDL.LU R52, [R1+0x447c] ;  /* 0x00447c0001347983 */ /* 0x001ee80000300800 */
[----:B------:R0:W-:Y:S04]  /*45850*/  STS.U16 [R3+0xe000], R54 ;  /* 0x00e0003603007388 */ /* 0x0001e80000000400 */
[----:B------:R-:W3:Y:S04]  /*45860*/  LDL.LU R53, [R1+0x4478] ;  /* 0x0044780001357983 */ /* 0x000ee80000300800 */
[----:B0-----:R-:W3:Y:S04]  /*45870*/  LDL.LU R54, [R1+0x4474] ;  /* 0x0044740001367983 */ /* 0x001ee80000300800 */
        /* <DEDUP_REMOVED lines=24> */
[----:B------:R-:W-:Y:S04]  /*45a00*/  STS.U16 [R3+0xf840], R12 ;  /* 0x00f8400c03007388 */ /* 0x000fe80000000400 */
[----:B----4-:R0:W-:Y:S04]  /*45a10*/  STS.U16 [R3+0xe900], R0 ;  /* 0x00e9000003007388 */ /* 0x0101e80000000400 */
[----:B------:R1:W-:Y:S04]  /*45a20*/  STS.U16 [R3+0xe9c0], R2 ;  /* 0x00e9c00203007388 */ /* 0x0003e80000000400 */
[----:B--2---:R2:W-:Y:S04]  /*45a30*/  STS.U16 [R3+0xe980], R60 ;  /* 0x00e9803c03007388 */ /* 0x0045e80000000400 */
[----:B0-----:R-:W3:Y:S01]  /*45a40*/  LDL.LU R0, [R1+0x1658] ;  /* 0x0016580001007983 */ /* 0x001ee20000300800 */
[----:B-1----:R-:W3:Y:S02]  /*45a50*/  LDL.LU R2, [R1+0x1654] ;  /* 0x0016540001027983 */ /* 0x002ee40000300800 */
[----:B--2---:R-:W2:Y:S01]  /*45a60*/  LDL.LU R60, [R1+0x1650] ;  /* 0x00165000013c7983 */ /* 0x004ea20000300800 */
[----:B---3--:R-:W-:Y:S01]  /*45a70*/  STL [R1+0x414c], R54 ;  /* 0x00414c3601007387 */ /* 0x008fe20000100800 */
[----:B------:R-:W-:Y:S03]  /*45a80*/  STL [R1+0x4150], R54 ;  /* 0x0041503601007387 */ /* 0x000fe60000100800 */
[----:B------:R-:W-:Y:S01]  /*45a90*/  STS.U16 [R3+0xf000], R54 ;  /* 0x00f0003603007388 */ /* 0x000fe20000000400 */
[----:B------:R0:W-:Y:S03]  /*45aa0*/  STL [R1+0x4220], R54 ;  /* 0x0042203601007387 */ /* 0x0001e60000100800 */
[----:B------:R-:W-:Y:S04]  /*45ab0*/  STS.U16 [R3+0xf040], R53 ;  /* 0x00f0403503007388 */ /* 0x000fe80000000400 */
[----:B0-----:R-:W3:Y:S01]  /*45ac0*/  LDL.LU R54, [R1+0x174c] ;  /* 0x00174c0001367983 */ /* 0x001ee20000300800 */
[----:B------:R0:W-:Y:S03]  /*45ad0*/  STL [R1+0x4224], R53 ;  /* 0x0042243501007387 */ /* 0x0001e60000100800 */
[----:B0-----:R-:W2:Y:S01]  /*45ae0*/  LDL.LU R53, [R1+0x1750] ;  /* 0x0017500001357983 */ /* 0x001ea20000300800 */
        /* <DEDUP_REMOVED lines=11> */
[----:B------:R-:W-:Y:S04]  /*45ba0*/  STL [R1+0x4294], R52 ;  /* 0x0042943401007387 */ /* 0x000fe80000100800 */
[----:B------:R-:W-:Y:S01]  /*45bb0*/  STS.U16 [R3+0xf080], R52 ;  /* 0x00f0803403007388 */ /* 0x000fe20000000400 */
[----:B------:R0:W-:Y:S03]  /*45bc0*/  STL [R1+0x4414], R52 ;  /* 0x0044143401007387 */ /* 0x0001e60000100800 */
[----:B------:R-:W-:Y:S04]  /*45bd0*/  STS.U16 [R3+0xf0c0], R51 ;  /* 0x00f0c03303007388 */ /* 0x000fe80000000400 */
[----:B------:R-:W-:Y:S04]  /*45be0*/  STS.U16 [R3+0xf140], R49 ;  /* 0x00f1403103007388 */ /* 0x000fe80000000400 */
[----:B------:R-:W-:Y:S04]  /*45bf0*/  STS.U16 [R3+0xf180], R48 ;  /* 0x00f1803003007388 */ /* 0x000fe80000000400 */
[----:B0-----:R-:W2:Y:S01]  /*45c00*/  LDL.LU R52, [R1+0x1754] ;  /* 0x0017540001347983 */ /* 0x001ea20000300800 */
[----:B------:R-:W-:Y:S02]  /*45c10*/  STL [R1+0x4230], R51 ;  /* 0x0042303301007387 */ /* 0x000fe40000100800 */
[----:B------:R0:W-:Y:S01]  /*45c20*/  STL [R1+0x4418], R51 ;  /* 0x0044183301007387 */ /* 0x0001e20000100800 */
[----:B------:R-:W-:Y:S04]  /*45c30*/  STS.U16 [R3+0xf1c0], R47 ;  /* 0x00f1c02f03007388 */ /* 0x000fe80000000400 */
[----:B0-----:R-:W2:Y:S01]  /*45c40*/  LDL.LU R51, [R1+0x1758] ;  /* 0x0017580001337983 */ /* 0x001ea20000300800 */
[----:B------:R-:W-:Y:S02]  /*45c50*/  STL [R1+0x441c], R50 ;  /* 0x00441c3201007387 */ /* 0x000fe40000100800 */
[----:B------:R0:W-:Y:S02]  /*45c60*/  STL [R1+0x4420], R49 ;  /* 0x0044203101007387 */ /* 0x0001e40000100800 */
[----:B0-----:R-:W2:Y:S01]  /*45c70*/  LDL.LU R49, [R1+0x175c] ;  /* 0x00175c0001317983 */ /* 0x001ea20000300800 */
[----:B------:R0:W-:Y:S03]  /*45c80*/  STL [R1+0x4424], R48 ;  /* 0x0044243001007387 */ /* 0x0001e60000100800 */
[----:B0-----:R-:W2:Y:S01]  /*45c90*/  LDL.LU R48, [R1+0x1760] ;  /* 0x0017600001307983 */ /* 0x001ea20000300800 */
[----:B------:R0:W-:Y:S03]  /*45ca0*/  STL [R1+0x4428], R47 ;  /* 0x0044282f01007387 */ /* 0x0001e60000100800 */
[----:B0-----:R-:W2:Y:S01]  /*45cb0*/  LDL.LU R47, [R1+0x1764] ;  /* 0x00176400012f7983 */ /* 0x001ea20000300800 */
[----:B------:R0:W-:Y:S03]  /*45cc0*/  STL [R1+0x442c], R12 ;  /* 0x00442c0c01007387 */ /* 0x0001e60000100800 */
[----:B0-----:R-:W2:Y:S01]  /*45cd0*/  LDL.LU R12, [R1+0x1768] ;  /* 0x00176800010c7983 */ /* 0x001ea20000300800 */
[----:B------:R-:W-:Y:S02]  /*45ce0*/  STL [R1+0x4430], R13 ;  /* 0x0044300d01007387 */ /* 0x000fe40000100800 */
[----:B------:R-:W-:Y:S02]  /*45cf0*/  STL [R1+0x4434], R14 ;  /* 0x0044340e01007387 */ /* 0x000fe40000100800 */
[----:B------:R-:W-:Y:S01]  /*45d00*/  STL [R1+0x4438], R15 ;  /* 0x0044380f01007387 */ /* 0x000fe20000100800 */
[----:B------:R-:W-:Y:S01]  /*45d10*/  STL [R1+0x443c], R16 ;  /* 0x00443c1001007387 */ /* 0x000fe20000100800 */
[----:B------:R-:W-:Y:S02]  /*45d20*/  STL [R1+0x4440], R17 ;  /* 0x0044401101007387 */ /* 0x000fe40000100800 */
[----:B------:R-:W-:Y:S01]  /*45d30*/  STL [R1+0x4444], R18 ;  /* 0x0044441201007387 */ /* 0x000fe20000100800 */
[----:B------:R0:W-:Y:S01]  /*45d40*/  STS.U16 [R3+0xf100], R50 ;  /* 0x00f1003203007388 */ /* 0x0001e20000000400 */
[----:B------:R-:W-:Y:S03]  /*45d50*/  STL [R1+0x444c], R19 ;  /* 0x00444c1301007387 */ /* 0x000fe60000100800 */
[----:B------:R-:W-:Y:S04]  /*45d60*/  STS.U16 [R3+0xf800], R13 ;  /* 0x00f8000d03007388 */ /* 0x000fe80000000400 */
[----:B------:R-:W-:Y:S04]  /*45d70*/  STS.U16 [R3+0xf8c0], R14 ;  /* 0x00f8c00e03007388 */ /* 0x000fe80000000400 */
[----:B------:R-:W-:Y:S04]  /*45d80*/  STS.U16 [R3+0xf880], R15 ;  /* 0x00f8800f03007388 */ /* 0x000fe80000000400 */
[----:B------:R-:W-:Y:S04]  /*45d90*/  STS.U16 [R3+0xf940], R16 ;  /* 0x00f9401003007388 */ /* 0x000fe80000000400 */
[----:B------:R-:W-:Y:S04]  /*45da0*/  STS.U16 [R3+0xf900], R17 ;  /* 0x00f9001103007388 */ /* 0x000fe80000000400 */
[----:B------:R-:W-:Y:S04]  /*45db0*/  STS.U16 [R3+0xf9c0], R18 ;  /* 0x00f9c01203007388 */ /* 0x000fe80000000400 */
[----:B------:R-:W-:Y:S01]  /*45dc0*/  STS.U16 [R3+0xf980], R19 ;  /* 0x00f9801303007388 */ /* 0x000fe20000000400 */
[----:B------:R1:W-:Y:S01]  /*45dd0*/  STL [R1+0x4448], R3 ;  /* 0x0044480301007387 */ /* 0x0003e20000100800 */
[----:B0-----:R-:W-:-:S02]  /*45de0*/  LOP3.LUT R50, R3, 0x10, RZ, 0x3c, !PT ;  /* 0x0000001003327812 */ /* 0x001fc400078e3cff */
[----:B-1----:R-:W3:Y:S01]  /*45df0*/  LDL.LU R3, [R1+0x164c] ;  /* 0x00164c0001037983 */ /* 0x002ee20000300800 */
[----:B------:R-:W3:Y:S02]  /*45e00*/  LDL.LU R19, [R1+0x15e8] ;  /* 0x0015e80001137983 */ /* 0x000ee40000300800 */
[----:B------:R-:W3:Y:S02]  /*45e10*/  LDL.LU R18, [R1+0x15e4] ;  /* 0x0015e40001127983 */ /* 0x000ee40000300800 */
[----:B------:R-:W3:Y:S01]  /*45e20*/  LDL.LU R17, [R1+0x15e0] ;  /* 0x0015e00001117983 */ /* 0x000ee20000300800 */
[----:B------:R-:W3:Y:S01]  /*45e30*/  LDL.LU R16, [R1+0x15dc] ;  /* 0x0015dc0001107983 */ /* 0x000ee20000300800 */
[----:B------:R-:W3:Y:S02]  /*45e40*/  LDL.LU R15, [R1+0x15d8] ;  /* 0x0015d800010f7983 */ /* 0x000ee40000300800 */
[----:B------:R-:W3:Y:S02]  /*45e50*/  LDL.LU R14, [R1+0x15d4] ;  /* 0x0015d400010e7983 */ /* 0x000ee40000300800 */
[----:B------:R-:W3:Y:S01]  /*45e60*/  LDL.LU R13, [R1+0x15d0] ;  /* 0x0015d000010d7983 */ /* 0x000ee20000300800 */
[----:B--2---:R0:W-:Y:S01]  /*45e70*/  STS.U16 [R50+0x200], R12 ;  /* 0x0002000c32007388 */ /* 0x0041e20000000400 */
[----:B------:R1:W-:Y:S02]  /*45e80*/  STS.U16 [R50+0x240], R47 ;  /* 0x0002402f32007388 */ /* 0x0003e40000000400 */
[----:B------:R2:W-:Y:S02]  /*45e90*/  STS.U16 [R50+0x280], R48 ;  /* 0x0002803032007388 */ /* 0x0005e40000000400 */
[----:B------:R3:W-:Y:S01]  /*45ea0*/  STS.U16 [R50+0x2c0], R49 ;  /* 0x0002c03132007388 */ /* 0x0007e20000000400 */
[----:B------:R3:W-:Y:S01]  /*45eb0*/  STS.U16 [R50+0x300], R51 ;  /* 0x0003003332007388 */ /* 0x0007e20000000400 */
[----:B------:R3:W-:Y:S03]  /*45ec0*/  STS.U16 [R50+0x340], R52 ;  /* 0x0003403432007388 */ /* 0x0007e60000000400 */
[----:B0-----:R-:W4:Y:S01]  /*45ed0*/  LDL.LU R12, [R1+0x15cc] ;  /* 0x0015cc00010c7983 */ /* 0x001f220000300800 */
[----:B-1----:R-:W4:Y:S02]  /*45ee0*/  LDL.LU R47, [R1+0x1568] ;  /* 0x00156800012f7983 */ /* 0x002f240000300800 */
[----:B--2---:R-:W2:Y:S02]  /*45ef0*/  LDL.LU R48, [R1+0x1564] ;  /* 0x0015640001307983 */ /* 0x004ea40000300800 */
[----:B---3--:R-:W3:Y:S01]  /*45f00*/  LDL.LU R49, [R1+0x1560] ;  /* 0x0015600001317983 */ /* 0x008ee20000300800 */
[----:B------:R-:W3:Y:S04]  /*45f10*/  LDL.LU R51, [R1+0x155c] ;  /* 0x00155c0001337983 */ /* 0x000ee80000300800 */
[----:B------:R0:W-:Y:S01]  /*45f20*/  STS.U16 [R50+0x380], R53 ;  /* 0x0003803532007388 */ /* 0x0001e20000000400 */
[----:B------:R-:W3:Y:S02]  /*45f30*/  LDL.LU R52, [R1+0x1558] ;  /* 0x0015580001347983 */ /* 0x000ee40000300800 */
[----:B------:R1:W-:Y:S02]  /*45f40*/  STS.U16 [R50+0x3c0], R54 ;  /* 0x0003c03632007388 */ /* 0x0003e40000000400 */
[----:B------:R1:W-:Y:S01]  /*45f50*/  STS.U16 [R50+0xa40], R30 ;  /* 0x000a401e32007388 */ /* 0x0003e20000000400 */
[----:B------:R1:W-:Y:S01]  /*45f60*/  STS.U16 [R50+0xa00], R31 ;  /* 0x000a001f32007388 */ /* 0x0003e20000000400 */
[----:B------:R1:W-:Y:S02]  /*45f70*/  STS.U16 [R50+0xac0], R4 ;  /* 0x000ac00432007388 */ /* 0x0003e40000000400 */
[----:B------:R1:W-:Y:S01]  /*45f80*/  STS.U16 [R50+0xa80], R5 ;  /* 0x000a800532007388 */ /* 0x0003e20000000400 */
[----:B0-----:R-:W3:Y:S01]  /*45f90*/  LDL.LU R53, [R1+0x1554] ;  /* 0x0015540001357983 */ /* 0x001ee20000300800 */
[----:B-1----:R-:W3:Y:S03]  /*45fa0*/  LDL.LU R54, [R1+0x1550] ;  /* 0x0015500001367983 */ /* 0x002ee60000300800 */
[----:B------:R-:W3:Y:S04]  /*45fb0*/  LDL.LU R30, [R1+0x154c] ;  /* 0x00154c00011e7983 */ /* 0x000ee80000300800 */
[----:B------:R-:W3:Y:S01]  /*45fc0*/  LDL.LU R31, [R1+0x14e8] ;  /* 0x0014e800011f7983 */ /* 0x000ee20000300800 */
[----:B------:R-:W3:Y:S02]  /*45fd0*/  LDL.LU R4, [R1+0x14e4] ;  /* 0x0014e40001047983 */ /* 0x000ee40000300800 */
[----:B------:R0:W-:Y:S02]  /*45fe0*/  STS.U16 [R50+0xb40], R29 ;  /* 0x000b401d32007388 */ /* 0x0001e40000000400 */
[----:B------:R-:W3:Y:S01]  /*45ff0*/  LDL.LU R5, [R1+0x14e0] ;  /* 0x0014e00001057983 */ /* 0x000ee20000300800 */
[----:B------:R1:W-:Y:S04]  /*46000*/  STS.U16 [R50+0xb00], R46 ;  /* 0x000b002e32007388 */ /* 0x0003e80000000400 */
[----:B0-----:R-:W3:Y:S01]  /*46010*/  LDL.LU R29, [R1+0x14dc] ;  /* 0x0014dc00011d7983 */ /* 0x001ee20000300800 */
[----:B-1----:R-:W3:Y:S02]  /*46020*/  LDL.LU R46, [R1+0x14d8] ;  /* 0x0014d800012e7983 */ /* 0x002ee40000300800 */
[----:B------:R0:W-:Y:S01]  /*46030*/  STS.U16 [R50+0xbc0], R55 ;  /* 0x000bc03732007388 */ /* 0x0001e20000000400 */
[----:B------:R1:W-:Y:S04]  /*46040*/  STS.U16 [R50+0xb80], R56 ;  /* 0x000b803832007388 */ /* 0x0003e80000000400 */
[----:B------:R1:W-:Y:S01]  /*46050*/  STS.U16 [R50+0x1200], R57 ;  /* 0x0012003932007388 */ /* 0x0003e20000000400 */
[----:B------:R1:W-:Y:S02]  /*46060*/  STS.U16 [R50+0x1240], R58 ;  /* 0x0012403a32007388 */ /* 0x0003e40000000400 */
[----:B------:R1:W-:Y:S02]  /*46070*/  STS.U16 [R50+0x1280], R59 ;  /* 0x0012803b32007388 */ /* 0x0003e40000000400 */
[----:B------:R1:W-:Y:S01]  /*46080*/  STS.U16 [R50+0x12c0], R61 ;  /* 0x0012c03d32007388 */ /* 0x0003e20000000400 */
[----:B0-----:R-:W3:Y:S01]  /*46090*/  LDL.LU R55, [R1+0x14d4] ;  /* 0x0014d40001377983 */ /* 0x001ee20000300800 */
[----:B-1----:R-:W3:Y:S02]  /*460a0*/  LDL.LU R56, [R1+0x14d0] ;  /* 0x0014d00001387983 */ /* 0x002ee40000300800 */
[----:B------:R-:W3:Y:S02]  /*460b0*/  LDL.LU R57, [R1+0x14cc] ;  /* 0x0014cc0001397983 */ /* 0x000ee40000300800 */
[----:B------:R-:W3:Y:S01]  /*460c0*/  LDL.LU R58, [R1+0x1468] ;  /* 0x00146800013a7983 */ /* 0x000ee20000300800 */
[----:B------:R-:W3:Y:S04]  /*460d0*/  LDL.LU R59, [R1+0x1464] ;  /* 0x00146400013b7983 */ /* 0x000ee80000300800 */
[----:B------:R0:W-:Y:S01]  /*460e0*/  STS.U16 [R50+0x1300], R0 ;  /* 0x0013000032007388 */ /* 0x0001e20000000400 */
[----:B------:R-:W3:Y:S02]  /*460f0*/  LDL.LU R61, [R1+0x1460] ;  /* 0x00146000013d7983 */ /* 0x000ee40000300800 */
[----:B------:R1:W-:Y:S02]  /*46100*/  STS.U16 [R50+0x1340], R2 ;  /* 0x0013400232007388 */ /* 0x0003e40000000400 */
[----:B------:R1:W-:Y:S01]  /*46110*/  STS.U16 [R50+0x1380], R60 ;  /* 0x0013803c32007388 */ /* 0x0003e20000000400 */
[----:B0-----:R-:W3:Y:S01]  /*46120*/  LDL.LU R0, [R1+0x145c] ;  /* 0x00145c0001007983 */ /* 0x001ee20000300800 */
[----:B-1----:R-:W3:Y:S02]  /*46130*/  LDL.LU R2, [R1+0x1458] ;  /* 0x0014580001027983 */ /* 0x002ee40000300800 */
[----:B------:R-:W3:Y:S01]  /*46140*/  LDL.LU R60, [R1+0x1454] ;  /* 0x00145400013c7983 */ /* 0x000ee20000300800 */
[----:B------:R0:W-:Y:S01]  /*46150*/  STS.U16 [R50+0x13c0], R3 ;  /* 0x0013c00332007388 */ /* 0x0001e20000000400 */
[----:B------:R1:W-:Y:S02]  /*46160*/  STS.U16 [R50+0x1a40], R19 ;  /* 0x001a401332007388 */ /* 0x0003e40000000400 */
[----:B------:R1:W-:Y:S02]  /*46170*/  STS.U16 [R50+0x1a00], R18 ;  /* 0x001a001232007388 */ /* 0x0003e40000000400 */
[----:B------:R1:W-:Y:S01]  /*46180*/  STS.U16 [R50+0x1ac0], R17 ;  /* 0x001ac01132007388 */ /* 0x0003e20000000400 */
[----:B------:R1:W-:Y:S01]  /*46190*/  STS.U16 [R50+0x1a80], R16 ;  /* 0x001a801032007388 */ /* 0x0003e20000000400 */
[----:B------:R1:W-:Y:S03]  /*461a0*/  STS.U16 [R50+0x1b40], R15 ;  /* 0x001b400f32007388 */ /* 0x0003e60000000400 */
[----:B0-----:R-:W3:Y:S01]  /*461b0*/  LDL.LU R3, [R1+0x1450] ;  /* 0x0014500001037983 */ /* 0x001ee20000300800 */
[----:B-1----:R-:W3:Y:S03]  /*461c0*/  LDL.LU R19, [R1+0x144c] ;  /* 0x00144c0001137983 */ /* 0x002ee60000300800 */
[----:B------:R-:W3:Y:S01]  /*461d0*/  LDL.LU R18, [R1+0x13e8] ;  /* 0x0013e80001127983 */ /* 0x000ee20000300800 */
[----:B------:R-:W3:Y:S03]  /*461e0*/  LDL.LU R17, [R1+0x13e4] ;  /* 0x0013e40001117983 */ /* 0x000ee60000300800 */
[----:B------:R-:W3:Y:S04]  /*461f0*/  LDL.LU R16, [R1+0x13e0] ;  /* 0x0013e00001107983 */ /* 0x000ee80000300800 */
[----:B------:R0:W-:Y:S01]  /*46200*/  STS.U16 [R50+0x1b00], R14 ;  /* 0x001b000e32007388 */ /* 0x0001e20000000400 */
[----:B------:R-:W3:Y:S02]  /*46210*/  LDL.LU R15, [R1+0x13dc] ;  /* 0x0013dc00010f7983 */ /* 0x000ee40000300800 */
[----:B------:R1:W-:Y:S01]  /*46220*/  STS.U16 [R50+0x1bc0], R13 ;  /* 0x001bc00d32007388 */ /* 0x0003e20000000400 */
[----:B0-----:R-:W3:Y:S01]  /*46230*/  LDL.LU R14, [R1+0x13d8] ;  /* 0x0013d800010e7983 */ /* 0x001ee20000300800 */
[----:B-1----:R-:W3:Y:S03]  /*46240*/  LDL.LU R13, [R1+0x13d4] ;  /* 0x0013d400010d7983 */ /* 0x002ee60000300800 */
[----:B----4-:R0:W-:Y:S01]  /*46250*/  STS.U16 [R50+0x1b80], R12 ;  /* 0x001b800c32007388 */ /* 0x0101e20000000400 */
[----:B------:R1:W-:Y:S02]  /*46260*/  STS.U16 [R50+0x2200], R47 ;  /* 0x0022002f32007388 */ /* 0x0003e40000000400 */
[----:B--2---:R2:W-:Y:S01]  /*46270*/  STS.U16 [R50+0x2240], R48 ;  /* 0x0022403032007388 */ /* 0x0045e20000000400 */
[----:B---3--:R4:W-:Y:S04]  /*46280*/  STS.U16 [R50+0x2280], R49 ;  /* 0x0022803132007388 */ /* 0x0089e80000000400 */
[----:B------:R4:W-:Y:S01]  /*46290*/  STS.U16 [R50+0x22c0], R51 ;  /* 0x0022c03332007388 */ /* 0x0009e20000000400 */
[----:B------:R4:W-:Y:S03]  /*462a0*/  STS.U16 [R50+0x2300], R52 ;  /* 0x0023003432007388 */ /* 0x0009e60000000400 */
[----:B0-----:R-:W3:Y:S01]  /*462b0*/  LDL.LU R12, [R1+0x13d0] ;  /* 0x0013d000010c7983 */ /* 0x001ee20000300800 */
[----:B-1----:R-:W3:Y:S02]  /*462c0*/  LDL.LU R47, [R1+0x13cc] ;  /* 0x0013cc00012f7983 */ /* 0x002ee40000300800 */
[----:B--2---:R-:W2:Y:S01]  /*462d0*/  LDL.LU R48, [R1+0x1368] ;  /* 0x0013680001307983 */ /* 0x004ea20000300800 */
[----:B----4-:R-:W4:Y:S04]  /*462e0*/  LDL.LU R49, [R1+0x1364] ;  /* 0x0013640001317983 */ /* 0x010f280000300800 */
[----:B------:R-:W4:Y:S04]  /*462f0*/  LDL.LU R51, [R1+0x1360] ;  /* 0x0013600001337983 */ /* 0x000f280000300800 */
[----:B------:R0:W-:Y:S01]  /*46300*/  STS.U16 [R50+0x2340], R53 ;  /* 0x0023403532007388 */ /* 0x0001e20000000400 */
[----:B------:R-:W4:Y:S02]  /*46310*/  LDL.LU R52, [R1+0x135c] ;  /* 0x00135c0001347983 */ /* 0x000f240000300800 */
[----:B------:R1:W-:Y:S02]  /*46320*/  STS.U16 [R50+0x2380], R54 ;  /* 0x0023803632007388 */ /* 0x0003e40000000400 */
[----:B------:R1:W-:Y:S01]  /*46330*/  STS.U16 [R50+0x23c0], R30 ;  /* 0x0023c01e32007388 */ /* 0x0003e20000000400 */
[----:B------:R1:W-:Y:S01]  /*46340*/  STS.U16 [R50+0x2a40], R31 ;  /* 0x002a401f32007388 */ /* 0x0003e20000000400 */
[----:B------:R1:W-:Y:S02]  /*46350*/  STS.U16 [R50+0x2a00], R4 ;  /* 0x002a000432007388 */ /* 0x0003e40000000400 */
[----:B------:R1:W-:Y:S01]  /*46360*/  STS.U16 [R50+0x2ac0], R5 ;  /* 0x002ac00532007388 */ /* 0x0003e20000000400 */
[----:B0-----:R-:W4:Y:S01]  /*46370*/  LDL.LU R53, [R1+0x1358] ;  /* 0x0013580001357983 */ /* 0x001f220000300800 */
[----:B-1----:R-:W4:Y:S03]  /*46380*/  LDL.LU R54, [R1+0x1354] ;  /* 0x0013540001367983 */ /* 0x002f260000300800 */
[----:B------:R-:W4:Y:S04]  /*46390*/  LDL.LU R30, [R1+0x1350] ;  /* 0x00135000011e7983 */ /* 0x000f280000300800 */
[----:B------:R-:W4:Y:S01]  /*463a0*/  LDL.LU R31, [R1+0x134c] ;  /* 0x00134c00011f7983 */ /* 0x000f220000300800 */
[----:B------:R-:W4:Y:S03]  /*463b0*/  LDL.LU R4, [R1+0x12e8] ;  /* 0x0012e80001047983 */ /* 0x000f260000300800 */
[----:B------:R0:W-:Y:S01]  /*463c0*/  STS.U16 [R50+0x2a80], R29 ;  /* 0x002a801d32007388 */ /* 0x0001e20000000400 */
[----:B------:R-:W4:Y:S02]  /*463d0*/  LDL.LU R5, [R1+0x12e4] ;  /* 0x0012e40001057983 */ /* 0x000f240000300800 */
[----:B------:R1:W-:Y:S01]  /*463e0*/  STS.U16 [R50+0x2b40], R46 ;  /* 0x002b402e32007388 */ /* 0x0003e20000000400 */
[----:B0-----:R-:W4:Y:S01]  /*463f0*/  LDL.LU R29, [R1+0x12e0] ;  /* 0x0012e000011d7983 */ /* 0x001f220000300800 */
[----:B-1----:R-:W4:Y:S03]  /*46400*/  LDL.LU R46, [R1+0x12dc] ;  /* 0x0012dc00012e7983 */ /* 0x002f260000300800 */
[----:B------:R0:W-:Y:S01]  /*46410*/  STS.U16 [R50+0x2b00], R55 ;  /* 0x002b003732007388 */ /* 0x0001e20000000400 */
[----:B------:R1:W-:Y:S02]  /*46420*/  STS.U16 [R50+0x2bc0], R56 ;  /* 0x002bc03832007388 */ /* 0x0003e40000000400 */
[----:B------:R1:W-:Y:S02]  /*46430*/  STS.U16 [R50+0x2b80], R57 ;  /* 0x002b803932007388 */ /* 0x0003e40000000400 */
[----:B------:R1:W-:Y:S01]  /*46440*/  STS.U16 [R50+0x3200], R58 ;  /* 0x0032003a32007388 */ /* 0x0003e20000000400 */
[----:B------:R1:W-:Y:S01]  /*46450*/  STS.U16 [R50+0x3240], R59 ;  /* 0x0032403b32007388 */ /* 0x0003e20000000400 */
[----:B------:R1:W-:Y:S03]  /*46460*/  STS.U16 [R50+0x3280], R61 ;  /* 0x0032803d32007388 */ /* 0x0003e60000000400 */
[----:B0-----:R-:W4:Y:S01]  /*46470*/  LDL.LU R55, [R1+0x12d8] ;  /* 0x0012d80001377983 */ /* 0x001f220000300800 */
[----:B-1----:R-:W4:Y:S03]  /*46480*/  LDL.LU R56, [R1+0x12d4] ;  /* 0x0012d40001387983 */ /* 0x002f260000300800 */
[----:B------:R-:W4:Y:S01]  /*46490*/  LDL.LU R57, [R1+0x12d0] ;  /* 0x0012d00001397983 */ /* 0x000f220000300800 */
[----:B------:R-:W4:Y:S03]  /*464a0*/  LDL.LU R58, [R1+0x12cc] ;  /* 0x0012cc00013a7983 */ /* 0x000f260000300800 */
[----:B------:R-:W4:Y:S04]  /*464b0*/  LDL.LU R59, [R1+0x1268] ;  /* 0x00126800013b7983 */ /* 0x000f280000300800 */
[----:B------:R0:W-:Y:S01]  /*464c0*/  STS.U16 [R50+0x32c0], R0 ;  /* 0x0032c00032007388 */ /* 0x0001e20000000400 */
[----:B------:R-:W4:Y:S02]  /*464d0*/  LDL.LU R61, [R1+0x1264] ;  /* 0x00126400013d7983 */ /* 0x000f240000300800 */
[----:B------:R1:W-:Y:S02]  /*464e0*/  STS.U16 [R50+0x3300], R2 ;  /* 0x0033000232007388 */ /* 0x0003e40000000400 */
[----:B------:R1:W-:Y:S01]  /*464f0*/  STS.U16 [R50+0x3340], R60 ;  /* 0x0033403c32007388 */ /* 0x0003e20000000400 */
[----:B0-----:R-:W4:Y:S01]  /*46500*/  LDL.LU R0, [R1+0x1260] ;  /* 0x0012600001007983 */ /* 0x001f220000300800 */
[----:B-1----:R-:W4:Y:S02]  /*46510*/  LDL.LU R2, [R1+0x125c] ;  /* 0x00125c0001027983 */ /* 0x002f240000300800 */
[----:B------:R-:W4:Y:S01]  /*46520*/  LDL.LU R60, [R1+0x1258] ;  /* 0x00125800013c7983 */ /* 0x000f220000300800 */
        /* <DEDUP_REMOVED lines=13> */
[----:B------:R1:W-:Y:S01]  /*46600*/  STS.U16 [R50+0x3b00], R13 ;  /* 0x003b000d32007388 */ /* 0x0003e20000000400 */
[----:B0-----:R-:W4:Y:S01]  /*46610*/  LDL.LU R14, [R1+0x11dc] ;  /* 0x0011dc00010e7983 */ /* 0x001f220000300800 */
[----:B-1----:R-:W4:Y:S03]  /*46620*/  LDL.LU R13, [R1+0x11d8] ;  /* 0x0011d800010d7983 */ /* 0x002f260000300800 */
[----:B---3--:R0:W-:Y:S01]  /*46630*/  STS.U16 [R50+0x3bc0], R12 ;  /* 0x003bc00c32007388 */ /* 0x0081e20000000400 */
[----:B------:R1:W-:Y:S02]  /*46640*/  STS.U16 [R50+0x3b80], R47 ;  /* 0x003b802f32007388 */ /* 0x0003e40000000400 */
[----:B--2---:R2:W-:Y:S01]  /*46650*/  STS.U16 [R50+0x4200], R48 ;  /* 0x0042003032007388 */ /* 0x0045e20000000400 */
[----:B----4-:R3:W-:Y:S04]  /*46660*/  STS.U16 [R50+0x4240], R49 ;  /* 0x0042403132007388 */ /* 0x0107e80000000400 */
[----:B------:R3:W-:Y:S01]  /*46670*/  STS.U16 [R50+0x4280], R51 ;  /* 0x0042803332007388 */ /* 0x0007e20000000400 */
[----:B------:R3:W-:Y:S03]  /*46680*/  STS.U16 [R50+0x42c0], R52 ;  /* 0x0042c03432007388 */ /* 0x0007e60000000400 */
[----:B0-----:R-:W4:Y:S01]  /*46690*/  LDL.LU R12, [R1+0x11d4] ;  /* 0x0011d400010c7983 */ /* 0x001f220000300800 */
[----:B-1----:R-:W4:Y:S02]  /*466a0*/  LDL.LU R47, [R1+0x11d0] ;  /* 0x0011d000012f7983 */ /* 0x002f240000300800 */
[----:B--2---:R-:W2:Y:S01]  /*466b0*/  LDL.LU R48, [R1+0x11cc] ;  /* 0x0011cc0001307983 */ /* 0x004ea20000300800 */
[----:B---3--:R-:W3:Y:S04]  /*466c0*/  LDL.LU R49, [R1+0x1168] ;  /* 0x0011680001317983 */ /* 0x008ee80000300800 */
        /* <DEDUP_REMOVED lines=12> */
[----:B------:R-:W3:Y:S03]  /*46790*/  LDL.LU R4, [R1+0x114c] ;  /* 0x00114c0001047983 */ /* 0x000ee60000300800 */
[----:B------:R0:W-:Y:S01]  /*467a0*/  STS.U16 [R50+0x4ac0], R29 ;  /* 0x004ac01d32007388 */ /* 0x0001e20000000400 */
[----:B------:R-:W3:Y:S02]  /*467b0*/  LDL.LU R5, [R1+0x10e8] ;  /* 0x0010e80001057983 */ /* 0x000ee40000300800 */
[----:B------:R1:W-:Y:S01]  /*467c0*/  STS.U16 [R50+0x4a80], R46 ;  /* 0x004a802e32007388 */ /* 0x0003e20000000400 */
[----:B0-----:R-:W3:Y:S01]  /*467d0*/  LDL.LU R29, [R1+0x10e4] ;  /* 0x0010e400011d7983 */ /* 0x001ee20000300800 */
[----:B-1----:R-:W3:Y:S03]  /*467e0*/  LDL.LU R46, [R1+0x10e0] ;  /* 0x0010e000012e7983 */ /* 0x002ee60000300800 */
        /* <DEDUP_REMOVED lines=204> */
[----:B------:R-:W-:Y:S01]  /*474b0*/  STS.U16 [R50+0xb280], R3 ;  /* 0x00b2800332007388 */ /* 0x000fe20000000400 */
[----:B------:R-:W-:Y:S02]  /*474c0*/  STS.U16 [R50+0xb2c0], R19 ;  /* 0x00b2c01332007388 */ /* 0x000fe40000000400 */
[----:B------:R-:W-:Y:S02]  /*474d0*/  STS.U16 [R50+0xb300], R18 ;  /* 0x00b3001232007388 */ /* 0x000fe40000000400 */
[----:B------:R-:W-:Y:S01]  /*474e0*/  STS.U16 [R50+0xb340], R17 ;  /* 0x00b3401132007388 */ /* 0x000fe20000000400 */
[----:B------:R-:W-:Y:S01]  /*474f0*/  STS.U16 [R50+0xb380], R16 ;  /* 0x00b3801032007388 */ /* 0x000fe20000000400 */
[----:B------:R-:W-:Y:S03]  /*47500*/  STS.U16 [R50+0xb3c0], R15 ;  /* 0x00b3c00f32007388 */ /* 0x000fe60000000400 */
[----:B------:R-:W-:Y:S01]  /*47510*/  STS.U16 [R50+0xba40], R14 ;  /* 0x00ba400e32007388 */ /* 0x000fe20000000400 */
[----:B------:R-:W-:Y:S03]  /*47520*/  STS.U16 [R50+0xba00], R13 ;  /* 0x00ba000d32007388 */ /* 0x000fe60000000400 */
[----:B---3--:R-:W-:Y:S01]  /*47530*/  STS.U16 [R50+0xbac0], R12 ;  /* 0x00bac00c32007388 */ /* 0x008fe20000000400 */
[----:B------:R-:W-:Y:S02]  /*47540*/  STS.U16 [R50+0xba80], R47 ;  /* 0x00ba802f32007388 */ /* 0x000fe40000000400 */
[----:B--2---:R-:W-:Y:S01]  /*47550*/  STS.U16 [R50+0xbb40], R48 ;  /* 0x00bb403032007388 */ /* 0x004fe20000000400 */
[----:B----4-:R-:W-:Y:S04]  /*47560*/  STS.U16 [R50+0xbb00], R49 ;  /* 0x00bb003132007388 */ /* 0x010fe80000000400 */
[----:B------:R-:W-:Y:S01]  /*47570*/  STS.U16 [R50+0xbbc0], R51 ;  /* 0x00bbc03332007388 */ /* 0x000fe20000000400 */
[----:B------:R-:W-:Y:S03]  /*47580*/  STS.U16 [R50+0xbb80], R52 ;  /* 0x00bb803432007388 */ /* 0x000fe60000000400 */
[----:B------:R-:W-:Y:S01]  /*47590*/  STS.U16 [R50+0xc200], R53 ;  /* 0x00c2003532007388 */ /* 0x000fe20000000400 */
[----:B------:R-:W-:Y:S02]  /*475a0*/  STS.U16 [R50+0xc240], R54 ;  /* 0x00c2403632007388 */ /* 0x000fe40000000400 */
[----:B------:R-:W-:Y:S01]  /*475b0*/  STS.U16 [R50+0xc280], R30 ;  /* 0x00c2801e32007388 */ /* 0x000fe20000000400 */
[----:B------:R-:W-:Y:S01]  /*475c0*/  STS.U16 [R50+0xc2c0], R31 ;  /* 0x00c2c01f32007388 */ /* 0x000fe20000000400 */
[----:B------:R-:W-:Y:S02]  /*475d0*/  STS.U16 [R50+0xc300], R4 ;  /* 0x00c3000432007388 */ /* 0x000fe40000000400 */
[----:B------:R-:W-:Y:S01]  /*475e0*/  STS.U16 [R50+0xc340], R5 ;  /* 0x00c3400532007388 */ /* 0x000fe20000000400 */
[----:B------:R-:W-:Y:S01]  /*475f0*/  STS.U16 [R50+0xc380], R29 ;  /* 0x00c3801d32007388 */ /* 0x000fe20000000400 */
[----:B------:R0:W-:Y:S03]  /*47600*/  STS.U16 [R50+0xc3c0], R46 ;  /* 0x00c3c02e32007388 */ /* 0x0001e60000000400 */
[----:B0-----:R-:W2:Y:S01]  /*47610*/  LDL.LU R46, [R1+0x1b0] ;  /* 0x0001b000012e7983 */ /* 0x001ea20000300800 */
[----:B------:R-:W3:Y:S02]  /*47620*/  LDL.LU R3, [R1+0x1ac] ;  /* 0x0001ac0001037983 */ /* 0x000ee40000300800 */
[----:B------:R-:W4:Y:S02]  /*47630*/  LDL.LU R19, [R1+0x1a8] ;  /* 0x0001a80001137983 */ /* 0x000f240000300800 */
[----:B------:R-:W4:Y:S01]  /*47640*/  LDL.LU R18, [R1+0x1a4] ;  /* 0x0001a40001127983 */ /* 0x000f220000300800 */
[----:B------:R-:W4:Y:S01]  /*47650*/  LDL.LU R17, [R1+0x1a0] ;  /* 0x0001a00001117983 */ /* 0x000f220000300800 */
        /* <DEDUP_REMOVED lines=27> */
[----:B------:R-:W4:Y:S02]  /*47810*/  LDL.LU R59, [R1+0x28] ;  /* 0x00002800013b7983 */ /* 0x000f240000300800 */
[----:B------:R0:W-:Y:S02]  /*47820*/  STS.U16 [R50+0xcbc0], R0 ;  /* 0x00cbc00032007388 */ /* 0x0001e40000000400 */
[----:B------:R-:W4:Y:S01]  /*47830*/  LDL.LU R61, [R1+0x24] ;  /* 0x00002400013d7983 */ /* 0x000f220000300800 */
[----:B------:R1:W-:Y:S01]  /*47840*/  STS.U16 [R50+0xcb80], R2 ;  /* 0x00cb800232007388 */ /* 0x0003e20000000400 */
[----:B------:R1:W-:Y:S03]  /*47850*/  STS.U16 [R50+0xd200], R60 ;  /* 0x00d2003c32007388 */ /* 0x0003e60000000400 */
[----:B0-----:R-:W4:Y:S01]  /*47860*/  LDL.LU R0, [R1+0x20] ;  /* 0x0000200001007983 */ /* 0x001f220000300800 */
[----:B-1----:R-:W4:Y:S02]  /*47870*/  LDL.LU R2, [R1+0x1c] ;  /* 0x00001c0001027983 */ /* 0x002f240000300800 */
[----:B------:R-:W4:Y:S01]  /*47880*/  LDL.LU R60, [R1+0x18] ;  /* 0x00001800013c7983 */ /* 0x000f220000300800 */
[----:B--2---:R0:W-:Y:S01]  /*47890*/  STS.U16 [R50+0xd240], R46 ;  /* 0x00d2402e32007388 */ /* 0x0041e20000000400 */
[----:B---3--:R-:W-:Y:S02]  /*478a0*/  STS.U16 [R50+0xd280], R3 ;  /* 0x00d2800332007388 */ /* 0x008fe40000000400 */
[----:B----4-:R-:W-:Y:S01]  /*478b0*/  STS.U16 [R50+0xd2c0], R19 ;  /* 0x00d2c01332007388 */ /* 0x010fe20000000400 */
[----:B------:R-:W-:Y:S04]  /*478c0*/  STS.U16 [R50+0xd300], R18 ;  /* 0x00d3001232007388 */ /* 0x000fe80000000400 */
[----:B------:R-:W-:Y:S04]  /*478d0*/  STS.U16 [R50+0xd340], R17 ;  /* 0x00d3401132007388 */ /* 0x000fe80000000400 */
[----:B0-----:R-:W2:Y:S01]  /*478e0*/  LDL.LU R46, [R1+0x4470] ;  /* 0x00447000012e7983 */ /* 0x001ea20000300800 */
[----:B------:R-:W-:Y:S02]  /*478f0*/  STS.U16 [R50+0xd380], R16 ;  /* 0x00d3801032007388 */ /* 0x000fe40000000400 */
[----:B------:R-:W-:Y:S02]  /*47900*/  STS.U16 [R50+0xd3c0], R15 ;  /* 0x00d3c00f32007388 */ /* 0x000fe40000000400 */
[----:B------:R-:W-:Y:S01]  /*47910*/  STS.U16 [R50+0xda40], R14 ;  /* 0x00da400e32007388 */ /* 0x000fe20000000400 */
[----:B------:R-:W-:Y:S01]  /*47920*/  STS.U16 [R50+0xda00], R13 ;  /* 0x00da000d32007388 */ /* 0x000fe20000000400 */
[----:B------:R-:W-:Y:S02]  /*47930*/  STS.U16 [R50+0xdac0], R12 ;  /* 0x00dac00c32007388 */ /* 0x000fe40000000400 */
[----:B------:R-:W-:Y:S02]  /*47940*/  STS.U16 [R50+0xda80], R47 ;  /* 0x00da802f32007388 */ /* 0x000fe40000000400 */
[----:B------:R-:W-:Y:S01]  /*47950*/  STS.U16 [R50+0xdb40], R48 ;  /* 0x00db403032007388 */ /* 0x000fe20000000400 */
[----:B------:R-:W-:Y:S01]  /*47960*/  STS.U16 [R50+0xdb00], R49 ;  /* 0x00db003132007388 */ /* 0x000fe20000000400 */
[----:B------:R0:W-:Y:S02]  /*47970*/  STS.U16 [R50+0xdbc0], R51 ;  /* 0x00dbc03332007388 */ /* 0x0001e40000000400 */
[----:B------:R1:W-:Y:S02]  /*47980*/  STS.U16 [R50+0xdb80], R52 ;  /* 0x00db803432007388 */ /* 0x0003e40000000400 */
[----:B------:R3:W-:Y:S01]  /*47990*/  STS.U16 [R50+0xe200], R53 ;  /* 0x00e2003532007388 */ /* 0x0007e20000000400 */
[----:B------:R4:W-:Y:S01]  /*479a0*/  STS.U16 [R50+0xe240], R54 ;  /* 0x00e2403632007388 */ /* 0x0009e20000000400 */
[----:B------:R4:W-:Y:S02]  /*479b0*/  STS.U16 [R50+0xe280], R30 ;  /* 0x00e2801e32007388 */ /* 0x0009e40000000400 */
[----:B------:R4:W-:Y:S01]  /*479c0*/  STS.U16 [R50+0xe2c0], R31 ;  /* 0x00e2c01f32007388 */ /* 0x0009e20000000400 */
[----:B0-----:R-:W2:Y:S01]  /*479d0*/  LDL.LU R51, [R1+0x1748] ;  /* 0x0017480001337983 */ /* 0x001ea20000300800 */
[----:B-1----:R-:W2:Y:S02]  /*479e0*/  LDL.LU R52, [R1+0x1744] ;  /* 0x0017440001347983 */ /* 0x002ea40000300800 */
[----:B---3--:R-:W3:Y:S02]  /*479f0*/  LDL.LU R53, [R1+0x1740] ;  /* 0x0017400001357983 */ /* 0x008ee40000300800 */
[----:B----4-:R-:W4:Y:S01]  /*47a00*/  LDL.LU R54, [R1+0x173c] ;  /* 0x00173c0001367983 */ /* 0x010f220000300800 */
        /* <DEDUP_REMOVED lines=9> */
[----:B-1----:R-:W4:Y:S03]  /*47aa0*/  LDL.LU R5, [R1+0x172c] ;  /* 0x00172c0001057983 */ /* 0x002f260000300800 */
[----:B------:R-:W4:Y:S04]  /*47ab0*/  LDL.LU R29, [R1+0x16c8] ;  /* 0x0016c800011d7983 */ /* 0x000f280000300800 */
[----:B------:R-:W4:Y:S01]  /*47ac0*/  LDL.LU R55, [R1+0x16c4] ;  /* 0x0016c40001377983 */ /* 0x000f220000300800 */
[----:B------:R-:W4:Y:S02]  /*47ad0*/  LDL.LU R56, [R1+0x16c0] ;  /* 0x0016c00001387983 */ /* 0x000f240000300800 */
[----:B------:R0:W-:Y:S02]  /*47ae0*/  STS.U16 [R50+0xeac0], R58 ;  /* 0x00eac03a32007388 */ /* 0x0001e40000000400 */
[----:B------:R-:W4:Y:S01]  /*47af0*/  LDL.LU R57, [R1+0x16bc] ;  /* 0x0016bc0001397983 */ /* 0x000f220000300800 */
[----:B------:R1:W-:Y:S01]  /*47b00*/  STS.U16 [R50+0xea80], R59 ;  /* 0x00ea803b32007388 */ /* 0x0003e20000000400 */
[----:B------:R1:W-:Y:S02]  /*47b10*/  STS.U16 [R50+0xeb40], R61 ;  /* 0x00eb403d32007388 */ /* 0x0003e40000000400 */
[----:B------:R1:W-:Y:S02]  /*47b20*/  STS.U16 [R50+0xeb00], R0 ;  /* 0x00eb000032007388 */ /* 0x0003e40000000400 */
[----:B------:R1:W-:Y:S01]  /*47b30*/  STS.U16 [R50+0xebc0], R2 ;  /* 0x00ebc00232007388 */ /* 0x0003e20000000400 */
[----:B------:R1:W-:Y:S04]  /*47b40*/  STS.U16 [R50+0xeb80], R60 ;  /* 0x00eb803c32007388 */ /* 0x0003e80000000400 */
[----:B0-----:R-:W4:Y:S01]  /*47b50*/  LDL.LU R58, [R1+0x16b8] ;  /* 0x0016b800013a7983 */ /* 0x001f220000300800 */
[----:B-1----:R-:W4:Y:S03]  /*47b60*/  LDL.LU R59, [R1+0x16b4] ;  /* 0x0016b400013b7983 */ /* 0x002f260000300800 */
[----:B------:R-:W4:Y:S04]  /*47b70*/  LDL.LU R61, [R1+0x16b0] ;  /* 0x0016b000013d7983 */ /* 0x000f280000300800 */
[----:B------:R-:W4:Y:S01]  /*47b80*/  LDL.LU R0, [R1+0x16ac] ;  /* 0x0016ac0001007983 */ /* 0x000f220000300800 */
[----:B------:R-:W4:Y:S02]  /*47b90*/  LDL.LU R2, [R1+0x1648] ;  /* 0x0016480001027983 */ /* 0x000f240000300800 */
[----:B------:R-:W4:Y:S01]  /*47ba0*/  LDL.LU R60, [R1+0x1644] ;  /* 0x00164400013c7983 */ /* 0x000f220000300800 */
[----:B------:R-:W0:Y:S02]  /*47bb0*/  S2R R49, SR_TID.X ;  /* 0x0000000000317919 */ /* 0x000e240000002100 */
[----:B0-----:R-:W-:-:S05]  /*47bc0*/  LOP3.LUT R49, R49, 0x1f, RZ, 0xc0, !PT ;  /* 0x0000001f31317812 */ /* 0x001fca00078ec0ff */
[----:B------:R-:W-:-:S05]  /*47bd0*/  IMAD.SHL.U32 R3, R49, 0x2, RZ ;  /* 0x0000000231037824 */ /* 0x000fca00078e00ff */
[----:B------:R-:W-:Y:S01]  /*47be0*/  LOP3.LUT R3, R3, 0x20, RZ, 0x3c, !PT ;  /* 0x0000002003037812 */ /* 0x000fe200078e3cff */
[----:B--2---:R-:W-:Y:S01]  /*47bf0*/  STS.U16 [R50+0xf200], R46 ;  /* 0x00f2002e32007388 */ /* 0x004fe20000000400 */
[----:B------:R-:W-:Y:S02]  /*47c00*/  STS.U16 [R50+0xf240], R45 ;  /* 0x00f2402d32007388 */ /* 0x000fe40000000400 */
[----:B------:R-:W-:Y:S01]  /*47c10*/  STS.U16 [R50+0xf280], R43 ;  /* 0x00f2802b32007388 */ /* 0x000fe20000000400 */
[----:B------:R0:W-:Y:S01]  /*47c20*/  STL [R1+0x4450], R46 ;  /* 0x0044502e01007387 */ /* 0x0001e20000100800 */
[----:B------:R-:W-:Y:S02]  /*47c30*/  STS.U16 [R50+0xf2c0], R41 ;  /* 0x00f2c02932007388 */ /* 0x000fe40000000400 */
[----:B------:R-:W-:Y:S02]  /*47c40*/  STS.U16 [R50+0xf300], R39 ;  /* 0x00f3002732007388 */ /* 0x000fe40000000400 */
[----:B------:R-:W-:Y:S01]  /*47c50*/  STS.U16 [R50+0xf340], R37 ;  /* 0x00f3402532007388 */ /* 0x000fe20000000400 */
[----:B------:R-:W-:Y:S01]  /*47c60*/  STS.U16 [R50+0xf380], R35 ;  /* 0x00f3802332007388 */ /* 0x000fe20000000400 */
[----:B------:R-:W-:Y:S02]  /*47c70*/  STS.U16 [R50+0xf3c0], R33 ;  /* 0x00f3c02132007388 */ /* 0x000fe40000000400 */
[----:B------:R-:W-:Y:S01]  /*47c80*/  STS.U16 [R50+0xfa40], R20 ;  /* 0x00fa401432007388 */ /* 0x000fe20000000400 */
[----:B0-----:R-:W2:Y:S01]  /*47c90*/  LDL.LU R46, [R1+0x1640] ;  /* 0x00164000012e7983 */ /* 0x001ea20000300800 */
[----:B------:R-:W2:Y:S02]  /*47ca0*/  LDL.LU R19, [R1+0x163c] ;  /* 0x00163c0001137983 */ /* 0x000ea40000300800 */
[----:B------:R-:W2:Y:S02]  /*47cb0*/  LDL.LU R18, [R1+0x1638] ;  /* 0x0016380001127983 */ /* 0x000ea40000300800 */
[----:B------:R-:W2:Y:S01]  /*47cc0*/  LDL.LU R17, [R1+0x1634] ;  /* 0x0016340001117983 */ /* 0x000ea20000300800 */
[----:B------:R-:W2:Y:S04]  /*47cd0*/  LDL.LU R16, [R1+0x1630] ;  /* 0x0016300001107983 */ /* 0x000ea80000300800 */
[----:B------:R-:W-:Y:S01]  /*47ce0*/  STS.U16 [R50+0xfa00], R21 ;  /* 0x00fa001532007388 */ /* 0x000fe20000000400 */
[----:B------:R-:W2:Y:S02]  /*47cf0*/  LDL.LU R15, [R1+0x162c] ;  /* 0x00162c00010f7983 */ /* 0x000ea40000300800 */
[----:B------:R-:W-:Y:S02]  /*47d00*/  STS.U16 [R50+0xfac0], R22 ;  /* 0x00fac01632007388 */ /* 0x000fe40000000400 */
[----:B------:R-:W2:Y:S01]  /*47d10*/  LDL.LU R14, [R1+0x15c8] ;  /* 0x0015c800010e7983 */ /* 0x000ea20000300800 */
[----:B------:R-:W-:Y:S04]  /*47d20*/  STS.U16 [R50+0xfa80], R23 ;  /* 0x00fa801732007388 */ /* 0x000fe80000000400 */
[----:B------:R-:W2:Y:S01]  /*47d30*/  LDL.LU R13, [R1+0x15c4] ;  /* 0x0015c400010d7983 */ /* 0x000ea20000300800 */
[----:B------:R-:W-:Y:S02]  /*47d40*/  STS.U16 [R50+0xfb40], R24 ;  /* 0x00fb401832007388 */ /* 0x000fe40000000400 */
[----:B------:R-:W2:Y:S02]  /*47d50*/  LDL.LU R12, [R1+0x15c0] ;  /* 0x0015c000010c7983 */ /* 0x000ea40000300800 */
[----:B------:R-:W-:Y:S01]  /*47d60*/  STS.U16 [R50+0xfb00], R25 ;  /* 0x00fb001932007388 */ /* 0x000fe20000000400 */
[----:B------:R-:W2:Y:S04]  /*47d70*/  LDL.LU R47, [R1+0x15bc] ;  /* 0x0015bc00012f7983 */ /* 0x000ea80000300800 */
[----:B------:R-:W-:Y:S01]  /*47d80*/  STS.U16 [R50+0xfbc0], R26 ;  /* 0x00fbc01a32007388 */ /* 0x000fe20000000400 */
[----:B------:R-:W2:Y:S02]  /*47d90*/  LDL.LU R48, [R1+0x15b8] ;  /* 0x0015b80001307983 */ /* 0x000ea40000300800 */
[----:B------:R0:W-:Y:S02]  /*47da0*/  STS.U16 [R50+0xfb80], R27 ;  /* 0x00fb801b32007388 */ /* 0x0001e40000000400 */
[----:B------:R-:W2:Y:S01]  /*47db0*/  LDL.LU R49, [R1+0x15b4] ;  /* 0x0015b40001317983 */ /* 0x000ea20000300800 */
[----:B------:R1:W-:Y:S01]  /*47dc0*/  STS.U16 [R3+0x400], R51 ;  /* 0x0004003303007388 */ /* 0x0003e20000000400 */
[----:B------:R4:W-:Y:S02]  /*47dd0*/  STS.U16 [R3+0x440], R52 ;  /* 0x0004403403007388 */ /* 0x0009e40000000400 */
[----:B---3--:R3:W-:Y:S02]  /*47de0*/  STS.U16 [R3+0x480], R53 ;  /* 0x0004803503007388 */ /* 0x0087e40000000400 */
[----:B----4-:R4:W-:Y:S01]  /*47df0*/  STS.U16 [R3+0x4c0], R54 ;  /* 0x0004c03603007388 */ /* 0x0109e20000000400 */
[----:B------:R4:W-:Y:S04]  /*47e00*/  STS.U16 [R3+0x500], R30 ;  /* 0x0005001e03007388 */ /* 0x0009e80000000400 */
[----:B0-----:R-:W2:Y:S01]  /*47e10*/  LDL.LU R50, [R1+0x15b0] ;  /* 0x0015b00001327983 */ /* 0x001ea20000300800 */
[----:B-1----:R-:W2:Y:S02]  /*47e20*/  LDL.LU R51, [R1+0x15ac] ;  /* 0x0015ac0001337983 */ /* 0x002ea40000300800 */
[----:B------:R-:W2:Y:S01]  /*47e30*/  LDL.LU R52, [R1+0x1548] ;  /* 0x0015480001347983 */ /* 0x000ea20000300800 */
[----:B---3--:R-:W3:Y:S04]  /*47e40*/  LDL.LU R53, [R1+0x1544] ;  /* 0x0015440001357983 */ /* 0x008ee80000300800 */
[----:B----4-:R-:W3:Y:S01]  /*47e50*/  LDL.LU R54, [R1+0x1540] ;  /* 0x0015400001367983 */ /* 0x010ee20000300800 */
[----:B------:R0:W-:Y:S02]  /*47e60*/  STS.U16 [R3+0x540], R31 ;  /* 0x0005401f03007388 */ /* 0x0001e40000000400 */
[----:B------:R-:W3:Y:S01]  /*47e70*/  LDL.LU R30, [R1+0x153c] ;  /* 0x00153c00011e7983 */ /* 0x000ee20000300800 */
[----:B------:R1:W-:Y:S01]  /*47e80*/  STS.U16 [R3+0x580], R4 ;  /* 0x0005800403007388 */ /* 0x0003e20000000400 */
[----:B------:R1:W-:Y:S02]  /*47e90*/  STS.U16 [R3+0x5c0], R5 ;  /* 0x0005c00503007388 */ /* 0x0003e40000000400 */
[----:B------:R1:W-:Y:S02]  /*47ea0*/  STS.U16 [R3+0xc40], R29 ;  /* 0x000c401d03007388 */ /* 0x0003e40000000400 */
[----:B------:R1:W-:Y:S01]  /*47eb0*/  STS.U16 [R3+0xc00], R55 ;  /* 0x000c003703007388 */ /* 0x0003e20000000400 */
[----:B------:R1:W-:Y:S04]  /*47ec0*/  STS.U16 [R3+0xcc0], R56 ;  /* 0x000cc03803007388 */ /* 0x0003e80000000400 */
[----:B0-----:R-:W3:Y:S01]  /*47ed0*/  LDL.LU R31, [R1+0x1538] ;  /* 0x00153800011f7983 */ /* 0x001ee20000300800 */
[----:B-1----:R-:W3:Y:S03]  /*47ee0*/  LDL.LU R4, [R1+0x1534] ;  /* 0x0015340001047983 */ /* 0x002ee60000300800 */
[----:B------:R-:W3:Y:S04]  /*47ef0*/  LDL.LU R5, [R1+0x1530] ;  /* 0x0015300001057983 */ /* 0x000ee80000300800 */
[----:B------:R-:W3:Y:S01]  /*47f00*/  LDL.LU R29, [R1+0x152c] ;  /* 0x00152c00011d7983 */ /* 0x000ee20000300800 */
[----:B------:R-:W3:Y:S02]  /*47f10*/  LDL.LU R55, [R1+0x14c8] ;  /* 0x0014c80001377983 */ /* 0x000ee40000300800 */
        /* <DEDUP_REMOVED lines=14> */
[----:B0-----:R-:W3:Y:S04]  /*48000*/  LDL.LU R60, [R1+0x1448] ;  /* 0x00144800013c7983 */ /* 0x001ee80000300800 */
        /* <DEDUP_REMOVED lines=8> */
[----:B--2---:R-:W2:Y:S01]  /*48090*/  LDL.LU R18, [R1+0x143c] ;  /* 0x00143c0001127983 */ /* 0x004ea20000300800 */
[----:B------:R-:W2:Y:S04]  /*480a0*/  LDL.LU R17, [R1+0x1438] ;  /* 0x0014380001117983 */ /* 0x000ea80000300800 */
[----:B------:R-:W2:Y:S04]  /*480b0*/  LDL.LU R16, [R1+0x1434] ;  /* 0x0014340001107983 */ /* 0x000ea80000300800 */
[----:B------:R0:W-:Y:S01]  /*480c0*/  STS.U16 [R3+0x1c40], R14 ;  /* 0x001c400e03007388 */ /* 0x0001e20000000400 */
[----:B------:R-:W2:Y:S02]  /*480d0*/  LDL.LU R15, [R1+0x1430] ;  /* 0x00143000010f7983 */ /* 0x000ea40000300800 */
[----:B------:R1:W-:Y:S02]  /*480e0*/  STS.U16 [R3+0x1c00], R13 ;  /* 0x001c000d03007388 */ /* 0x0003e40000000400 */
[----:B------:R1:W-:Y:S01]  /*480f0*/  STS.U16 [R3+0x1cc0], R12 ;  /* 0x001cc00c03007388 */ /* 0x0003e20000000400 */
[----:B------:R1:W-:Y:S01]  /*48100*/  STS.U16 [R3+0x1c80], R47 ;  /* 0x001c802f03007388 */ /* 0x0003e20000000400 */
[----:B------:R1:W-:Y:S02]  /*48110*/  STS.U16 [R3+0x1d40], R48 ;  /* 0x001d403003007388 */ /* 0x0003e40000000400 */
[----:B------:R1:W-:Y:S01]  /*48120*/  STS.U16 [R3+0x1d00], R49 ;  /* 0x001d003103007388 */ /* 0x0003e20000000400 */
[----:B0-----:R-:W2:Y:S01]  /*48130*/  LDL.LU R14, [R1+0x142c] ;  /* 0x00142c00010e7983 */ /* 0x001ea20000300800 */
[----:B-1----:R-:W2:Y:S03]  /*48140*/  LDL.LU R13, [R1+0x13c8] ;  /* 0x0013c800010d7983 */ /* 0x002ea60000300800 */
[----:B------:R-:W2:Y:S04]  /*48150*/  LDL.LU R12, [R1+0x13c4] ;  /* 0x0013c400010c7983 */ /* 0x000ea80000300800 */
[----:B------:R-:W2:Y:S01]  /*48160*/  LDL.LU R47, [R1+0x13c0] ;  /* 0x0013c000012f7983 */ /* 0x000ea20000300800 */
[----:B------:R-:W2:Y:S03]  /*48170*/  LDL.LU R48, [R1+0x13bc] ;  /* 0x0013bc0001307983 */ /* 0x000ea60000300800 */
[----:B------:R0:W-:Y:S01]  /*48180*/  STS.U16 [R3+0x1dc0], R50 ;  /* 0x001dc03203007388 */ /* 0x0001e20000000400 */
[----:B------:R-:W2:Y:S02]  /*48190*/  LDL.LU R49, [R1+0x13b8] ;  /* 0x0013b80001317983 */ /* 0x000ea40000300800 */
[----:B------:R1:W-:Y:S02]  /*481a0*/  STS.U16 [R3+0x1d80], R51 ;  /* 0x001d803303007388 */ /* 0x0003e40000000400 */
[----:B------:R3:W-:Y:S02]  /*481b0*/  STS.U16 [R3+0x2400], R52 ;  /* 0x0024003403007388 */ /* 0x0007e40000000400 */
[----:B---3--:R3:W-:Y:S01]  /*481c0*/  STS.U16 [R3+0x2440], R53 ;  /* 0x0024403503007388 */ /* 0x0087e20000000400 */
[----:B------:R3:W-:Y:S02]  /*481d0*/  STS.U16 [R3+0x2480], R54 ;  /* 0x0024803603007388 */ /* 0x0007e40000000400 */
[----:B------:R3:W-:Y:S01]  /*481e0*/  STS.U16 [R3+0x24c0], R30 ;  /* 0x0024c01e03007388 */ /* 0x0007e20000000400 */
[----:B0-----:R-:W2:Y:S01]  /*481f0*/  LDL.LU R50, [R1+0x13b4] ;  /* 0x0013b40001327983 */ /* 0x001ea20000300800 */
[----:B-1----:R-:W2:Y:S02]  /*48200*/  LDL.LU R51, [R1+0x13b0] ;  /* 0x0013b00001337983 */ /* 0x002ea40000300800 */
[----:B------:R-:W2:Y:S01]  /*48210*/  LDL.LU R52, [R1+0x13ac] ;  /* 0x0013ac0001347983 */ /* 0x000ea20000300800 */
[----:B---3--:R-:W2:Y:S01]  /*48220*/  LDL.LU R53, [R1+0x1348] ;  /* 0x0013480001357983 */ /* 0x008ea20000300800 */
[----:B------:R-:W2:Y:S03]  /*48230*/  LDL.LU R54, [R1+0x1344] ;  /* 0x0013440001367983 */ /* 0x000ea60000300800 */
        /* <DEDUP_REMOVED lines=25> */
[----:B------:R-:W2:Y:S03]  /*483d0*/  LDL.LU R2, [R1+0x12b0] ;  /* 0x0012b00001027983 */ /* 0x000ea60000300800 */
[----:B0-----:R-:W2:Y:S04]  /*483e0*/  LDL.LU R60, [R1+0x12ac] ;  /* 0x0012ac00013c7983 */ /* 0x001ea80000300800 */
[----:B----4-:R0:W-:Y:S01]  /*483f0*/  STS.U16 [R3+0x3440], R46 ;  /* 0x0034402e03007388 */ /* 0x0101e20000000400 */
[----:B------:R1:W-:Y:S03]  /*48400*/  STS.U16 [R3+0x3480], R19 ;  /* 0x0034801303007388 */ /* 0x0003e60000000400 */
[----:B--2---:R2:W-:Y:S01]  /*48410*/  STS.U16 [R3+0x34c0], R18 ;  /* 0x0034c01203007388 */ /* 0x0045e20000000400 */
[----:B------:R4:W-:Y:S03]  /*48420*/  STS.U16 [R3+0x3500], R17 ;  /* 0x0035001103007388 */ /* 0x0009e60000000400 */
[----:B------:R2:W-:Y:S01]  /*48430*/  STS.U16 [R3+0x3540], R16 ;  /* 0x0035401003007388 */ /* 0x0005e20000000400 */
[----:B------:R2:W-:Y:S03]  /*48440*/  STS.U16 [R3+0x3580], R15 ;  /* 0x0035800f03007388 */ /* 0x0005e60000000400 */
[----:B0-----:R-:W3:Y:S01]  /*48450*/  LDL.LU R46, [R1+0x1248] ;  /* 0x00124800012e7983 */ /* 0x001ee20000300800 */
[----:B-1----:R-:W3:Y:S03]  /*48460*/  LDL.LU R19, [R1+0x1244] ;  /* 0x0012440001137983 */ /* 0x002ee60000300800 */
[----:B--2---:R-:W2:Y:S01]  /*48470*/  LDL.LU R18, [R1+0x1240] ;  /* 0x0012400001127983 */ /* 0x004ea20000300800 */
[----:B----4-:R-:W4:Y:S03]  /*48480*/  LDL.LU R17, [R1+0x123c] ;  /* 0x00123c0001117983 */ /* 0x010f260000300800 */
        /* <DEDUP_REMOVED lines=50> */
[----:B------:R-:W4:Y:S03]  /*487b0*/  LDL.LU R2, [R1+0x10b4] ;  /* 0x0010b40001027983 */ /* 0x000f260000300800 */
[----:B0-----:R-:W4:Y:S04]  /*487c0*/  LDL.LU R60, [R1+0x10b0] ;  /* 0x0010b000013c7983 */ /* 0x001f280000300800 */
[----:B---3--:R0:W-:Y:S01]  /*487d0*/  STS.U16 [R3+0x5400], R46 ;  /* 0x0054002e03007388 */ /* 0x0081e20000000400 */
[----:B------:R1:W-:Y:S03]  /*487e0*/  STS.U16 [R3+0x5440], R19 ;  /* 0x0054401303007388 */ /* 0x0003e60000000400 */
[----:B--2---:R2:W-:Y:S01]  /*487f0*/  STS.U16 [R3+0x5480], R18 ;  /* 0x0054801203007388 */ /* 0x0045e20000000400 */
[----:B----4-:R3:W-:Y:S03]  /*48800*/  STS.U16 [R3+0x54c0], R17 ;  /* 0x0054c01103007388 */ /* 0x0107e60000000400 */
        /* <DEDUP_REMOVED lines=56> */
[----:B------:R-:W3:Y:S03]  /*48b90*/  LDL.LU R2, [R1+0xeac] ;  /* 0x000eac0001027983 */ /* 0x000ee60000300800 */
[----:B0-----:R-:W3:Y:S04]  /*48ba0*/  LDL.LU R60, [R1+0xea8] ;  /* 0x000ea800013c7983 */ /* 0x001ee80000300800 */
        /* <DEDUP_REMOVED lines=124> */
[----:B----4-:R-:W-:Y:S01]  /*49370*/  STS.U16 [R3+0xad00], R46 ;  /* 0x00ad002e03007388 */ /* 0x010fe20000000400 */
[----:B------:R-:W-:Y:S02]  /*49380*/  STS.U16 [R3+0xadc0], R19 ;  /* 0x00adc01303007388 */ /* 0x000fe40000000400 */
[----:B--2---:R-:W-:Y:S01]  /*49390*/  STS.U16 [R3+0xad80], R18 ;  /* 0x00ad801203007388 */ /* 0x004fe20000000400 */
[----:B---3--:R-:W-:Y:S04]  /*493a0*/  STS.U16 [R3+0xb400], R17 ;  /* 0x00b4001103007388 */ /* 0x008fe80000000400 */
        /* <DEDUP_REMOVED lines=16> */
[----:B------:R0:W-:Y:S01]  /*494b0*/  STS.U16 [R3+0xc440], R5 ;  /* 0x00c4400503007388 */ /* 0x0001e20000000400 */
[----:B------:R1:W-:Y:S01]  /*494c0*/  STS.U16 [R3+0xc480], R29 ;  /* 0x00c4801d03007388 */ /* 0x0003e20000000400 */
[----:B------:R-:W-:Y:S02]  /*494d0*/  STS.U16 [R3+0xc4c0], R55 ;  /* 0x00c4c03703007388 */ /* 0x000fe40000000400 */
[----:B------:R-:W-:Y:S01]  /*494e0*/  STS.U16 [R3+0xc500], R56 ;  /* 0x00c5003803007388 */ /* 0x000fe20000000400 */
[----:B0-----:R-:W2:Y:S01]  /*494f0*/  LDL.LU R5, [R1+0x204] ;  /* 0x0002040001057983 */ /* 0x001ea20000300800 */
[----:B-1----:R-:W3:Y:S03]  /*49500*/  LDL.LU R29, [R1+0x200] ;  /* 0x00020000011d7983 */ /* 0x002ee60000300800 */
[----:B------:R-:W-:Y:S01]  /*49510*/  STS.U16 [R3+0xc540], R57 ;  /* 0x00c5403903007388 */ /* 0x000fe20000000400 */
[----:B------:R-:W-:Y:S02]  /*49520*/  STS.U16 [R3+0xc580], R58 ;  /* 0x00c5803a03007388 */ /* 0x000fe40000000400 */
[----:B------:R0:W-:Y:S01]  /*49530*/  STS.U16 [R3+0xc5c0], R59 ;  /* 0x00c5c03b03007388 */ /* 0x0001e20000000400 */
[----:B------:R1:W-:Y:S01]  /*49540*/  STS.U16 [R3+0xcc40], R61 ;  /* 0x00cc403d03007388 */ /* 0x0003e20000000400 */
[----:B------:R4:W-:Y:S02]  /*49550*/  STS.U16 [R3+0xcc00], R0 ;  /* 0x00cc000003007388 */ /* 0x0009e40000000400 */
[----:B------:R4:W-:Y:S01]  /*49560*/  STS.U16 [R3+0xccc0], R2 ;  /* 0x00ccc00203007388 */ /* 0x0009e20000000400 */
[----:B0-----:R-:W3:Y:S01]  /*49570*/  LDL.LU R59, [R1+0x1fc] ;  /* 0x0001fc00013b7983 */ /* 0x001ee20000300800 */
[----:B-1----:R-:W3:Y:S02]  /*49580*/  LDL.LU R61, [R1+0x1f8] ;  /* 0x0001f800013d7983 */ /* 0x002ee40000300800 */
[----:B----4-:R-:W4:Y:S01]  /*49590*/  LDL.LU R0, [R1+0x194] ;  /* 0x0001940001007983 */ /* 0x010f220000300800 */
[----:B------:R0:W-:Y:S04]  /*495a0*/  STS.U16 [R3+0xcc80], R60 ;  /* 0x00cc803c03007388 */ /* 0x0001e80000000400 */
[----:B------:R-:W4:Y:S04]  /*495b0*/  LDL.LU R2, [R1+0x190] ;  /* 0x0001900001027983 */ /* 0x000f280000300800 */
        /* <DEDUP_REMOVED lines=25> */
[----:B--2---:R0:W-:Y:S01]  /*49750*/  STS.U16 [R3+0xcd40], R5 ;  /* 0x00cd400503007388 */ /* 0x0041e20000000400 */
[----:B---3--:R1:W-:Y:S03]  /*49760*/  STS.U16 [R3+0xcd00], R29 ;  /* 0x00cd001d03007388 */ /* 0x0083e60000000400 */
[----:B0-----:R-:W2:Y:S04]  /*49770*/  LDL.LU R5, [R1+0x446c] ;  /* 0x00446c0001057983 */ /* 0x001ea80000300800 */
[----:B-1----:R-:W3:Y:S04]  /*49780*/  LDL.LU R29, [R1+0x4468] ;  /* 0x00446800011d7983 */ /* 0x002ee80000300800 */
[----:B------:R0:W-:Y:S01]  /*49790*/  STS.U16 [R3+0xcdc0], R59 ;  /* 0x00cdc03b03007388 */ /* 0x0001e20000000400 */
[----:B------:R1:W-:Y:S02]  /*497a0*/  STS.U16 [R3+0xcd80], R61 ;  /* 0x00cd803d03007388 */ /* 0x0003e40000000400 */
[----:B----4-:R4:W-:Y:S01]  /*497b0*/  STS.U16 [R3+0xd400], R0 ;  /* 0x00d4000003007388 */ /* 0x0109e20000000400 */
[----:B------:R4:W-:Y:S04]  /*497c0*/  STS.U16 [R3+0xd440], R2 ;  /* 0x00d4400203007388 */ /* 0x0009e80000000400 */
[----:B0-----:R-:W2:Y:S01]  /*497d0*/  LDL.LU R59, [R1+0x4464] ;  /* 0x00446400013b7983 */ /* 0x001ea20000300800 */
[----:B-1----:R-:W2:Y:S03]  /*497e0*/  LDL.LU R61, [R1+0x4460] ;  /* 0x00446000013d7983 */ /* 0x002ea60000300800 */
[----:B----4-:R-:W4:Y:S04]  /*497f0*/  LDL.LU R0, [R1+0x445c] ;  /* 0x00445c0001007983 */ /* 0x010f280000300800 */
[----:B------:R0:W-:Y:S04]  /*49800*/  STS.U16 [R3+0xd480], R60 ;  /* 0x00d4803c03007388 */ /* 0x0001e80000000400 */
[----:B------:R-:W2:Y:S04]  /*49810*/  LDL.LU R2, [R1+0x4458] ;  /* 0x0044580001027983 */ /* 0x000ea80000300800 */
        /* <DEDUP_REMOVED lines=17> */
[----:B------:R-:W-:Y:S02]  /*49930*/  STS.U16 [R3+0xe4c0], R54 ;  /* 0x00e4c03603007388 */ /* 0x000fe40000000400 */
[----:B------:R1:W-:Y:S02]  /*49940*/  STS.U16 [R3+0xe500], R30 ;  /* 0x00e5001e03007388 */ /* 0x0003e40000000400 */
[----:B------:R1:W-:Y:S01]  /*49950*/  STS.U16 [R3+0xe540], R31 ;  /* 0x00e5401f03007388 */ /* 0x0003e20000000400 */
[----:B------:R1:W-:Y:S04]  /*49960*/  STS.U16 [R3+0xe580], R4 ;  /* 0x00e5800403007388 */ /* 0x0003e80000000400 */
[----:B0-----:R-:W3:Y:S01]  /*49970*/  LDL.LU R50, [R1+0x1728] ;  /* 0x0017280001327983 */ /* 0x001ee20000300800 */
[----:B------:R0:W-:Y:S02]  /*49980*/  STS.U16 [R3+0xe5c0], R55 ;  /* 0x00e5c03703007388 */ /* 0x0001e40000000400 */
[----:B-1----:R-:W3:Y:S01]  /*49990*/  LDL.LU R51, [R1+0x1724] ;  /* 0x0017240001337983 */ /* 0x002ee20000300800 */
[----:B------:R-:W-:Y:S04]  /*499a0*/  STS.U16 [R3+0xec40], R56 ;  /* 0x00ec403803007388 */ /* 0x000fe80000000400 */
[----:B------:R-:W3:Y:S04]  /*499b0*/  LDL.LU R52, [R1+0x1720] ;  /* 0x0017200001347983 */ /* 0x000ee80000300800 */
[----:B------:R-:W-:Y:S01]  /*499c0*/  STS.U16 [R3+0xec00], R57 ;  /* 0x00ec003903007388 */ /* 0x000fe20000000400 */
[----:B------:R-:W3:Y:S02]  /*499d0*/  LDL.LU R53, [R1+0x171c] ;  /* 0x00171c0001357983 */ /* 0x000ee40000300800 */
[----:B------:R-:W-:Y:S02]  /*499e0*/  STS.U16 [R3+0xecc0], R58 ;  /* 0x00ecc03a03007388 */ /* 0x000fe40000000400 */
[----:B------:R-:W3:Y:S01]  /*499f0*/  LDL.LU R30, [R1+0x1718] ;  /* 0x00171800011e7983 */ /* 0x000ee20000300800 */
[----:B------:R-:W3:Y:S01]  /*49a00*/  LDL.LU R31, [R1+0x1714] ;  /* 0x00171400011f7983 */ /* 0x000ee20000300800 */
[----:B------:R-:W3:Y:S02]  /*49a10*/  LDL.LU R4, [R1+0x1710] ;  /* 0x0017100001047983 */ /* 0x000ee40000300800 */
[----:B0-----:R-:W3:Y:S01]  /*49a20*/  LDL.LU R55, [R1+0x170c] ;  /* 0x00170c0001377983 */ /* 0x001ee20000300800 */
[----:B--2---:R-:W-:Y:S01]  /*49a30*/  STS.U16 [R3+0xec80], R60 ;  /* 0x00ec803c03007388 */ /* 0x004fe20000000400 */
[----:B------:R-:W-:Y:S02]  /*49a40*/  STS.U16 [R3+0xed40], R2 ;  /* 0x00ed400203007388 */ /* 0x000fe40000000400 */
[----:B----4-:R0:W-:Y:S02]  /*49a50*/  STS.U16 [R3+0xed00], R0 ;  /* 0x00ed000003007388 */ /* 0x0101e40000000400 */
[----:B0-----:R-:W2:Y:S04]  /*49a60*/  LDL.LU R0, [R1+0x16a8] ;  /* 0x0016a80001007983 */ /* 0x001ea80000300800 */
[----:B------:R-:W0:Y:S01]  /*49a70*/  S2R R60, SR_TID.X ;  /* 0x00000000003c7919 */ /* 0x000e220000002100 */
[----:B------:R-:W4:Y:S02]  /*49a80*/  LDL.LU R56, [R1+0x16a4] ;  /* 0x0016a40001387983 */ /* 0x000f240000300800 */
[----:B------:R-:W4:Y:S02]  /*49a90*/  LDL.LU R2, [R1+0x16a0] ;  /* 0x0016a00001027983 */ /* 0x000f240000300800 */
[----:B------:R-:W4:Y:S01]  /*49aa0*/  LDL.LU R57, [R1+0x169c] ;  /* 0x00169c0001397983 */ /* 0x000f220000300800 */
[----:B------:R-:W-:Y:S01]  /*49ab0*/  STS.U16 [R3+0xedc0], R61 ;  /* 0x00edc03d03007388 */ /* 0x000fe20000000400 */
[----:B------:R-:W-:Y:S02]  /*49ac0*/  STS.U16 [R3+0xed80], R59 ;  /* 0x00ed803b03007388 */ /* 0x000fe40000000400 */
[----:B---3--:R-:W-:Y:S01]  /*49ad0*/  STS.U16 [R3+0xf400], R29 ;  /* 0x00f4001d03007388 */ /* 0x008fe20000000400 */
[----:B------:R-:W-:Y:S04]  /*49ae0*/  STS.U16 [R3+0xf440], R5 ;  /* 0x00f4400503007388 */ /* 0x000fe80000000400 */
[----:B------:R-:W-:Y:S04]  /*49af0*/  STS.U16 [R3+0xf480], R6 ;  /* 0x00f4800603007388 */ /* 0x000fe80000000400 */
[----:B------:R-:W3:Y:S01]  /*49b00*/  LDL.LU R58, [R1+0x1698] ;  /* 0x00169800013a7983 */ /* 0x000ee20000300800 */
[----:B------:R-:W-:Y:S02]  /*49b10*/  STS.U16 [R3+0xf4c0], R7 ;  /* 0x00f4c00703007388 */ /* 0x000fe40000000400 */
[----:B------:R-:W-:Y:S02]  /*49b20*/  STS.U16 [R3+0xf500], R8 ;  /* 0x00f5000803007388 */ /* 0x000fe40000000400 */
[----:B------:R-:W-:Y:S01]  /*49b30*/  STS.U16 [R3+0xf540], R9 ;  /* 0x00f5400903007388 */ /* 0x000fe20000000400 */
[----:B------:R-:W-:Y:S01]  /*49b40*/  STS.U16 [R3+0xf580], R10 ;  /* 0x00f5800a03007388 */ /* 0x000fe20000000400 */
[----:B------:R-:W-:Y:S02]  /*49b50*/  STS.U16 [R3+0xf5c0], R11 ;  /* 0x00f5c00b03007388 */ /* 0x000fe40000000400 */
[----:B------:R-:W-:Y:S02]  /*49b60*/  STS.U16 [R3+0xfc40], R28 ;  /* 0x00fc401c03007388 */ /* 0x000fe40000000400 */
[----:B------:R-:W-:Y:S01]  /*49b70*/  STS.U16 [R3+0xfc00], R32 ;  /* 0x00fc002003007388 */ /* 0x000fe20000000400 */
[----:B0-----:R-:W-:Y:S01]  /*49b80*/  LOP3.LUT R54, R60, 0x1f, RZ, 0xc0, !PT ;  /* 0x0000001f3c367812 */ /* 0x001fe200078ec0ff */
[----:B------:R-:W-:Y:S04]  /*49b90*/  STS.U16 [R3+0xfcc0], R34 ;  /* 0x00fcc02203007388 */ /* 0x000fe80000000400 */
[----:B------:R-:W-:Y:S01]  /*49ba0*/  IMAD.SHL.U32 R60, R54, 0x2, RZ ;  /* 0x00000002363c7824 */ /* 0x000fe200078e00ff */
[----:B------:R-:W-:Y:S01]  /*49bb0*/  STS.U16 [R3+0xfc80], R36 ;  /* 0x00fc802403007388 */ /* 0x000fe20000000400 */
[----:B------:R-:W-:Y:S02]  /*49bc0*/  STS.U16 [R3+0xfd40], R38 ;  /* 0x00fd402603007388 */ /* 0x000fe40000000400 */
[----:B------:R-:W-:Y:S01]  /*49bd0*/  STS.U16 [R3+0xfd00], R40 ;  /* 0x00fd002803007388 */ /* 0x000fe20000000400 */
[----:B------:R-:W-:Y:S01]  /*49be0*/  LOP3.LUT R60, R60, 0x30, RZ, 0x3c, !PT ;  /* 0x000000303c3c7812 */ /* 0x000fe200078e3cff */
[----:B------:R-:W-:Y:S01]  /*49bf0*/  STS.U16 [R3+0xfdc0], R42 ;  /* 0x00fdc02a03007388 */ /* 0x000fe20000000400 */
[----:B------:R-:W-:Y:S03]  /*49c00*/  STS.U16 [R3+0xfd80], R44 ;  /* 0x00fd802c03007388 */ /* 0x000fe60000000400 */
        /* <DEDUP_REMOVED lines=8> */
[----:B--2---:R0:W-:Y:S04]  /*49c90*/  STS.U16 [R60+0xe40], R0 ;  /* 0x000e40003c007388 */ /* 0x0041e80000000400 */
[----:B0-----:R-:W2:Y:S01]  /*49ca0*/  LDL.LU R0, [R1+0x1694] ;  /* 0x0016940001007983 */ /* 0x001ea20000300800 */
[----:B----4-:R-:W-:Y:S02]  /*49cb0*/  STS.U16 [R60+0xe00], R56 ;  /* 0x000e00383c007388 */ /* 0x010fe40000000400 */
[----:B------:R0:W-:Y:S02]  /*49cc0*/  STS.U16 [R60+0xec0], R2 ;  /* 0x000ec0023c007388 */ /* 0x0001e40000000400 */
[----:B------:R-:W4:Y:S01]  /*49cd0*/  LDL.LU R7, [R1+0x1690] ;  /* 0x0016900001077983 */ /* 0x000f220000300800 */
[----:B------:R1:W-:Y:S04]  /*49ce0*/  STS.U16 [R60+0xe80], R57 ;  /* 0x000e80393c007388 */ /* 0x0003e80000000400 */
[----:B0-----:R-:W4:Y:S01]  /*49cf0*/  LDL.LU R2, [R1+0x168c] ;  /* 0x00168c0001027983 */ /* 0x001f220000300800 */
[----:B------:R-:W4:Y:S02]  /*49d00*/  LDL.LU R6, [R1+0x1628] ;  /* 0x0016280001067983 */ /* 0x000f240000300800 */
[----:B-1----:R-:W4:Y:S02]  /*49d10*/  LDL.LU R57, [R1+0x1624] ;  /* 0x0016240001397983 */ /* 0x002f240000300800 */
        /* <DEDUP_REMOVED lines=19> */
[----:B------:R-:W4:Y:S01]  /*49e50*/  LDL.LU R4, [R1+0x1514] ;  /* 0x0015140001047983 */ /* 0x000f220000300800 */
[----:B---3--:R0:W-:Y:S01]  /*49e60*/  STS.U16 [R60+0xf40], R58 ;  /* 0x000f403a3c007388 */ /* 0x0081e20000000400 */
[----:B------:R-:W3:Y:S03]  /*49e70*/  LDL.LU R55, [R1+0x1510] ;  /* 0x0015100001377983 */ /* 0x000ee60000300800 */
[----:B0-----:R-:W3:Y:S01]  /*49e80*/  LDL.LU R58, [R1+0x150c] ;  /* 0x00150c00013a7983 */ /* 0x001ee20000300800 */
[----:B------:R-:W3:Y:S03]  /*49e90*/  LDL.LU R56, [R1+0x14a8] ;  /* 0x0014a80001387983 */ /* 0x000ee60000300800 */
[----:B--2---:R0:W-:Y:S04]  /*49ea0*/  STS.U16 [R60+0xf00], R0 ;  /* 0x000f00003c007388 */ /* 0x0041e80000000400 */
[----:B0-----:R-:W2:Y:S01]  /*49eb0*/  LDL.LU R0, [R1+0x14a4] ;  /* 0x0014a40001007983 */ /* 0x001ea20000300800 */
[----:B----4-:R-:W-:Y:S03]  /*49ec0*/  STS.U16 [R60+0xfc0], R7 ;  /* 0x000fc0073c007388 */ /* 0x010fe60000000400 */
[----:B------:R0:W-:Y:S01]  /*49ed0*/  STS.U16 [R60+0xf80], R2 ;  /* 0x000f80023c007388 */ /* 0x0001e20000000400 */
[----:B------:R-:W-:Y:S03]  /*49ee0*/  STS.U16 [R60+0x1600], R6 ;  /* 0x001600063c007388 */ /* 0x000fe60000000400 */
[----:B------:R1:W-:Y:S01]  /*49ef0*/  STS.U16 [R60+0x1640], R57 ;  /* 0x001640393c007388 */ /* 0x0003e20000000400 */
[----:B------:R-:W-:Y:S02]  /*49f00*/  STS.U16 [R60+0x1680], R46 ;  /* 0x0016802e3c007388 */ /* 0x000fe40000000400 */
[----:B------:R-:W-:Y:S02]  /*49f10*/  STS.U16 [R60+0x16c0], R3 ;  /* 0x0016c0033c007388 */ /* 0x000fe40000000400 */
[----:B------:R-:W-:Y:S01]  /*49f20*/  STS.U16 [R60+0x1700], R19 ;  /* 0x001700133c007388 */ /* 0x000fe20000000400 */
[----:B0-----:R-:W4:Y:S04]  /*49f30*/  LDL.LU R2, [R1+0x14a0] ;  /* 0x0014a00001027983 */ /* 0x001f280000300800 */
        /* <DEDUP_REMOVED lines=16> */
[----:B------:R-:W-:Y:S04]  /*4a040*/  STS.U16 [R60+0x2740], R4 ;  /* 0x002740043c007388 */ /* 0x000fe80000000400 */
[----:B-1----:R-:W4:Y:S01]  /*4a050*/  LDL.LU R57, [R1+0x149c] ;  /* 0x00149c0001397983 */ /* 0x002f220000300800 */
[----:B---3--:R-:W-:Y:S03]  /*4a060*/  STS.U16 [R60+0x2780], R55 ;  /* 0x002780373c007388 */ /* 0x008fe60000000400 */
[----:B------:R0:W-:Y:S04]  /*4a070*/  STS.U16 [R60+0x27c0], R58 ;  /* 0x0027c03a3c007388 */ /* 0x0001e80000000400 */
[----:B0-----:R-:W3:Y:S01]  /*4a080*/  LDL.LU R58, [R1+0x1498] ;  /* 0x00149800013a7983 */ /* 0x001ee20000300800 */
[----:B------:R-:W-:Y:S02]  /*4a090*/  STS.U16 [R60+0x2e40], R56 ;  /* 0x002e40383c007388 */ /* 0x000fe40000000400 */
[----:B------:R-:W3:Y:S01]  /*4a0a0*/  LDL.LU R7, [R1+0x1494] ;  /* 0x0014940001077983 */ /* 0x000ee20000300800 */
[----:B--2---:R0:W-:Y:S04]  /*4a0b0*/  STS.U16 [R60+0x2e00], R0 ;  /* 0x002e00003c007388 */ /* 0x0041e80000000400 */
[----:B0-----:R-:W2:Y:S04]  /*4a0c0*/  LDL.LU R0, [R1+0x1490] ;  /* 0x0014900001007983 */ /* 0x001ea80000300800 */
[----:B----4-:R0:W-:Y:S01]  /*4a0d0*/  STS.U16 [R60+0x2ec0], R2 ;  /* 0x002ec0023c007388 */ /* 0x0101e20000000400 */
[----:B------:R-:W4:Y:S03]  /*4a0e0*/  LDL.LU R6, [R1+0x148c] ;  /* 0x00148c0001067983 */ /* 0x000f260000300800 */
        /* <DEDUP_REMOVED lines=23> */
[----:B---3--:R1:W-:Y:S01]  /*4a260*/  STS.U16 [R60+0x2f40], R58 ;  /* 0x002f403a3c007388 */ /* 0x0083e20000000400 */
[----:B0-----:R-:W3:Y:S01]  /*4a270*/  LDL.LU R57, [R1+0x1310] ;  /* 0x0013100001397983 */ /* 0x001ee20000300800 */
[----:B------:R-:W3:Y:S02]  /*4a280*/  LDL.LU R56, [R1+0x130c] ;  /* 0x00130c0001387983 */ /* 0x000ee40000300800 */
[----:B-1----:R-:W3:Y:S01]  /*4a290*/  LDL.LU R58, [R1+0x12a8] ;  /* 0x0012a800013a7983 */ /* 0x002ee20000300800 */
[----:B------:R-:W-:Y:S04]  /*4a2a0*/  STS.U16 [R60+0x2f00], R7 ;  /* 0x002f00073c007388 */ /* 0x000fe80000000400 */
[----:B--2---:R0:W-:Y:S04]  /*4a2b0*/  STS.U16 [R60+0x2fc0], R0 ;  /* 0x002fc0003c007388 */ /* 0x0041e80000000400 */
[----:B0-----:R-:W2:Y:S04]  /*4a2c0*/  LDL.LU R0, [R1+0x12a4] ;  /* 0x0012a40001007983 */ /* 0x001ea80000300800 */
[----:B----4-:R-:W-:Y:S01]  /*4a2d0*/  STS.U16 [R60+0x2f80], R6 ;  /* 0x002f80063c007388 */ /* 0x010fe20000000400 */
[----:B------:R0:W-:Y:S02]  /*4a2e0*/  STS.U16 [R60+0x3600], R2 ;  /* 0x003600023c007388 */ /* 0x0001e40000000400 */
        /* <DEDUP_REMOVED lines=19> */
[----:B------:R-:W-:Y:S01]  /*4a420*/  STS.U16 [R60+0x4700], R4 ;  /* 0x004700043c007388 */ /* 0x000fe20000000400 */
[----:B0-----:R-:W4:Y:S01]  /*4a430*/  LDL.LU R2, [R1+0x12a0] ;  /* 0x0012a00001027983 */ /* 0x001f220000300800 */
[----:B------:R-:W-:Y:S03]  /*4a440*/  STS.U16 [R60+0x4740], R55 ;  /* 0x004740373c007388 */ /* 0x000fe60000000400 */
[----:B---3--:R0:W-:Y:S01]  /*4a450*/  STS.U16 [R60+0x4780], R57 ;  /* 0x004780393c007388 */ /* 0x0081e20000000400 */
[----:B------:R-:W-:Y:S02]  /*4a460*/  STS.U16 [R60+0x47c0], R56 ;  /* 0x0047c0383c007388 */ /* 0x000fe40000000400 */
[----:B------:R1:W-:Y:S01]  /*4a470*/  STS.U16 [R60+0x4e40], R58 ;  /* 0x004e403a3c007388 */ /* 0x0003e20000000400 */
[----:B0-----:R-:W3:Y:S01]  /*4a480*/  LDL.LU R57, [R1+0x129c] ;  /* 0x00129c0001397983 */ /* 0x001ee20000300800 */
[----:B------:R-:W3:Y:S02]  /*4a490*/  LDL.LU R7, [R1+0x1298] ;  /* 0x0012980001077983 */ /* 0x000ee40000300800 */
[----:B-1----:R-:W3:Y:S02]  /*4a4a0*/  LDL.LU R58, [R1+0x1294] ;  /* 0x00129400013a7983 */ /* 0x002ee40000300800 */
[----:B------:R-:W3:Y:S01]  /*4a4b0*/  LDL.LU R6, [R1+0x1290] ;  /* 0x0012900001067983 */ /* 0x000ee20000300800 */
[----:B--2---:R0:W-:Y:S04]  /*4a4c0*/  STS.U16 [R60+0x4e00], R0 ;  /* 0x004e00003c007388 */ /* 0x0041e80000000400 */
        /* <DEDUP_REMOVED lines=21> */
[----:B----4-:R0:W-:Y:S01]  /*4a620*/  STS.U16 [R60+0x4ec0], R2 ;  /* 0x004ec0023c007388 */ /* 0x0101e20000000400 */
[----:B------:R-:W4:Y:S03]  /*4a630*/  LDL.LU R55, [R1+0x1118] ;  /* 0x0011180001377983 */ /* 0x000f260000300800 */
[----:B0-----:R-:W4:Y:S04]  /*4a640*/  LDL.LU R2, [R1+0x1114] ;  /* 0x0011140001027983 */ /* 0x001f280000300800 */
[----:B---3--:R0:W-:Y:S01]  /*4a650*/  STS.U16 [R60+0x4e80], R57 ;  /* 0x004e80393c007388 */ /* 0x0081e20000000400 */
[----:B------:R-:W3:Y:S02]  /*4a660*/  LDL.LU R56, [R1+0x1110] ;  /* 0x0011100001387983 */ /* 0x000ee40000300800 */
[----:B------:R-:W-:Y:S02]  /*4a670*/  STS.U16 [R60+0x4f40], R7 ;  /* 0x004f40073c007388 */ /* 0x000fe40000000400 */
[----:B------:R1:W-:Y:S01]  /*4a680*/  STS.U16 [R60+0x4f00], R58 ;  /* 0x004f003a3c007388 */ /* 0x0003e20000000400 */
[----:B0-----:R-:W3:Y:S01]  /*4a690*/  LDL.LU R57, [R1+0x110c] ;  /* 0x00110c0001397983 */ /* 0x001ee20000300800 */
[----:B-1----:R-:W3:Y:S03]  /*4a6a0*/  LDL.LU R58, [R1+0x10a8] ;  /* 0x0010a800013a7983 */ /* 0x002ee60000300800 */
[----:B------:R-:W-:Y:S04]  /*4a6b0*/  STS.U16 [R60+0x4fc0], R6 ;  /* 0x004fc0063c007388 */ /* 0x000fe80000000400 */
[----:B--2---:R0:W-:Y:S04]  /*4a6c0*/  STS.U16 [R60+0x4f80], R0 ;  /* 0x004f80003c007388 */ /* 0x0041e80000000400 */
        /* <DEDUP_REMOVED lines=21> */
[----:B----4-:R-:W-:Y:S01]  /*4a820*/  STS.U16 [R60+0x6700], R55 ;  /* 0x006700373c007388 */ /* 0x010fe20000000400 */
[----:B------:R0:W-:Y:S02]  /*4a830*/  STS.U16 [R60+0x6740], R2 ;  /* 0x006740023c007388 */ /* 0x0001e40000000400 */
[----:B---3--:R-:W-:Y:S01]  /*4a840*/  STS.U16 [R60+0x6780], R56 ;  /* 0x006780383c007388 */ /* 0x008fe20000000400 */
[----:B0-----:R-:W3:Y:S04]  /*4a850*/  LDL.LU R2, [R1+0x10a0] ;  /* 0x0010a00001027983 */ /* 0x001ee80000300800 */
[----:B------:R0:W-:Y:S01]  /*4a860*/  STS.U16 [R60+0x67c0], R57 ;  /* 0x0067c0393c007388 */ /* 0x0001e20000000400 */
[----:B------:R-:W4:Y:S02]  /*4a870*/  LDL.LU R7, [R1+0x1090] ;  /* 0x0010900001077983 */ /* 0x000f240000300800 */
[----:B------:R1:W-:Y:S01]  /*4a880*/  STS.U16 [R60+0x6e40], R58 ;  /* 0x006e403a3c007388 */ /* 0x0003e20000000400 */
        /* <DEDUP_REMOVED lines=24> */
[----:B--2---:R0:W-:Y:S04]  /*4aa10*/  STS.U16 [R60+0x6e00], R0 ;  /* 0x006e00003c007388 */ /* 0x0041e80000000400 */
[----:B0-----:R-:W2:Y:S01]  /*4aa20*/  LDL.LU R0, [R1+0xf0c] ;  /* 0x000f0c0001007983 */ /* 0x001ea20000300800 */
[----:B------:R-:W2:Y:S03]  /*4aa30*/  LDL.LU R56, [R1+0xf08] ;  /* 0x000f080001387983 */ /* 0x000ea60000300800 */
[----:B---3--:R0:W-:Y:S01]  /*4aa40*/  STS.U16 [R60+0x6ec0], R2 ;  /* 0x006ec0023c007388 */ /* 0x0081e20000000400 */
[----:B----4-:R-:W-:Y:S03]  /*4aa50*/  STS.U16 [R60+0x6e80], R7 ;  /* 0x006e80073c007388 */ /* 0x010fe60000000400 */
[----:B0-----:R-:W3:Y:S04]  /*4aa60*/  LDL.LU R2, [R1+0xf04] ;  /* 0x000f040001027983 */ /* 0x001ee80000300800 */
[----:B------:R0:W-:Y:S01]  /*4aa70*/  STS.U16 [R60+0x6f40], R57 ;  /* 0x006f40393c007388 */ /* 0x0001e20000000400 */
[----:B------:R-:W-:Y:S02]  /*4aa80*/  STS.U16 [R60+0x6f00], R6 ;  /* 0x006f00063c007388 */ /* 0x000fe40000000400 */
[----:B------:R1:W-:Y:S02]  /*4aa90*/  STS.U16 [R60+0x6fc0], R58 ;  /* 0x006fc03a3c007388 */ /* 0x0003e40000000400 */
[----:B------:R-:W-:Y:S01]  /*4aaa0*/  STS.U16 [R60+0x6f80], R46 ;  /* 0x006f802e3c007388 */ /* 0x000fe20000000400 */
[----:B------:R-:W-:Y:S01]  /*4aab0*/  STS.U16 [R60+0x7600], R3 ;  /* 0x007600033c007388 */ /* 0x000fe20000000400 */
[----:B------:R-:W-:Y:S03]  /*4aac0*/  STS.U16 [R60+0x7640], R19 ;  /* 0x007640133c007388 */ /* 0x000fe60000000400 */
[----:B0-----:R-:W4:Y:S01]  /*4aad0*/  LDL.LU R57, [R1+0xf00] ;  /* 0x000f000001397983 */ /* 0x001f220000300800 */
        /* <DEDUP_REMOVED lines=16> */
[----:B------:R-:W-:Y:S03]  /*4abe0*/  STS.U16 [R60+0x8680], R4 ;  /* 0x008680043c007388 */ /* 0x000fe60000000400 */
[----:B-1----:R-:W4:Y:S01]  /*4abf0*/  LDL.LU R58, [R1+0xe9c] ;  /* 0x000e9c00013a7983 */ /* 0x002f220000300800 */
[----:B------:R-:W-:Y:S03]  /*4ac00*/  STS.U16 [R60+0x86c0], R55 ;  /* 0x0086c0373c007388 */ /* 0x000fe60000000400 */
[----:B--2---:R0:W-:Y:S04]  /*4ac10*/  STS.U16 [R60+0x8700], R0 ;  /* 0x008700003c007388 */ /* 0x0041e80000000400 */
[----:B0-----:R-:W2:Y:S01]  /*4ac20*/  LDL.LU R0, [R1+0xe98] ;  /* 0x000e980001007983 */ /* 0x001ea20000300800 */
[----:B------:R-:W-:Y:S02]  /*4ac30*/  STS.U16 [R60+0x8740], R56 ;  /* 0x008740383c007388 */ /* 0x000fe40000000400 */
[----:B------:R-:W2:Y:S01]  /*4ac40*/  LDL.LU R7, [R1+0xe94] ;  /* 0x000e940001077983 */ /* 0x000ea20000300800 */
[----:B---3--:R0:W-:Y:S04]  /*4ac50*/  STS.U16 [R60+0x8780], R2 ;  /* 0x008780023c007388 */ /* 0x0081e80000000400 */
[----:B0-----:R-:W3:Y:S04]  /*4ac60*/  LDL.LU R2, [R1+0xe90] ;  /* 0x000e900001027983 */ /* 0x001ee80000300800 */
        /* <DEDUP_REMOVED lines=24> */
[----:B------:R-:W4:Y:S03]  /*4adf0*/  LDL.LU R55, [R1+0x47c] ;  /* 0x00047c0001377983 */ /* 0x000f260000300800 */
[----:B0-----:R-:W4:Y:S01]  /*4ae00*/  LDL.LU R58, [R1+0x478] ;  /* 0x00047800013a7983 */ /* 0x001f220000300800 */
[----:B------:R-:W4:Y:S03]  /*4ae10*/  LDL.LU R56, [R1+0x474] ;  /* 0x0004740001387983 */ /* 0x000f260000300800 */
[----:B--2---:R0:W-:Y:S04]  /*4ae20*/  STS.U16 [R60+0x8e00], R0 ;  /* 0x008e00003c007388 */ /* 0x0041e80000000400 */
[----:B0-----:R-:W2:Y:S01]  /*4ae30*/  LDL.LU R0, [R1+0x470] ;  /* 0x0004700001007983 */ /* 0x001ea20000300800 */
[----:B------:R-:W-:Y:S03]  /*4ae40*/  STS.U16 [R60+0x8ec0], R7 ;  /* 0x008ec0073c007388 */ /* 0x000fe60000000400 */
[----:B---3--:R0:W-:Y:S01]  /*4ae50*/  STS.U16 [R60+0x8e80], R2 ;  /* 0x008e80023c007388 */ /* 0x0081e20000000400 */
[----:B----4-:R-:W-:Y:S03]  /*4ae60*/  STS.U16 [R60+0x8f40], R6 ;  /* 0x008f40063c007388 */ /* 0x010fe60000000400 */
[----:B0-----:R-:W3:Y:S04]  /*4ae70*/  LDL.LU R2, [R1+0x46c] ;  /* 0x00046c0001027983 */ /* 0x001ee80000300800 */
[----:B------:R0:W-:Y:S01]  /*4ae80*/  STS.U16 [R60+0x8f00], R57 ;  /* 0x008f00393c007388 */ /* 0x0001e20000000400 */
        /* <DEDUP_REMOVED lines=21> */
[----:B0-----:R-:W4:Y:S04]  /*4afe0*/  LDL.LU R57, [R1+0x468] ;  /* 0x0004680001397983 */ /* 0x001f280000300800 */
[----:B------:R0:W-:Y:S01]  /*4aff0*/  STS.U16 [R60+0xa6c0], R58 ;  /* 0x00a6c03a3c007388 */ /* 0x0001e20000000400 */
[----:B------:R-:W-:Y:S03]  /*4b000*/  STS.U16 [R60+0xa700], R56 ;  /* 0x00a700383c007388 */ /* 0x000fe60000000400 */
[----:B0-----:R-:W4:Y:S01]  /*4b010*/  LDL.LU R58, [R1+0x404] ;  /* 0x00040400013a7983 */ /* 0x001f220000300800 */
[----:B------:R-:W4:Y:S03]  /*4b020*/  LDL.LU R7, [R1+0x400] ;  /* 0x0004000001077983 */ /* 0x000f260000300800 */
[----:B--2---:R0:W-:Y:S04]  /*4b030*/  STS.U16 [R60+0xa740], R0 ;  /* 0x00a740003c007388 */ /* 0x0041e80000000400 */
[----:B0-----:R-:W2:Y:S01]  /*4b040*/  LDL.LU R0, [R1+0x3ec] ;  /* 0x0003ec0001007983 */ /* 0x001ea20000300800 */
[----:B------:R-:W2:Y:S03]  /*4b050*/  LDL.LU R6, [R1+0x3e8] ;  /* 0x0003e80001067983 */ /* 0x000ea60000300800 */
[----:B---3--:R0:W-:Y:S04]  /*4b060*/  STS.U16 [R60+0xa780], R2 ;  /* 0x00a780023c007388 */ /* 0x0081e80000000400 */
[----:B0-----:R-:W3:Y:S01]  /*4b070*/  LDL.LU R2, [R1+0x3e4] ;  /* 0x0003e40001027983 */ /* 0x001ee20000300800 */
[----:B------:R-:W3:Y:S02]  /*4b080*/  LDL.LU R46, [R1+0x3e0] ;  /* 0x0003e000012e7983 */ /* 0x000ee40000300800 */
[----:B------:R-:W3:Y:S02]  /*4b090*/  LDL.LU R3, [R1+0x3dc] ;  /* 0x0003dc0001037983 */ /* 0x000ee40000300800 */
[----:B------:R-:W3:Y:S01]  /*4b0a0*/  LDL.LU R19, [R1+0x3d8] ;  /* 0x0003d80001137983 */ /* 0x000ee20000300800 */
[----:B------:R-:W3:Y:S01]  /*4b0b0*/  LDL.LU R18, [R1+0x374] ;  /* 0x0003740001127983 */ /* 0x000ee20000300800 */
        /* <DEDUP_REMOVED lines=15> */
[----:B------:R-:W3:Y:S04]  /*4b1b0*/  LDL.LU R4, [R1+0x274] ;  /* 0x0002740001047983 */ /* 0x000ee80000300800 */
[----:B----4-:R0:W-:Y:S01]  /*4b1c0*/  STS.U16 [R60+0xa7c0], R57 ;  /* 0x00a7c0393c007388 */ /* 0x0101e20000000400 */
[----:B------:R-:W4:Y:S02]  /*4b1d0*/  LDL.LU R55, [R1+0x270] ;  /* 0x0002700001377983 */ /* 0x000f240000300800 */
[----:B------:R-:W4:Y:S01]  /*4b1e0*/  LDL.LU R56, [R1+0x26c] ;  /* 0x00026c0001387983 */ /* 0x000f220000300800 */
[----:B0-----:R-:W4:Y:S04]  /*4b1f0*/  LDL.LU R57, [R1+0x268] ;  /* 0x0002680001397983 */ /* 0x001f280000300800 */
[----:B------:R0:W-:Y:S01]  /*4b200*/  STS.U16 [R60+0xae40], R58 ;  /* 0x00ae403a3c007388 */ /* 0x0001e20000000400 */
[----:B------:R-:W-:Y:S03]  /*4b210*/  STS.U16 [R60+0xae00], R7 ;  /* 0x00ae00073c007388 */ /* 0x000fe60000000400 */
[----:B0-----:R-:W4:Y:S04]  /*4b220*/  LDL.LU R58, [R1+0x264] ;  /* 0x00026400013a7983 */ /* 0x001f280000300800 */
[----:B--2---:R0:W-:Y:S04]  /*4b230*/  STS.U16 [R60+0xaec0], R0 ;  /* 0x00aec0003c007388 */ /* 0x0041e80000000400 */
[----:B0-----:R-:W2:Y:S01]  /*4b240*/  LDL.LU R0, [R1+0x260] ;  /* 0x0002600001007983 */ /* 0x001ea20000300800 */
[----:B------:R-:W-:Y:S03]  /*4b250*/  STS.U16 [R60+0xae80], R6 ;  /* 0x00ae80063c007388 */ /* 0x000fe60000000400 */
[----:B---3--:R0:W-:Y:S01]  /*4b260*/  STS.U16 [R60+0xaf40], R2 ;  /* 0x00af40023c007388 */ /* 0x0081e20000000400 */
[----:B------:R1:W-:Y:S02]  /*4b270*/  STS.U16 [R60+0xaf00], R46 ;  /* 0x00af002e3c007388 */ /* 0x0003e40000000400 */
        /* <DEDUP_REMOVED lines=16> */
[----:B------:R-:W-:Y:S01]  /*4b380*/  STS.U16 [R60+0xbfc0], R30 ;  /* 0x00bfc01e3c007388 */ /* 0x000fe20000000400 */
[----:B0-----:R-:W2:Y:S01]  /*4b390*/  LDL.LU R2, [R1+0x25c] ;  /* 0x00025c0001027983 */ /* 0x001ea20000300800 */
[----:B------:R-:W-:Y:S02]  /*4b3a0*/  STS.U16 [R60+0xbf80], R31 ;  /* 0x00bf801f3c007388 */ /* 0x000fe40000000400 */
[----:B------:R-:W-:Y:S02]  /*4b3b0*/  STS.U16 [R60+0xc600], R4 ;  /* 0x00c600043c007388 */ /* 0x000fe40000000400 */
[----:B----4-:R-:W-:Y:S01]  /*4b3c0*/  STS.U16 [R60+0xc640], R55 ;  /* 0x00c640373c007388 */ /* 0x010fe20000000400 */
[----:B------:R-:W-:Y:S04]  /*4b3d0*/  STS.U16 [R60+0xc680], R56 ;  /* 0x00c680383c007388 */ /* 0x000fe80000000400 */
[----:B------:R-:W4:Y:S01]  /*4b3e0*/  LDL.LU R6, [R1+0x258] ;  /* 0x0002580001067983 */ /* 0x000f220000300800 */
[----:B-1----:R-:W4:Y:S02]  /*4b3f0*/  LDL.LU R46, [R1+0x1f4] ;  /* 0x0001f400012e7983 */ /* 0x002f240000300800 */
[----:B---3--:R-:W3:Y:S02]  /*4b400*/  LDL.LU R53, [R1+0x1f0] ;  /* 0x0001f00001357983 */ /* 0x008ee40000300800 */
[----:B------:R-:W3:Y:S01]  /*4b410*/  LDL.LU R19, [R1+0x1ec] ;  /* 0x0001ec0001137983 */ /* 0x000ee20000300800 */
[----:B------:R-:W-:Y:S04]  /*4b420*/  STS.U16 [R60+0xc6c0], R57 ;  /* 0x00c6c0393c007388 */ /* 0x000fe80000000400 */
[----:B------:R-:W-:Y:S04]  /*4b430*/  STS.U16 [R60+0xc700], R58 ;  /* 0x00c7003a3c007388 */ /* 0x000fe80000000400 */
        /* <DEDUP_REMOVED lines=22> */
[----:B------:R0:W-:Y:S04]  /*4b5a0*/  STS.U16 [R60+0xc780], R2 ;  /* 0x00c780023c007388 */ /* 0x0001e80000000400 */
[----:B----4-:R1:W-:Y:S01]  /*4b5b0*/  STS.U16 [R60+0xc7c0], R6 ;  /* 0x00c7c0063c007388 */ /* 0x0103e20000000400 */
[----:B------:R4:W-:Y:S03]  /*4b5c0*/  STS.U16 [R60+0xce40], R46 ;  /* 0x00ce402e3c007388 */ /* 0x0009e60000000400 */
[----:B0-----:R-:W2:Y:S01]  /*4b5d0*/  LDL.LU R2, [R1+0x74] ;  /* 0x0000740001027983 */ /* 0x001ea20000300800 */
[----:B------:R-:W2:Y:S02]  /*4b5e0*/  LDL.LU R31, [R1+0x70] ;  /* 0x00007000011f7983 */ /* 0x000ea40000300800 */
[----:B------:R-:W2:Y:S02]  /*4b5f0*/  LDL.LU R7, [R1+0x6c] ;  /* 0x00006c0001077983 */ /* 0x000ea40000300800 */
[----:B---3--:R0:W-:Y:S01]  /*4b600*/  STS.U16 [R60+0xce00], R53 ;  /* 0x00ce00353c007388 */ /* 0x0081e20000000400 */
[----:B-1----:R-:W3:Y:S01]  /*4b610*/  LDL.LU R6, [R1+0x68] ;  /* 0x0000680001067983 */ /* 0x002ee20000300800 */
[----:B----4-:R-:W4:Y:S03]  /*4b620*/  LDL.LU R46, [R1+0x4450] ;  /* 0x00445000012e7983 */ /* 0x010f260000300800 */
[----:B------:R1:W-:Y:S04]  /*4b630*/  STS.U16 [R60+0xcec0], R19 ;  /* 0x00cec0133c007388 */ /* 0x0003e80000000400 */
[----:B0-----:R-:W3:Y:S04]  /*4b640*/  LDL.LU R53, [R1+0x64] ;  /* 0x0000640001357983 */ /* 0x001ee80000300800 */
[----:B-1----:R-:W4:Y:S04]  /*4b650*/  LDL.LU R19, [R1+0x444c] ;  /* 0x00444c0001137983 */ /* 0x002f280000300800 */
[----:B--2---:R0:W-:Y:S04]  /*4b660*/  STS.U16 [R60+0xce80], R0 ;  /* 0x00ce80003c007388 */ /* 0x0041e80000000400 */
[----:B0-----:R-:W2:Y:S01]  /*4b670*/  LDL.LU R0, [R1+0x60] ;  /* 0x0000600001007983 */ /* 0x001ea20000300800 */
[----:B------:R0:W-:Y:S02]  /*4b680*/  STS.U16 [R60+0xcf40], R3 ;  /* 0x00cf40033c007388 */ /* 0x0001e40000000400 */
[----:B------:R1:W-:Y:S02]  /*4b690*/  STS.U16 [R60+0xcf00], R18 ;  /* 0x00cf00123c007388 */ /* 0x0003e40000000400 */
[----:B------:R1:W-:Y:S01]  /*4b6a0*/  STS.U16 [R60+0xcfc0], R17 ;  /* 0x00cfc0113c007388 */ /* 0x0003e20000000400 */
[----:B------:R1:W-:Y:S01]  /*4b6b0*/  STS.U16 [R60+0xcf80], R16 ;  /* 0x00cf80103c007388 */ /* 0x0003e20000000400 */
[----:B------:R1:W-:Y:S02]  /*4b6c0*/  STS.U16 [R60+0xd600], R15 ;  /* 0x00d6000f3c007388 */ /* 0x0003e40000000400 */
[----:B------:R1:W-:Y:S02]  /*4b6d0*/  STS.U16 [R60+0xd640], R14 ;  /* 0x00d6400e3c007388 */ /* 0x0003e40000000400 */
[----:B------:R1:W-:Y:S01]  /*4b6e0*/  STS.U16 [R60+0xd680], R13 ;  /* 0x00d6800d3c007388 */ /* 0x0003e20000000400 */
[----:B------:R1:W-:Y:S04]  /*4b6f0*/  STS.U16 [R60+0xd6c0], R12 ;  /* 0x00d6c00c3c007388 */ /* 0x0003e80000000400 */
[----:B0-----:R-:W4:Y:S01]  /*4b700*/  LDL.LU R3, [R1+0x4448] ;  /* 0x0044480001037983 */ /* 0x001f220000300800 */
[----:B-1----:R-:W4:Y:S03]  /*4b710*/  LDL.LU R18, [R1+0x4444] ;  /* 0x0044440001127983 */ /* 0x002f260000300800 */
[----:B------:R0:W-:Y:S04]  /*4b720*/  STS.U16 [R60+0xd700], R47 ;  /* 0x00d7002f3c007388 */ /* 0x0001e80000000400 */
[----:B------:R-:W4:Y:S01]  /*4b730*/  LDL.LU R17, [R1+0x4440] ;  /* 0x0044400001117983 */ /* 0x000f220000300800 */
[----:B------:R-:W4:Y:S02]  /*4b740*/  LDL.LU R16, [R1+0x443c] ;  /* 0x00443c0001107983 */ /* 0x000f240000300800 */
[----:B------:R-:W4:Y:S02]  /*4b750*/  LDL.LU R15, [R1+0x4438] ;  /* 0x00443800010f7983 */ /* 0x000f240000300800 */
[----:B------:R-:W4:Y:S01]  /*4b760*/  LDL.LU R14, [R1+0x4434] ;  /* 0x00443400010e7983 */ /* 0x000f220000300800 */
[----:B------:R1:W-:Y:S04]  /*4b770*/  STS.U16 [R60+0xd740], R48 ;  /* 0x00d740303c007388 */ /* 0x0003e80000000400 */
[----:B------:R-:W4:Y:S01]  /*4b780*/  LDL.LU R13, [R1+0x4430] ;  /* 0x00443000010d7983 */ /* 0x000f220000300800 */
[----:B------:R1:W-:Y:S02]  /*4b790*/  STS.U16 [R60+0xd780], R49 ;  /* 0x00d780313c007388 */ /* 0x0003e40000000400 */
[----:B------:R-:W4:Y:S02]  /*4b7a0*/  LDL.LU R12, [R1+0x442c] ;  /* 0x00442c00010c7983 */ /* 0x000f240000300800 */
[----:B------:R1:W-:Y:S01]  /*4b7b0*/  STS.U16 [R60+0xd7c0], R50 ;  /* 0x00d7c0323c007388 */ /* 0x0003e20000000400 */
[----:B0-----:R-:W4:Y:S04]  /*4b7c0*/  LDL.LU R47, [R1+0x4428] ;  /* 0x00442800012f7983 */ /* 0x001f280000300800 */
[----:B------:R0:W-:Y:S01]  /*4b7d0*/  STS.U16 [R60+0xde40], R51 ;  /* 0x00de40333c007388 */ /* 0x0001e20000000400 */
[----:B------:R0:W-:Y:S02]  /*4b7e0*/  STS.U16 [R60+0xde00], R52 ;  /* 0x00de00343c007388 */ /* 0x0001e40000000400 */
[----:B------:R0:W-:Y:S01]  /*4b7f0*/  STS.U16 [R60+0xdec0], R30 ;  /* 0x00dec01e3c007388 */ /* 0x0001e20000000400 */
[----:B-1----:R-:W4:Y:S01]  /*4b800*/  LDL.LU R48, [R1+0x4424] ;  /* 0x0044240001307983 */ /* 0x002f220000300800 */
[----:B------:R-:W4:Y:S02]  /*4b810*/  LDL.LU R49, [R1+0x4420] ;  /* 0x0044200001317983 */ /* 0x000f240000300800 */
[----:B------:R1:W-:Y:S02]  /*4b820*/  STS.U16 [R60+0xde80], R4 ;  /* 0x00de80043c007388 */ /* 0x0003e40000000400 */
[----:B------:R1:W-:Y:S01]  /*4b830*/  STS.U16 [R60+0xdf40], R55 ;  /* 0x00df40373c007388 */ /* 0x0003e20000000400 */
[----:B------:R-:W4:Y:S01]  /*4b840*/  LDL.LU R50, [R1+0x441c] ;  /* 0x00441c0001327983 */ /* 0x000f220000300800 */
[----:B0-----:R-:W4:Y:S02]  /*4b850*/  LDL.LU R51, [R1+0x4418] ;  /* 0x0044180001337983 */ /* 0x001f240000300800 */
[----:B------:R-:W4:Y:S01]  /*4b860*/  LDL.LU R52, [R1+0x4414] ;  /* 0x0044140001347983 */ /* 0x000f220000300800 */
[----:B------:R0:W-:Y:S04]  /*4b870*/  STS.U16 [R60+0xdf00], R56 ;  /* 0x00df00383c007388 */ /* 0x0001e80000000400 */
[----:B------:R-:W4:Y:S01]  /*4b880*/  LDL.LU R30, [R1+0x4410] ;  /* 0x00441000011e7983 */ /* 0x000f220000300800 */
[----:B------:R0:W-:Y:S02]  /*4b890*/  STS.U16 [R60+0xdfc0], R57 ;  /* 0x00dfc0393c007388 */ /* 0x0001e40000000400 */
[----:B------:R0:W-:Y:S02]  /*4b8a0*/  STS.U16 [R60+0xdf80], R58 ;  /* 0x00df803a3c007388 */ /* 0x0001e40000000400 */
[----:B------:R0:W-:Y:S01]  /*4b8b0*/  STS.U16 [R60+0xe600], R2 ;  /* 0x00e600023c007388 */ /* 0x0001e20000000400 */
[----:B-1----:R-:W4:Y:S01]  /*4b8c0*/  LDL.LU R4, [R1+0x440c] ;  /* 0x00440c0001047983 */ /* 0x002f220000300800 */
[----:B------:R-:W4:Y:S03]  /*4b8d0*/  LDL.LU R55, [R1+0x4408] ;  /* 0x0044080001377983 */ /* 0x000f260000300800 */
[----:B------:R-:W-:Y:S04]  /*4b8e0*/  STS.U16 [R60+0xe640], R31 ;  /* 0x00e6401f3c007388 */ /* 0x000fe80000000400 */
[----:B0-----:R-:W4:Y:S01]  /*4b8f0*/  LDL.LU R56, [R1+0x4404] ;  /* 0x0044040001387983 */ /* 0x001f220000300800 */
[----:B------:R0:W-:Y:S02]  /*4b900*/  STS.U16 [R60+0xe680], R7 ;  /* 0x00e680073c007388 */ /* 0x0001e40000000400 */
[----:B---3--:R1:W-:Y:S01]  /*4b910*/  STS.U16 [R60+0xe6c0], R6 ;  /* 0x00e6c0063c007388 */ /* 0x0083e20000000400 */
[----:B------:R-:W3:Y:S01]  /*4b920*/  LDL.LU R57, [R1+0x4400] ;  /* 0x0044000001397983 */ /* 0x000ee20000300800 */
[----:B------:R-:W3:Y:S02]  /*4b930*/  LDL.LU R58, [R1+0x43fc] ;  /* 0x0043fc00013a7983 */ /* 0x000ee40000300800 */
[----:B------:R-:W3:Y:S02]  /*4b940*/  LDL.LU R2, [R1+0x43f8] ;  /* 0x0043f80001027983 */ /* 0x000ee40000300800 */
[----:B------:R-:W-:Y:S01]  /*4b950*/  STS.U16 [R60+0xe700], R53 ;  /* 0x00e700353c007388 */ /* 0x000fe20000000400 */
[----:B0-----:R-:W3:Y:S04]  /*4b960*/  LDL R7, [R1+0x3b7c] ;  /* 0x003b7c0001077983 */ /* 0x001ee80000100800 */
[----:B-1----:R-:W3:Y:S04]  /*4b970*/  LDL R6, [R1+0x3b80] ;  /* 0x003b800001067983 */ /* 0x002ee80000100800 */
[----:B--2---:R0:W-:Y:S04]  /*4b980*/  STS.U16 [R60+0xe740], R0 ;  /* 0x00e740003c007388 */ /* 0x0041e80000000400 */
[----:B0-----:R-:W2:Y:S01]  /*4b990*/  LDL.LU R0, [R1+0x43f4] ;  /* 0x0043f40001007983 */ /* 0x001ea20000300800 */
[----:B------:R-:W-:-:S03]  /*4b9a0*/  LOP3.LUT R31, R54, 0x60, RZ, 0xfc, !PT ;  /* 0x00000060361f7812 */ /* 0x000fc600078efcff */
[----:B--2---:R0:W-:Y:S01]  /*4b9b0*/  STS.U16 [R60+0xe780], R0 ;  /* 0x00e780003c007388 */ /* 0x0041e20000000400 */
[----:B---3--:R1:W-:Y:S03]  /*4b9c0*/  STS.U16 [R60+0xe7c0], R2 ;  /* 0x00e7c0023c007388 */ /* 0x0083e60000000400 */
[----:B0-----:R-:W2:Y:S01]  /*4b9d0*/  LDL.LU R0, [R1+0x43f0] ;  /* 0x0043f00001007983 */ /* 0x001ea20000300800 */
[----:B-1----:R-:W3:Y:S01]  /*4b9e0*/  LDL.LU R2, [R1+0x43ec] ;  /* 0x0043ec0001027983 */ /* 0x002ee20000300800 */
[----:B----4-:R-:W-:Y:S02]  /*4b9f0*/  ISETP.GE.AND P1, PT, R31, R4, PT ;  /* 0x000000041f00720c */ /* 0x010fe40003f26270 */
[----:B---3--:R-:W-:-:S11]  /*4ba00*/  PRMT R2, RZ, 0x7610, R2 ;  /* 0x00007610ff027816 */ /* 0x008fd60000000002 */
[----:B------:R-:W3:Y:S04]  /*4ba10*/  @!P1 LDG.E.U16 R2, [R6.64] ;  /* 0x0000000406029981 */ /* 0x000ee8000c1e1500 */
[----:B------:R-:W-:Y:S01]  /*4ba20*/  STS.U16 [R60+0xee40], R58 ;  /* 0x00ee403a3c007388 */ /* 0x000fe20000000400 */
[----:B------:R-:W-:Y:S02]  /*4ba30*/  STS.U16 [R60+0xee00], R57 ;  /* 0x00ee00393c007388 */ /* 0x000fe40000000400 */
[----:B------:R-:W-:Y:S02]  /*4ba40*/  STS.U16 [R60+0xeec0], R56 ;  /* 0x00eec0383c007388 */ /* 0x000fe40000000400 */
[----:B------:R0:W-:Y:S02]  /*4ba50*/  STS.U16 [R60+0xee80], R55 ;  /* 0x00ee80373c007388 */ /* 0x0001e40000000400 */
[----:B0-----:R-:W4:Y:S01]  /*4ba60*/  LDL.LU R60, [R1+0x43e8] ;  /* 0x0043e800013c7983 */ /* 0x001f220000300800 */
[----:B------:R-:W-:-:S03]  /*4ba70*/  LOP3.LUT R53, R54, 0x20, RZ, 0xfc, !PT ;  /* 0x0000002036357812 */ /* 0x000fc600078efcff */
[----:B---3--:R0:W-:Y:S04]  /*4ba80*/  STL [R1+0x320], R2 ;  /* 0x0003200201007387 */ /* 0x0081e80000100800 */
[----:B0-----:R-:W3:Y:S01]  /*4ba90*/  LDL.LU R2, [R1+0x43e4] ;  /* 0x0043e40001027983 */ /* 0x001ee20000300800 */
[----:B------:R-:W2:Y:S02]  /*4baa0*/  LDL R6, [R1+0x3b8c] ;  /* 0x003b8c0001067983 */ /* 0x000ea40000100800 */
[----:B------:R-:W2:Y:S01]  /*4bab0*/  LDL R7, [R1+0x3b90] ;  /* 0x003b900001077983 */ /* 0x000ea20000100800 */
[----:B------:R-:W-:Y:S02]  /*4bac0*/  ISETP.GE.AND P0, PT, R53, R4, PT ;  /* 0x000000043500720c */ /* 0x000fe40003f06270 */
[----:B----4-:R-:W-:-:S11]  /*4bad0*/  PRMT R60, RZ, 0x7610, R60 ;  /* 0x00007610ff3c7816 */ /* 0x010fd6000000003c */
[----:B--2---:R-:W-:-:S04]  /*4bae0*/  @!P0 LOP3.LUT R7, R7, R6, RZ, 0x3c, !PT ;  /* 0x0000000607078212 */ /* 0x004fc800078e3cff */
[----:B------:R-:W-:-:S04]  /*4baf0*/  @!P0 LOP3.LUT R6, R7, R6, RZ, 0x3c, !PT ;  /* 0x0000000607068212 */ /* 0x000fc800078e3cff */
[----:B------:R-:W-:-:S05]  /*4bb00*/  @!P0 LOP3.LUT R7, R7, R6, RZ, 0x3c, !PT ;  /* 0x0000000607078212 */ /* 0x000fca00078e3cff */
[----:B------:R-:W2:Y:S01]  /*4bb10*/  @!P0 LDG.E.U16 R60, [R6.64] ;  /* 0x00000004063c8981 */ /* 0x000ea2000c1e1500 */
[----:B------:R-:W-:-:S04]  /*4bb20*/  LOP3.LUT R54, R54, 0x40, RZ, 0xfc, !PT ;  /* 0x0000004036367812 */ /* 0x000fc800078efcff */
[----:B------:R-:W-:Y:S01]  /*4bb30*/  ISETP.GE.AND P3, PT, R54, R4, PT ;  /* 0x000000043600720c */ /* 0x000fe20003f66270 */
[----:B--2---:R0:W-:Y:S04]  /*4bb40*/  STL [R1+0x31c], R60 ;  /* 0x00031c3c01007387 */ /* 0x0041e80000100800 */
[----:B0-----:R-:W2:Y:S01]  /*4bb50*/  LDL.LU R60, [R1+0x43e0] ;  /* 0x0043e000013c7983 */ /* 0x001ea20000300800 */
[----:B------:R-:W4:Y:S02]  /*4bb60*/  LDL R6, [R1+0x3b84] ;  /* 0x003b840001067983 */ /* 0x000f240000100800 */
[----:B------:R-:W4:Y:S01]  /*4bb70*/  LDL R7, [R1+0x3b88] ;  /* 0x003b880001077983 */ /* 0x000f220000100800 */
[----:B---3--:R-:W-:-:S04]  /*4bb80*/  PRMT R2, RZ, 0x7610, R2 ;  /* 0x00007610ff027816 */ /* 0x008fc80000000002 */
[----:B----4-:R-:W-:-:S04]  /*4bb90*/  @!P3 LOP3.LUT R7, R7, R6, RZ, 0x3c, !PT ;  /* 0x000000060707b212 */ /* 0x010fc800078e3cff */
[----:B------:R-:W-:-:S04]  /*4bba0*/  @!P3 LOP3.LUT R6, R7, R6, RZ, 0x3c, !PT ;  /* 0x000000060706b212 */ /* 0x000fc800078e3cff */
[----:B------:R-:W-:-:S05]  /*4bbb0*/  @!P3 LOP3.LUT R7, R7, R6, RZ, 0x3c, !PT ;  /* 0x000000060707b212 */ /* 0x000fca00078e3cff */
[----:B------:R-:W3:Y:S01]  /*4bbc0*/  @!P3 LDG.E.U16 R2, [R6.64] ;  /* 0x000000040602b981 */ /* 0x000ee2000c1e1500 */
[----:B------:R-:W-:-:S03]  /*4bbd0*/  ISETP.GE.AND P2, PT, R54, R4, PT ;  /* 0x000000043600720c */ /* 0x000fc60003f46270 */
[----:B---3--:R0:W-:Y:S04]  /*4bbe0*/  STL [R1+0x318], R2 ;  /* 0x0003180201007387 */ /* 0x0081e80000100800 */
[----:B0-----:R-:W3:Y:S01]  /*4bbf0*/  LDL.LU R2, [R1+0x43dc] ;  /* 0x0043dc0001027983 */ /* 0x001ee20000300800 */
[----:B------:R-:W4:Y:S02]  /*4bc00*/  LDL R6, [R1+0x3b04] ;  /* 0x003b040001067983 */ /* 0x000f240000100800 */
[----:B------:R-:W4:Y:S01]  /*4bc10*/  LDL R7, [R1+0x3b08] ;  /* 0x003b080001077983 */ /* 0x000f220000100800 */
[----:B--2---:R-:W-:Y:S02]  /*4bc20*/  PRMT R60, RZ, 0x7610, R60 ;  /* 0x00007610ff3c7816 */ /* 0x004fe4000000003c */
[----:B----4-:R-:W-:-:S04]  /*4bc30*/  @!P2 LOP3.LUT R7, R7, R6, RZ, 0x3c, !PT ;  /* 0x000000060707a212 */ /* 0x010fc800078e3cff */
[----:B------:R-:W-:-:S04]  /*4bc40*/  @!P2 LOP3.LUT R6, R7, R6, RZ, 0x3c, !PT ;  /* 0x000000060706a212 */ /* 0x000fc800078e3cff */
[----:B------:R-:W-:-:S05]  /*4bc50*/  @!P2 LOP3.LUT R7, R7, R6, RZ, 0x3c, !PT ;  /* 0x000000060707a212 */ /* 0x000fca00078e3cff */
[----:B------:R-:W2:Y:S01]  /*4bc60*/  @!P2 LDG.E.U16 R60, [R6.64] ;  /* 0x00000004063ca981 */ /* 0x000ea2000c1e1500 */
[----:B------:R-:W-:-:S03]  /*4bc70*/  ISETP.GE.AND P4, PT, R31, R4, PT ;  /* 0x000000041f00720c */ /* 0x000fc60003f86270 */
[----:B--2---:R0:W-:Y:S04]  /*4bc80*/  STL [R1+0x314], R60 ;  /* 0x0003143c01007387 */ /* 0x0041e80000100800 */
[----:B0-----:R-:W2:Y:S01]  /*4bc90*/  LDL.LU R60, [R1+0x43d8] ;  /* 0x0043d800013c7983 */ /* 0x001ea20000300800 */
[----:B------:R-:W4:Y:S02]  /*4bca0*/  LDL R6, [R1+0x3afc] ;  /* 0x003afc0001067983 */ /* 0x000f240000100800 */
[----:B------:R-:W4:Y:S01]  /*4bcb0*/  LDL R7, [R1+0x3b00] ;  /* 0x003b000001077983 */ /* 0x000f220000100800 */
[----:B---3--:R-:W-:Y:S02]  /*4bcc0*/  PRMT R2, RZ, 0x7610, R2 ;  /* 0x00007610ff027816 */ /* 0x008fe40000000002 */
        /* <DEDUP_REMOVED lines=333> */
[----:B------:R0:W2:Y:S04]  /*4d1a0*/  @!P2 LDG.E.U16 R60, [R6.64] ;  /* 0x00000004063ca981 */ /* 0x0000a8000c1e1500 */
[----:B0-----:R-:W4:Y:S04]  /*4d1b0*/  LDL R6, [R1+0x3ec8] ;  /* 0x003ec80001067983 */ /* 0x001f280000100800 */
[----:B------:R-:W4:Y:S01]  /*4d1c0*/  LDL R7, [R1+0x3ed4] ;  /* 0x003ed40001077983 */ /* 0x000f220000100800 */
[----:B------:R-:W-:Y:S02]  /*4d1d0*/  ISETP.GE.AND P3, PT, R54, R4, PT ;  /* 0x000000043600720c */ /* 0x000fe40003f66270 */
[----:B---3--:R-:W-:-:S11]  /*4d1e0*/  PRMT R2, RZ, 0x7610, R2 ;  /* 0x00007610ff027816 */ /* 0x008fd60000000002 */
[----:B----4-:R-:W-:-:S04]  /*4d1f0*/  @!P3 LOP3.LUT R7, R7, R6, RZ, 0x3c, !PT ;  /* 0x000000060707b212 */ /* 0x010fc800078e3cff */
[----:B------:R-:W-:-:S04]  /*4d200*/  @!P3 LOP3.LUT R6, R7, R6, RZ, 0x3c, !PT ;  /* 0x000000060706b212 */ /* 0x000fc800078e3cff */
[----:B------:R-:W-:-:S05]  /*4d210*/  @!P3 LOP3.LUT R7, R7, R6, RZ, 0x3c, !PT ;  /* 0x000000060707b212 */ /* 0x000fca00078e3cff */
[----:B------:R-:W3:Y:S04]  /*4d220*/  @!P3 LDG.E.U16 R2, [R6.64] ;  /* 0x000000040602b981 */ /* 0x000ee8000c1e1500 */
[----:B--2---:R-:W-:Y:S01]  /*4d230*/  STL [R1+0x408c], R60 ;  /* 0x00408c3c01007387 */ /* 0x004fe20000100800 */
[----:B------:R-:W-:-:S03]  /*4d240*/  ISETP.GE.AND P0, PT, R54, R4, PT ;  /* 0x000000043600720c */ /* 0x000fc60003f06270 */
[----:B---3--:R0:W-:Y:S04]  /*4d250*/  STL [R1+0x150], R2 ;  /* 0x0001500201007387 */ /* 0x0081e80000100800 */
[----:B0-----:R-:W2:Y:S01]  /*4d260*/  LDL.LU R2, [R1+0x4350] ;  /* 0x0043500001027983 */ /* 0x001ea20000300800 */
[----:B------:R-:W3:Y:S02]  /*4d270*/  LDL R6, [R1+0x3ea8] ;  /* 0x003ea80001067983 */ /* 0x000ee40000100800 */
[----:B------:R-:W3:Y:S01]  /*4d280*/  LDL R7, [R1+0x3eb4] ;  /* 0x003eb40001077983 */ /* 0x000ee20000100800 */
[----:B------:R-:W-:Y:S02]  /*4d290*/  PRMT R0, RZ, 0x7610, R0 ;  /* 0x00007610ff007816 */ /* 0x000fe40000000000 */
[----:B---3--:R-:W-:-:S04]  /*4d2a0*/  @!P0 LOP3.LUT R7, R7, R6, RZ, 0x3c, !PT ;  /* 0x0000000607078212 */ /* 0x008fc800078e3cff */
        /* <DEDUP_REMOVED lines=516> */
[----:B------:R-:W-:Y:S02]  /*4f2f0*/  PRMT R60, RZ, 0x7610, R60 ;  /* 0x00007610ff3c7816 */ /* 0x000fe4000000003c */
[----:B----4-:R-:W-:-:S04]  /*4f300*/  @!P0 LOP3.LUT R7, R7, R6, RZ, 0x3c, !PT ;  /* 0x0000000607078212 */ /* 0x010fc800078e3cff */
[----:B------:R-:W-:-:S04]  /*4f310*/  @!P0 LOP3.LUT R6, R7, R6, RZ, 0x3c, !PT ;  /* 0x0000000607068212 */ /* 0x000fc800078e3cff */
[----:B------:R-:W-:-:S05]  /*4f320*/  @!P0 LOP3.LUT R7, R7, R6, RZ, 0x3c, !PT ;  /* 0x0000000607078212 */ /* 0x000fca00078e3cff */
[----:B------:R0:W4:Y:S04]  /*4f330*/  @!P0 LDG.E.U16 R60, [R6.64] ;  /* 0x00000004063c8981 */ /* 0x000128000c1e1500 */
[----:B0-----:R-:W2:Y:S04]  /*4f340*/  LDL R6, [R1+0x3d50] ;  /* 0x003d500001067983 */ /* 0x001ea80000100800 */
[----:B------:R-:W2:Y:S01]  /*4f350*/  LDL R7, [R1+0x3d5c] ;  /* 0x003d5c0001077983 */ /* 0x000ea20000100800 */
[----:B------:R-:W-:Y:S02]  /*4f360*/  ISETP.GE.AND P1, PT, R31, R4, PT ;  /* 0x000000041f00720c */ /* 0x000fe40003f26270 */
[----:B---3--:R-:W-:-:S11]  /*4f370*/  PRMT R52, RZ, 0x7610, R52 ;  /* 0x00007610ff347816 */ /* 0x008fd60000000034 */
[----:B--2---:R-:W-:-:S04]  /*4f380*/  @!P1 LOP3.LUT R7, R7, R6, RZ, 0x3c, !PT ;  /* 0x0000000607079212 */ /* 0x004fc800078e3cff */
[----:B------:R-:W-:-:S04]  /*4f390*/  @!P1 LOP3.LUT R6, R7, R6, RZ, 0x3c, !PT ;  /* 0x0000000607069212 */ /* 0x000fc800078e3cff */
[----:B------:R-:W-:-:S05]  /*4f3a0*/  @!P1 LOP3.LUT R7, R7, R6, RZ, 0x3c, !PT ;  /* 0x0000000607079212 */ /* 0x000fca00078e3cff */
[----:B------:R-:W2:Y:S04]  /*4f3b0*/  @!P1 LDG.E.U16 R52, [R6.64] ;  /* 0x0000000406349981 */ /* 0x000ea8000c1e1500 */
[----:B----4-:R-:W-:Y:S01]  /*4f3c0*/  STL [R1+0x4098], R60 ;  /* 0x0040983c01007387 */ /* 0x010fe20000100800 */
[----:B------:R-:W-:-:S03]  /*4f3d0*/  ISETP.GE.AND P2, PT, R31, R4, PT ;  /* 0x000000041f00720c */ /* 0x000fc60003f46270 */
[----:B--2---:R0:W-:Y:S04]  /*4f3e0*/  STL [R1+0x200], R52 ;  /* 0x0002003401007387 */ /* 0x0041e80000100800 */
        /* <DEDUP_REMOVED lines=13> */
[----:B------:R-:W-:Y:S02]  /*4f4c0*/  PRMT R2, RZ, 0x7610, R2 ;  /* 0x00007610ff027816 */ /* 0x000fe40000000002 */
[----:B----4-:R-:W-:-:S04]  /*4f4d0*/  @!P3 LOP3.LUT R7, R7, R6, RZ, 0x3c, !PT ;  /* 0x000000060707b212 */ /* 0x010fc800078e3cff */
[----:B------:R-:W-:-:S04]  /*4f4e0*/  @!P3 LOP3.LUT R6, R7, R6, RZ, 0x3c, !PT ;  /* 0x000000060706b212 */ /* 0x000fc800078e3cff */
[----:B------:R-:W-:-:S05]  /*4f4f0*/  @!P3 LOP3.LUT R7, R7, R6, RZ, 0x3c, !PT ;  /* 0x000000060707b212 */ /* 0x000fca00078e3cff */
[----:B------:R0:W4:Y:S04]  /*4f500*/  @!P3 LDG.E.U16 R2, [R6.64] ;  /* 0x000000040602b981 */ /* 0x000128000c1e1500 */
[----:B0-----:R-:W3:Y:S04]  /*4f510*/  LDL R6, [R1+0x3cd0] ;  /* 0x003cd00001067983 */ /* 0x001ee80000100800 */
[----:B------:R-:W3:Y:S01]  /*4f520*/  LDL R7, [R1+0x3cdc] ;  /* 0x003cdc0001077983 */ /* 0x000ee20000100800 */
[----:B------:R-:W-:Y:S02]  /*4f530*/  ISETP.GE.AND P0, PT, R31, R4, PT ;  /* 0x000000041f00720c */ /* 0x000fe40003f06270 */
[----:B--2---:R-:W-:-:S11]  /*4f540*/  PRMT R52, RZ, 0x7610, R52 ;  /* 0x00007610ff347816 */ /* 0x004fd60000000034 */
[----:B---3--:R-:W-:-:S04]  /*4f550*/  @!P0 LOP3.LUT R7, R7, R6, RZ, 0x3c, !PT ;  /* 0x0000000607078212 */ /* 0x008fc800078e3cff */
        /* <DEDUP_REMOVED lines=206> */
[----:B----4-:R0:W-:Y:S04]  /*50240*/  STL [R1+0x1b4], R51 ;  /* 0x0001b43301007387 */ /* 0x0101e80000100800 */
[----:B0-----:R-:W3:Y:S04]  /*50250*/  LDL R51, [R1+0x3a60] ;  /* 0x003a600001337983 */ /* 0x001ee80000100800 */
[----:B--2---:R0:W-:Y:S04]  /*50260*/  STL [R1+0x1b0], R30 ;  /* 0x0001b01e01007387 */ /* 0x0041e80000100800 */
[----:B0-----:R-:W2:Y:S01]  /*50270*/  LDL.LU R30, [R1+0x4244] ;  /* 0x00424400011e7983 */ /* 0x001ea20000300800 */
[----:B------:R-:W4:Y:S02]  /*50280*/  LDL R6, [R1+0x39dc] ;  /* 0x0039dc0001067983 */ /* 0x000f240000100800 */
[----:B------:R-:W4:Y:S01]  /*50290*/  LDL R7, [R1+0x39e0] ;  /* 0x0039e00001077983 */ /* 0x000f220000100800 */
[----:B------:R-:W-:-:S02]  /*502a0*/  ISETP.GE.AND P2, PT, R31, R4, PT ;  /* 0x000000041f00720c */ /* 0x000fc40003f46270 */
[----:B------:R-:W-:-:S11]  /*502b0*/  PRMT R52, RZ, 0x7610, R52 ;  /* 0x00007610ff347816 */ /* 0x000fd60000000034 */
[----:B----4-:R-:W-:-:S04]  /*502c0*/  @!P2 LOP3.LUT R7, R7, R6, RZ, 0x3c, !PT ;  /* 0x000000060707a212 */ /* 0x010fc800078e3cff */
[----:B------:R-:W-:-:S04]  /*502d0*/  @!P2 LOP3.LUT R6, R7, R6, RZ, 0x3c, !PT ;  /* 0x000000060706a212 */ /* 0x000fc800078e3cff */
[----:B------:R-:W-:-:S05]  /*502e0*/  @!P2 LOP3.LUT R7, R7, R6, RZ, 0x3c, !PT ;  /* 0x000000060707a212 */ /* 0x000fca00078e3cff */
[----:B------:R-:W4:Y:S01]  /*502f0*/  @!P2 LDG.E.U16 R52, [R6.64] ;  /* 0x000000040634a981 */ /* 0x000f22000c1e1500 */
[----:B------:R-:W-:-:S03]  /*50300*/  ISETP.GE.AND P3, PT, R31, R4, PT ;  /* 0x000000041f00720c */ /* 0x000fc60003f66270 */
[----:B----4-:R0:W-:Y:S04]  /*50310*/  STL [R1+0x1ac], R52 ;  /* 0x0001ac3401007387 */ /* 0x0101e80000100800 */
[----:B0-----:R-:W4:Y:S01]  /*50320*/  LDL.LU R52, [R1+0x4240] ;  /* 0x0042400001347983 */ /* 0x001f220000300800 */
[----:B------:R-:W3:Y:S02]  /*50330*/  LDL R6, [R1+0x3a1c] ;  /* 0x003a1c0001067983 */ /* 0x000ee40000100800 */
[----:B------:R-:W3:Y:S01]  /*50340*/  LDL R7, [R1+0x3a20] ;  /* 0x003a200001077983 */ /* 0x000ee20000100800 */
[----:B--2---:R-:W-:Y:S02]  /*50350*/  PRMT R30, RZ, 0x7610, R30 ;  /* 0x00007610ff1e7816 */ /* 0x004fe4000000001e */
[----:B---3--:R-:W-:-:S04]  /*50360*/  @!P3 LOP3.LUT R7, R7, R6, RZ, 0x3c, !PT ;  /* 0x000000060707b212 */ /* 0x008fc800078e3cff */
[----:B------:R-:W-:-:S04]  /*50370*/  @!P3 LOP3.LUT R6, R7, R6, RZ, 0x3c, !PT ;  /* 0x000000060706b212 */ /* 0x000fc800078e3cff */
[----:B------:R-:W-:-:S05]  /*50380*/  @!P3 LOP3.LUT R7, R7, R6, RZ, 0x3c, !PT ;  /* 0x000000060707b212 */ /* 0x000fca00078e3cff */
[----:B------:R-:W2:Y:S01]  /*50390*/  @!P3 LDG.E.U16 R30, [R6.64] ;  /* 0x00000004061eb981 */ /* 0x000ea2000c1e1500 */
[----:B------:R-:W-:-:S03]  /*503a0*/  ISETP.GE.AND P0, PT, R31, R4, PT ;  /* 0x000000041f00720c */ /* 0x000fc60003f06270 */
[----:B--2---:R0:W-:Y:S04]  /*503b0*/  STL [R1+0x1a8], R30 ;  /* 0x0001a81e01007387 */ /* 0x0041e80000100800 */
[----:B0-----:R-:W2:Y:S01]  /*503c0*/  LDL.LU R30, [R1+0x423c] ;  /* 0x00423c00011e7983 */ /* 0x001ea20000300800 */
[----:B------:R-:W3:Y:S02]  /*503d0*/  LDL R6, [R1+0x3a3c] ;  /* 0x003a3c0001067983 */ /* 0x000ee40000100800 */
[----:B------:R-:W3:Y:S03]  /*503e0*/  LDL R7, [R1+0x3a40] ;  /* 0x003a400001077983 */ /* 0x000ee60000100800 */
[----:B---3--:R-:W-:-:S02]  /*503f0*/  @!P0 LOP3.LUT R7, R7, R6, RZ, 0x3c, !PT ;  /* 0x0000000607078212 */ /* 0x008fc400078e3cff */
[----:B--2---:R-:W-:Y:S02]  /*50400*/  PRMT R30, RZ, 0x7610, R30 ;  /* 0x00007610ff1e7816 */ /* 0x004fe4000000001e */
[----:B------:R-:W-:-:S04]  /*50410*/  @!P0 LOP3.LUT R6, R7, R6, RZ, 0x3c, !PT ;  /* 0x0000000607068212 */ /* 0x000fc800078e3cff */
[----:B------:R-:W-:-:S05]  /*50420*/  @!P0 LOP3.LUT R7, R7, R6, RZ, 0x3c, !PT ;  /* 0x0000000607078212 */ /* 0x000fca00078e3cff */
[----:B------:R-:W2:Y:S01]  /*50430*/  @!P0 LDG.E.U16 R30, [R6.64] ;  /* 0x00000004061e8981 */ /* 0x000ea2000c1e1500 */
[CC--:B------:R-:W-:Y:S02]  /*50440*/  ISETP.GE.AND P1, PT, R31.reuse, R4.reuse, PT ;  /* 0x000000041f00720c */ /* 0x0c0fe40003f26270 */
[----:B------:R-:W-:Y:S01]  /*50450*/  PRMT R5, RZ, 0x7610, R5 ;  /* 0x00007610ff057816 */ /* 0x000fe20000000005 */
[----:B--2---:R0:W-:Y:S04]  /*50460*/  STL [R1+0x1a0], R30 ;  /* 0x0001a01e01007387 */ /* 0x0041e80000100800 */
[----:B0-----:R-:W2:Y:S01]  /*50470*/  LDL.LU R30, [R1+0x4238] ;  /* 0x00423800011e7983 */ /* 0x001ea20000300800 */
[----:B------:R-:W3:Y:S05]  /*50480*/  LDL R7, [R1+0x3a5c] ;  /* 0x003a5c0001077983 */ /* 0x000eea0000100800 */
[----:B------:R-:W-:Y:S01]  /*50490*/  @!P1 IMAD.MOV.U32 R6, RZ, RZ, R51 ;  /* 0x000000ffff069224 */ /* 0x000fe200078e0033 */
[----:B------:R-:W-:-:S04]  /*504a0*/  ISETP.GE.AND P2, PT, R31, R4, PT ;  /* 0x000000041f00720c */ /* 0x000fc80003f46270 */
[----:B---3--:R0:W3:Y:S04]  /*504b0*/  @!P1 LDG.E.U16 R5, [R6.64] ;  /* 0x0000000406059981 */ /* 0x0080e8000c1e1500 */
[----:B0-----:R-:W3:Y:S04]  /*504c0*/  LDL R6, [R1+0x3a9c] ;  /* 0x003a9c0001067983 */ /* 0x001ee80000100800 */
[----:B------:R-:W3:Y:S01]  /*504d0*/  LDL R7, [R1+0x3aa0] ;  /* 0x003aa00001077983 */ /* 0x000ee20000100800 */
[----:B--2---:R-:W-:Y:S02]  /*504e0*/  PRMT R30, RZ, 0x7610, R30 ;  /* 0x00007610ff1e7816 */ /* 0x004fe4000000001e */
[----:B---3--:R-:W-:-:S04]  /*504f0*/  @!P2 LOP3.LUT R7, R7, R6, RZ, 0x3c, !PT ;  /* 0x000000060707a212 */ /* 0x008fc800078e3cff */
[----:B------:R-:W-:-:S04]  /*50500*/  @!P2 LOP3.LUT R6, R7, R6, RZ, 0x3c, !PT ;  /* 0x000000060706a212 */ /* 0x000fc800078e3cff */
[----:B------:R-:W-:-:S05]  /*50510*/  @!P2 LOP3.LUT R7, R7, R6, RZ, 0x3c, !PT ;  /* 0x000000060707a212 */ /* 0x000fca00078e3cff */
[----:B------:R-:W2:Y:S04]  /*50520*/  @!P2 LDG.E.U16 R30, [R6.64] ;  /* 0x00000004061ea981 */ /* 0x000ea8000c1e1500 */
[----:B------:R0:W-:Y:S04]  /*50530*/  STL [R1+0x1a4], R5 ;  /* 0x0001a40501007387 */ /* 0x0001e80000100800 */
[----:B0-----:R-:W3:Y:S04]  /*50540*/  LDL R5, [R1+0x3b98] ;  /* 0x003b980001057983 */ /* 0x001ee80000100800 */
[----:B--2---:R0:W-:Y:S04]  /*50550*/  STL [R1+0x19c], R30 ;  /* 0x00019c1e01007387 */ /* 0x0041e80000100800 */
[----:B0-----:R-:W2:Y:S01]  /*50560*/  LDL.LU R30, [R1+0x4234] ;  /* 0x00423400011e7983 */ /* 0x001ea20000300800 */
[----:B------:R-:W2:Y:S02]  /*50570*/  LDL R6, [R1+0x3abc] ;  /* 0x003abc0001067983 */ /* 0x000ea40000100800 */
[----:B------:R-:W2:Y:S01]  /*50580*/  LDL R7, [R1+0x3ac0] ;  /* 0x003ac00001077983 */ /* 0x000ea20000100800 */
[----:B------:R-:W-:-:S02]  /*50590*/  ISETP.GE.AND P3, PT, R31, R4, PT ;  /* 0x000000041f00720c */ /* 0x000fc40003f66270 */
[----:B----4-:R-:W-:Y:S01]  /*505a0*/  PRMT R52, RZ, 0x7610, R52 ;  /* 0x00007610ff347816 */ /* 0x010fe20000000034 */
[----:B------:R-:W0:Y:S10]  /*505b0*/  S2R R51, SR_TID.X ;  /* 0x0000000000337919 */ /* 0x000e340000002100 */
[----:B--2---:R-:W-:-:S04]  /*505c0*/  @!P3 LOP3.LUT R7, R7, R6, RZ, 0x3c, !PT ;  /* 0x000000060707b212 */ /* 0x004fc800078e3cff */
[----:B------:R-:W-:-:S04]  /*505d0*/  @!P3 LOP3.LUT R6, R7, R6, RZ, 0x3c, !PT ;  /* 0x000000060706b212 */ /* 0x000fc800078e3cff */
[----:B------:R-:W-:-:S05]  /*505e0*/  @!P3 LOP3.LUT R7, R7, R6, RZ, 0x3c, !PT ;  /* 0x000000060707b212 */ /* 0x000fca00078e3cff */
[----:B------:R-:W2:Y:S01]  /*505f0*/  @!P3 LDG.E.U16 R52, [R6.64] ;  /* 0x000000040634b981 */ /* 0x000ea2000c1e1500 */
[----:B0-----:R-:W-:-:S04]  /*50600*/  LOP3.LUT R51, R51, 0x1f, RZ, 0xc0, !PT ;  /* 0x0000001f33337812 */ /* 0x001fc800078ec0ff */
[-C--:B------:R-:W-:Y:S02]  /*50610*/  ISETP.GE.AND P0, PT, R51, R4.reuse, PT ;  /* 0x000000043300720c */ /* 0x080fe40003f06270 */
[----:B------:R-:W4:Y:S01]  /*50620*/  LDL.LU R51, [R1+0x4230] ;  /* 0x0042300001337983 */ /* 0x000f220000300800 */
[----:B------:R-:W-:-:S03]  /*50630*/  ISETP.GE.AND P4, PT, R31, R4, PT ;  /* 0x000000041f00720c */ /* 0x000fc60003f86270 */
[----:B--2---:R0:W-:Y:S04]  /*50640*/  STL [R1+0x198], R52 ;  /* 0x0001983401007387 */ /* 0x0041e80000100800 */
[----:B0-----:R-:W2:Y:S01]  /*50650*/  LDL.LU R52, [R1+0x422c] ;  /* 0x00422c0001347983 */ /* 0x001ea20000300800 */
[----:B------:R-:W2:Y:S02]  /*50660*/  LDL R6, [R1+0x3adc] ;  /* 0x003adc0001067983 */ /* 0x000ea40000100800 */
[----:B------:R-:W2:Y:S01]  /*50670*/  LDL R7, [R1+0x3ae0] ;  /* 0x003ae00001077983 */ /* 0x000ea20000100800 */
[----:B------:R-:W-:Y:S02]  /*50680*/  PRMT R30, RZ, 0x7610, R30 ;  /* 0x00007610ff1e7816 */ /* 0x000fe4000000001e */
[----:B--2---:R-:W-:-:S04]  /*50690*/  @!P4 LOP3.LUT R7, R7, R6, RZ, 0x3c, !PT ;  /* 0x000000060707c212 */ /* 0x004fc800078e3cff */
[----:B------:R-:W-:-:S04]  /*506a0*/  @!P4 LOP3.LUT R6, R7, R6, RZ, 0x3c, !PT ;  /* 0x000000060706c212 */ /* 0x000fc800078e3cff */
[----:B------:R-:W-:-:S05]  /*506b0*/  @!P4 LOP3.LUT R7, R7, R6, RZ, 0x3c, !PT ;  /* 0x000000060707c212 */ /* 0x000fca00078e3cff */
[----:B------:R-:W2:Y:S01]  /*506c0*/  @!P4 LDG.E.U16 R30, [R6.64] ;  /* 0x00000004061ec981 */ /* 0x000ea2000c1e1500 */
[-C--:B------:R-:W-:Y:S02]  /*506d0*/  ISETP.GE.AND P1, PT, R53, R4.reuse, PT ;  /* 0x000000043500720c */ /* 0x080fe40003f26270 */
[-C--:B------:R-:W-:Y:S02]  /*506e0*/  ISETP.GE.AND P2, PT, R54, R4.reuse, PT ;  /* 0x000000043600720c */ /* 0x080fe40003f46270 */
[CC--:B------:R-:W-:Y:S02]  /*506f0*/  ISETP.GE.AND P3, PT, R31.reuse, R4.reuse, PT ;  /* 0x000000041f00720c */ /* 0x0c0fe40003f66270 */
[CC--:B------:R-:W-:Y:S02]  /*50700*/  ISETP.GE.AND P4, PT, R31.reuse, R4.reuse, PT ;  /* 0x000000041f00720c */ /* 0x0c0fe40003f86270 */
[CC--:B------:R-:W-:Y:S02]  /*50710*/  ISETP.GE.AND P5, PT, R31.reuse, R4.reuse, PT ;  /* 0x000000041f00720c */ /* 0x0c0fe40003fa6270 */
[----:B------:R-:W-:Y:S01]  /*50720*/  ISETP.GE.AND P6, PT, R31, R4, PT ;  /* 0x000000041f00720c */ /* 0x000fe20003fc6270 */
[----:B--2---:R0:W-:Y:S04]  /*50730*/  STL [R1+0x194], R30 ;  /* 0x0001941e01007387 */ /* 0x0041e80000100800 */
[----:B0-----:R-:W2:Y:S01]  /*50740*/  LDL.LU R30, [R1+0x4228] ;  /* 0x00422800011e7983 */ /* 0x001ea20000300800 */
[----:B------:R-:W2:Y:S02]  /*50750*/  LDL.LU R53, [R1+0x4224] ;  /* 0x0042240001357983 */ /* 0x000ea40000300800 */
[----:B------:R-:W2:Y:S02]  /*50760*/  LDL.LU R54, [R1+0x4220] ;  /* 0x0042200001367983 */ /* 0x000ea40000300800 */
[----:B------:R-:W2:Y:S01]  /*50770*/  LDL.LU R31, [R1+0x421c] ;  /* 0x00421c00011f7983 */ /* 0x000ea20000300800 */
[----:B------:R-:W3:Y:S02]  /*50780*/  LDL R4, [R1+0x3b94] ;  /* 0x003b940001047983 */ /* 0x000ee40000100800 */
[----:B---3--:R-:W-:-:S02]  /*50790*/  @!P0 LOP3.LUT R5, R5, R4, RZ, 0x3c, !PT ;  /* 0x0000000405058212 */ /* 0x008fc400078e3cff */
[----:B--2---:R-:W-:Y:S02]  /*507a0*/  PRMT R30, RZ, 0x7610, R30 ;  /* 0x00007610ff1e7816 */ /* 0x004fe4000000001e */
[----:B------:R-:W-:-:S04]  /*507b0*/  @!P0 LOP3.LUT R4, R5, R4, RZ, 0x3c, !PT ;  /* 0x0000000405048212 */ /* 0x000fc800078e3cff */
[----:B------:R-:W-:-:S05]  /*507c0*/  @!P0 LOP3.LUT R5, R5, R4, RZ, 0x3c, !PT ;  /* 0x0000000405058212 */ /* 0x000fca00078e3cff */
[----:B------:R-:W2:Y:S04]  /*507d0*/  @!P0 LDG.E.U16 R30, [R4.64] ;  /* 0x00000004041e8981 */ /* 0x000ea8000c1e1500 */
[----:B--2---:R0:W-:Y:S04]  /*507e0*/  STL [R1+0x190], R30 ;  /* 0x0001901e01007387 */ /* 0x0041e80000100800 */
[----:B0-----:R-:W2:Y:S01]  /*507f0*/  LDL.LU R30, [R1+0x4218] ;  /* 0x00421800011e7983 */ /* 0x001ea20000300800 */
[----:B------:R-:W3:Y:S02]  /*50800*/  LDL R4, [R1+0x3b14] ;  /* 0x003b140001047983 */ /* 0x000ee40000100800 */
[----:B------:R-:W3:Y:S01]  /*50810*/  LDL R5, [R1+0x3b18] ;  /* 0x003b180001057983 */ /* 0x000ee20000100800 */
[----:B------:R-:W-:-:S02]  /*50820*/  PRMT R31, RZ, 0x7610, R31 ;  /* 0x00007610ff1f7816 */ /* 0x000fc4000000001f */
[----:B---3--:R-:W-:-:S04]  /*50830*/  @!P0 LOP3.LUT R5, R5, R4, RZ, 0x3c, !PT ;  /* 0x0000000405058212 */ /* 0x008fc800078e3cff */
[----:B------:R-:W-:-:S04]  /*50840*/  @!P0 LOP3.LUT R4, R5, R4, RZ, 0x3c, !PT ;  /* 0x0000000405048212 */ /* 0x000fc800078e3cff */
[----:B------:R-:W-:-:S05]  /*50850*/  @!P0 LOP3.LUT R5, R5, R4, RZ, 0x3c, !PT ;  /* 0x0000000405058212 */ /* 0x000fca00078e3cff */
[----:B------:R-:W3:Y:S04]  /*50860*/  @!P0 LDG.E.U16 R31, [R4.64] ;  /* 0x00000004041f8981 */ /* 0x000ee8000c1e1500 */
[----:B---3--:R0:W-:Y:S04]  /*50870*/  STL [R1+0x12c], R31 ;  /* 0x00012c1f01007387 */ /* 0x0081e80000100800 */
[----:B0-----:R-:W3:Y:S01]  /*50880*/  LDL.LU R31, [R1+0x4214] ;  /* 0x00421400011f7983 */ /* 0x001ee20000300800 */
[----:B------:R-:W3:Y:S02]  /*50890*/  LDL R4, [R1+0x3b0c] ;  /* 0x003b0c0001047983 */ /* 0x000ee40000100800 */
[----:B------:R-:W3:Y:S01]  /*508a0*/  LDL R5, [R1+0x3b10] ;  /* 0x003b100001057983 */ /* 0x000ee20000100800 */
[----:B--2---:R-:W-:-:S02]  /*508b0*/  PRMT R30, RZ, 0x7610, R30 ;  /* 0x00007610ff1e7816 */ /* 0x004fc4000000001e */
[----:B---3--:R-:W-:-:S04]  /*508c0*/  @!P1 LOP3.LUT R5, R5, R4, RZ, 0x3c, !PT ;  /* 0x0000000405059212 */ /* 0x008fc800078e3cff */
        /* <DEDUP_REMOVED lines=104> */
[----:B------:R-:W2:Y:S02]  /*50f50*/  LDL R4, [R1+0x380c] ;  /* 0x00380c0001047983 */ /* 0x000ea40000100800 */
[----:B------:R-:W2:Y:S01]  /*50f60*/  LDL R5, [R1+0x3810] ;  /* 0x0038100001057983 */ /* 0x000ea20000100800 */
[----:B------:R-:W-:-:S02]  /*50f70*/  PRMT R7, RZ, 0x7610, R7 ;  /* 0x00007610ff077816 */ /* 0x000fc40000000007 */
[----:B--2---:R-:W-:-:S04]  /*50f80*/  @!P1 LOP3.LUT R5, R5, R4, RZ, 0x3c, !PT ;  /* 0x0000000405059212 */ /* 0x004fc800078e3cff */
[----:B------:R-:W-:-:S04]  /*50f90*/  @!P1 LOP3.LUT R4, R5, R4, RZ, 0x3c, !PT ;  /* 0x0000000405049212 */ /* 0x000fc800078e3cff */
[----:B------:R-:W-:-:S05]  /*50fa0*/  @!P1 LOP3.LUT R5, R5, R4, RZ, 0x3c, !PT ;  /* 0x0000000405059212 */ /* 0x000fca00078e3cff */
[----:B------:R0:W2:Y:S04]  /*50fb0*/  @!P1 LDG.E.U16 R7, [R4.64] ;  /* 0x0000000404079981 */ /* 0x0000a8000c1e1500 */
[----:B0-----:R-:W2:Y:S04]  /*50fc0*/  LDL R4, [R1+0x376c] ;  /* 0x00376c0001047983 */ /* 0x001ea80000100800 */
[----:B------:R-:W2:Y:S01]  /*50fd0*/  LDL R5, [R1+0x3770] ;  /* 0x0037700001057983 */ /* 0x000ea20000100800 */
[----:B---3--:R-:W-:Y:S02]  /*50fe0*/  PRMT R31, RZ, 0x7610, R31 ;  /* 0x00007610ff1f7816 */ /* 0x008fe4000000001f */
[----:B--2---:R-:W-:-:S04]  /*50ff0*/  @!P0 LOP3.LUT R5, R5, R4, RZ, 0x3c, !PT ;  /* 0x0000000405058212 */ /* 0x004fc800078e3cff */
        /* <DEDUP_REMOVED lines=9> */
[----:B------:R-:W-:-:S02]  /*51090*/  PRMT R30, RZ, 0x7610, R30 ;  /* 0x00007610ff1e7816 */ /* 0x000fc4000000001e */
[----:B--2---:R-:W-:-:S04]  /*510a0*/  @!P1 LOP3.LUT R5, R5, R4, RZ, 0x3c, !PT ;  /* 0x0000000405059212 */ /* 0x004fc800078e3cff */
[----:B------:R-:W-:-:S04]  /*510b0*/  @!P1 LOP3.LUT R4, R5, R4, RZ, 0x3c, !PT ;  /* 0x0000000405049212 */ /* 0x000fc800078e3cff */
[----:B------:R-:W-:-:S05]  /*510c0*/  @!P1 LOP3.LUT R5, R5, R4, RZ, 0x3c, !PT ;  /* 0x0000000405059212 */ /* 0x000fca00078e3cff */
[----:B------:R-:W2:Y:S04]  /*510d0*/  @!P1 LDG.E.U16 R30, [R4.64] ;  /* 0x00000004041e9981 */ /* 0x000ea8000c1e1500 */
        /* <DEDUP_REMOVED lines=26> */
[----:B------:R-:W2:Y:S01]  /*51280*/  @!P0 LDG.E.U16 R31, [R4.64] ;  /* 0x00000004041f8981 */ /* 0x000ea2000c1e1500 */
[----:B------:R-:W-:-:S03]  /*51290*/  PRMT R6, RZ, 0x7610, R6 ;  /* 0x00007610ff067816 */ /* 0x000fc60000000006 */
[----:B--2---:R0:W-:Y:S04]  /*512a0*/  STL [R1+0x34], R31 ;  /* 0x0000341f01007387 */ /* 0x0041e80000100800 */
[----:B0-----:R-:W2:Y:S01]  /*512b0*/  LDL.LU R31, [R1+0x41d0] ;  /* 0x0041d000011f7983 */ /* 0x001ea20000300800 */
[----:B------:R-:W2:Y:S02]  /*512c0*/  LDL R5, [R1+0x3c80] ;  /* 0x003c800001057983 */ /* 0x000ea40000100800 */
[----:B---3--:R-:W-:Y:S01]  /*512d0*/  @!P1 IMAD.MOV.U32 R4, RZ, RZ, R7 ;  /* 0x000000ffff049224 */ /* 0x008fe200078e0007 */
[----:B------:R-:W-:Y:S01]  /*512e0*/  PRMT R61, RZ, 0x7610, R61 ;  /* 0x00007610ff3d7816 */ /* 0x000fe2000000003d */
[----:B------:R-:W3:Y:S04]  /*512f0*/  LDL R7, [R1+0x3df8] ;  /* 0x003df80001077983 */ /* 0x000ee80000100800 */
[----:B--2---:R0:W2:Y:S04]  /*51300*/  @!P1 LDG.E.U16 R6, [R4.64] ;  /* 0x0000000404069981 */ /* 0x0040a8000c1e1500 */
[----:B0-----:R-:W2:Y:S04]  /*51310*/  LDL R4, [R1+0x3cf8] ;  /* 0x003cf80001047983 */ /* 0x001ea80000100800 */
[----:B------:R-:W2:Y:S02]  /*51320*/  LDL R5, [R1+0x3d04] ;  /* 0x003d040001057983 */ /* 0x000ea40000100800 */
[----:B--2---:R-:W-:-:S04]  /*51330*/  @!P0 LOP3.LUT R5, R5, R4, RZ, 0x3c, !PT ;  /* 0x0000000405058212 */ /* 0x004fc800078e3cff */
[----:B------:R-:W-:-:S04]  /*51340*/  @!P0 LOP3.LUT R4, R5, R4, RZ, 0x3c, !PT ;  /* 0x0000000405048212 */ /* 0x000fc800078e3cff */
[----:B------:R-:W-:Y:S01]  /*51350*/  @!P0 LOP3.LUT R5, R5, R4, RZ, 0x3c, !PT ;  /* 0x0000000405058212 */ /* 0x000fe200078e3cff */
[----:B------:R0:W-:Y:S04]  /*51360*/  STL [R1+0x10], R6 ;  /* 0x0000100601007387 */ /* 0x0001e80000100800 */
[----:B------:R1:W2:Y:S01]  /*51370*/  @!P0 LDG.E.U16 R61, [R4.64] ;  /* 0x00000004043d8981 */ /* 0x0002a2000c1e1500 */
[----:B------:R-:W-:-:S03]  /*51380*/  PRMT R59, RZ, 0x7610, R59 ;  /* 0x00007610ff3b7816 */ /* 0x000fc6000000003b */
[----:B0-----:R-:W2:Y:S04]  /*51390*/  LDL R6, [R1+0x3e04] ;  /* 0x003e040001067983 */ /* 0x001ea80000100800 */
[----:B-1----:R-:W2:Y:S04]  /*513a0*/  LDL R4, [R1+0x3d00] ;  /* 0x003d000001047983 */ /* 0x002ea80000100800 */
[----:B------:R-:W2:Y:S02]  /*513b0*/  LDL R5, [R1+0x3d0c] ;  /* 0x003d0c0001057983 */ /* 0x000ea40000100800 */
[----:B--2---:R-:W-:-:S04]  /*513c0*/  @!P1 LOP3.LUT R5, R5, R4, RZ, 0x3c, !PT ;  /* 0x0000000405059212 */ /* 0x004fc800078e3cff */
[----:B------:R-:W-:-:S04]  /*513d0*/  @!P1 LOP3.LUT R4, R5, R4, RZ, 0x3c, !PT ;  /* 0x0000000405049212 */ /* 0x000fc800078e3cff */
[----:B------:R-:W-:Y:S01]  /*513e0*/  @!P1 LOP3.LUT R5, R5, R4, RZ, 0x3c, !PT ;  /* 0x0000000405059212 */ /* 0x000fe200078e3cff */
[----:B------:R-:W-:Y:S04]  /*513f0*/  STL [R1+0x4108], R61 ;  /* 0x0041083d01007387 */ /* 0x000fe80000100800 */
[----:B------:R0:W2:Y:S04]  /*51400*/  @!P1 LDG.E.U16 R59, [R4.64] ;  /* 0x00000004043b9981 */ /* 0x0000a8000c1e1500 */
[----:B0-----:R-:W2:Y:S04]  /*51410*/  LDL R4, [R1+0x3d78] ;  /* 0x003d780001047983 */ /* 0x001ea80000100800 */
[----:B------:R-:W2:Y:S01]  /*51420*/  LDL R5, [R1+0x3d84] ;  /* 0x003d840001057983 */ /* 0x000ea20000100800 */
[----:B------:R-:W-:-:S02]  /*51430*/  PRMT R49, RZ, 0x7610, R49 ;  /* 0x00007610ff317816 */ /* 0x000fc40000000031 */
        /* <DEDUP_REMOVED lines=10> */
[----:B------:R-:W-:-:S05]  /*514e0*/  @!P1 LOP3.LUT R5, R5, R4, RZ, 0x3c, !PT ;  /* 0x0000000405059212 */ /* 0x000fca00078e3cff */
[----:B------:R0:W2:Y:S01]  /*514f0*/  @!P1 LDG.E.U16 R28, [R4.64] ;  /* 0x00000004041c9981 */ /* 0x0000a2000c1e1500 */
[----:B------:R-:W-:-:S03]  /*51500*/  PRMT R27, RZ, 0x7610, R27 ;  /* 0x00007610ff1b7816 */ /* 0x000fc6000000001b */
[----:B------:R-:W-:Y:S01]  /*51510*/  STL [R1+0x4110], R49 ;  /* 0x0041103101007387 */ /* 0x000fe20000100800 */
[----:B0-----:R-:W-:Y:S02]  /*51520*/  @!P0 IMAD.MOV.U32 R4, RZ, RZ, R6 ;  /* 0x000000ffff048224 */ /* 0x001fe400078e0006 */
[----:B---3--:R-:W-:-:S05]  /*51530*/  @!P0 IMAD.MOV.U32 R5, RZ, RZ, R7 ;  /* 0x000000ffff058224 */ /* 0x008fca00078e0007 */
[----:B------:R0:W3:Y:S04]  /*51540*/  @!P0 LDG.E.U16 R27, [R4.64] ;  /* 0x00000004041b8981 */ /* 0x0000e8000c1e1500 */
[----:B--2---:R-:W-:Y:S01]  /*51550*/  STL [R1+0x4114], R28 ;  /* 0x0041141c01007387 */ /* 0x004fe20000100800 */
[----:B0-----:R-:W2:Y:S02]  /*51560*/  LDL R4, [R1+0x3e00] ;  /* 0x003e000001047983 */ /* 0x001ea40000100800 */
[----:B------:R-:W2:Y:S01]  /*51570*/  LDL R5, [R1+0x3e0c] ;  /* 0x003e0c0001057983 */ /* 0x000ea20000100800 */
[----:B------:R-:W-:Y:S01]  /*51580*/  PRMT R26, RZ, 0x7610, R26 ;  /* 0x00007610ff1a7816 */ /* 0x000fe2000000001a */
[----:B------:R-:W4:Y:S04]  /*51590*/  LDL R7, [R1+0x3f00] ;  /* 0x003f000001077983 */ /* 0x000f280000100800 */
[----:B------:R-:W4:Y:S04]  /*515a0*/  LDL R6, [R1+0x3f0c] ;  /* 0x003f0c0001067983 */ /* 0x000f280000100800 */
[----:B---3--:R-:W-:Y:S01]  /*515b0*/  STL [R1+0x4118], R27 ;  /* 0x0041181b01007387 */ /* 0x008fe20000100800 */
[----:B--2---:R-:W-:-:S04]  /*515c0*/  @!P1 LOP3.LUT R5, R5, R4, RZ, 0x3c, !PT ;  /* 0x0000000405059212 */ /* 0x004fc800078e3cff */
[----:B------:R-:W-:-:S04]  /*515d0*/  @!P1 LOP3.LUT R4, R5, R4, RZ, 0x3c, !PT ;  /* 0x0000000405049212 */ /* 0x000fc800078e3cff */
[----:B------:R-:W-:-:S05]  /*515e0*/  @!P1 LOP3.LUT R5, R5, R4, RZ, 0x3c, !PT ;  /* 0x0000000405059212 */ /* 0x000fca00078e3cff */
[----:B------:R0:W2:Y:S04]  /*515f0*/  @!P1 LDG.E.U16 R26, [R4.64] ;  /* 0x00000004041a9981 */ /* 0x0000a8000c1e1500 */
[----:B0-----:R-:W3:Y:S04]  /*51600*/  LDL R4, [R1+0x3e78] ;  /* 0x003e780001047983 */ /* 0x001ee80000100800 */
[----:B------:R-:W3:Y:S01]  /*51610*/  LDL R5, [R1+0x3e84] ;  /* 0x003e840001057983 */ /* 0x000ee20000100800 */
[----:B------:R-:W-:Y:S02]  /*51620*/  PRMT R25, RZ, 0x7610, R25 ;  /* 0x00007610ff197816 */ /* 0x000fe40000000019 */
[----:B---3--:R-:W-:-:S04]  /*51630*/  @!P0 LOP3.LUT R5, R5, R4, RZ, 0x3c, !PT ;  /* 0x0000000405058212 */ /* 0x008fc800078e3cff */
[----:B------:R-:W-:-:S04]  /*51640*/  @!P0 LOP3.LUT R4, R5, R4, RZ, 0x3c, !PT ;  /* 0x0000000405048212 */ /* 0x000fc800078e3cff */
[----:B------:R-:W-:Y:S01]  /*51650*/  @!P0 LOP3.LUT R5, R5, R4, RZ, 0x3c, !PT ;  /* 0x0000000405058212 */ /* 0x000fe200078e3cff */
[----:B--2---:R-:W-:Y:S04]  /*51660*/  STL [R1+0x411c], R26 ;  /* 0x00411c1a01007387 */ /* 0x004fe80000100800 */
[----:B------:R0:W2:Y:S04]  /*51670*/  @!P0 LDG.E.U16 R25, [R4.64] ;  /* 0x0000000404198981 */ /* 0x0000a8000c1e1500 */
[----:B0-----:R-:W3:Y:S04]  /*51680*/  LDL R4, [R1+0x3e80] ;  /* 0x003e800001047983 */ /* 0x001ee80000100800 */
[----:B------:R-:W3:Y:S01]  /*51690*/  LDL R5, [R1+0x3e8c] ;  /* 0x003e8c0001057983 */ /* 0x000ee20000100800 */
[----:B------:R-:W-:-:S02]  /*516a0*/  PRMT R24, RZ, 0x7610, R24 ;  /* 0x00007610ff187816 */ /* 0x000fc40000000018 */
        /* <DEDUP_REMOVED lines=10> */
[----:B------:R-:W-:-:S05]  /*51750*/  @!P0 LOP3.LUT R5, R5, R4, RZ, 0x3c, !PT ;  /* 0x0000000405058212 */ /* 0x000fca00078e3cff */
[----:B------:R-:W3:Y:S01]  /*51760*/  @!P0 LDG.E.U16 R23, [R4.64] ;  /* 0x0000000404178981 */ /* 0x000ee2000c1e1500 */
[----:B------:R-:W-:-:S03]  /*51770*/  PRMT R22, RZ, 0x7610, R22 ;  /* 0x00007610ff167816 */ /* 0x000fc60000000016 */
[----:B--2---:R-:W-:Y:S04]  /*51780*/  STL [R1+0x4124], R24 ;  /* 0x0041241801007387 */ /* 0x004fe80000100800 */
[----:B----4-:R0:W2:Y:S04]  /*51790*/  @!P1 LDG.E.U16 R22, [R6.64] ;  /* 0x0000000406169981 */ /* 0x0100a8000c1e1500 */
[----:B---3--:R-:W-:Y:S01]  /*517a0*/  STL [R1+0x4128], R23 ;  /* 0x0041281701007387 */ /* 0x008fe20000100800 */
[----:B0-----:R-:W3:Y:S02]  /*517b0*/  LDL R6, [R1+0x3f58] ;  /* 0x003f580001067983 */ /* 0x001ee40000100800 */
[----:B------:R-:W3:Y:S01]  /*517c0*/  LDL R7, [R1+0x3f64] ;  /* 0x003f640001077983 */ /* 0x000ee20000100800 */
[----:B------:R-:W-:Y:S01]  /*517d0*/  PRMT R5, RZ, 0x7610, R5 ;  /* 0x00007610ff057816 */ /* 0x000fe20000000005 */
[----:B--2---:R-:W-:Y:S01]  /*517e0*/  STL [R1+0x412c], R22 ;  /* 0x00412c1601007387 */ /* 0x004fe20000100800 */
[----:B---3--:R-:W-:-:S04]  /*517f0*/  @!P0 LOP3.LUT R7, R7, R6, RZ, 0x3c, !PT ;  /* 0x0000000607078212 */ /* 0x008fc800078e3cff */
        /* <DEDUP_REMOVED lines=17> */
[----:B------:R-:W3:Y:S04]  /*51910*/  @!P5 LDG.E.U16 R31, [R6.64] ;  /* 0x00000004061fd981 */ /* 0x000ee8000c1e1500 */
[----:B--2---:R-:W-:Y:S04]  /*51920*/  STL [R1+0x40bc], R4 ;  /* 0x0040bc0401007387 */ /* 0x004fe80000100800 */
[----:B---3--:R0:W-:Y:S04]  /*51930*/  STL [R1+0x110], R31 ;  /* 0x0001101f01007387 */ /* 0x0081e80000100800 */
        /* <DEDUP_REMOVED lines=10> */
[----:B------:R-:W4:Y:S02]  /*519e0*/  LDL R6, [R1+0x3b74] ;  /* 0x003b740001067983 */ /* 0x000f240000100800 */
[----:B------:R-:W4:Y:S01]  /*519f0*/  LDL R7, [R1+0x3b78] ;  /* 0x003b780001077983 */ /* 0x000f220000100800 */
[----:B--2---:R-:W-:-:S02]  /*51a00*/  PRMT R31, RZ, 0x7610, R31 ;  /* 0x00007610ff1f7816 */ /* 0x004fc4000000001f */
[----:B----4-:R-:W-:-:S04]  /*51a10*/  @!P0 LOP3.LUT R7, R7, R6, RZ, 0x3c, !PT ;  /* 0x0000000607078212 */ /* 0x010fc800078e3cff */
[----:B------:R-:W-:-:S04]  /*51a20*/  @!P0 LOP3.LUT R6, R7, R6, RZ, 0x3c, !PT ;  /* 0x0000000607068212 */ /* 0x000fc800078e3cff */
[----:B------:R-:W-:-:S05]  /*51a30*/  @!P0 LOP3.LUT R7, R7, R6, RZ, 0x3c, !PT ;  /* 0x0000000607078212 */ /* 0x000fca00078e3cff */
[----:B------:R-:W2:Y:S04]  /*51a40*/  @!P0 LDG.E.U16 R31, [R6.64] ;  /* 0x00000004061f8981 */ /* 0x000ea8000c1e1500 */
[----:B--2---:R0:W-:Y:S04]  /*51a50*/  STL [R1+0x108], R31 ;  /* 0x0001081f01007387 */ /* 0x0041e80000100800 */
[----:B0-----:R-:W2:Y:S01]  /*51a60*/  LDL.LU R31, [R1+0x41c4] ;  /* 0x0041c400011f7983 */ /* 0x001ea20000300800 */
[----:B------:R-:W4:Y:S02]  /*51a70*/  LDL R6, [R1+0x3b6c] ;  /* 0x003b6c0001067983 */ /* 0x000f240000100800 */
[----:B------:R-:W4:Y:S01]  /*51a80*/  LDL R7, [R1+0x3b70] ;  /* 0x003b700001077983 */ /* 0x000f220000100800 */
[----:B---3--:R-:W-:-:S02]  /*51a90*/  PRMT R30, RZ, 0x7610, R30 ;  /* 0x00007610ff1e7816 */ /* 0x008fc4000000001e */
[----:B----4-:R-:W-:-:S04]  /*51aa0*/  @!P1 LOP3.LUT R7, R7, R6, RZ, 0x3c, !PT ;  /* 0x0000000607079212 */ /* 0x010fc800078e3cff */
        /* <DEDUP_REMOVED lines=142> */
[----:B------:R-:W-:-:S02]  /*52390*/  PRMT R4, RZ, 0x7610, R4 ;  /* 0x00007610ff047816 */ /* 0x000fc40000000004 */
[----:B----4-:R-:W-:-:S04]  /*523a0*/  @!P1 LOP3.LUT R7, R7, R6, RZ, 0x3c, !PT ;  /* 0x0000000607079212 */ /* 0x010fc800078e3cff */
[----:B------:R-:W-:-:S04]  /*523b0*/  @!P1 LOP3.LUT R6, R7, R6, RZ, 0x3c, !PT ;  /* 0x0000000607069212 */ /* 0x000fc800078e3cff */
[----:B------:R-:W-:-:S05]  /*523c0*/  @!P1 LOP3.LUT R7, R7, R6, RZ, 0x3c, !PT ;  /* 0x0000000607079212 */ /* 0x000fca00078e3cff */
[----:B------:R0:W4:Y:S04]  /*523d0*/  @!P1 LDG.E.U16 R4, [R6.64] ;  /* 0x0000000406049981 */ /* 0x000128000c1e1500 */
[----:B0-----:R-:W2:Y:S04]  /*523e0*/  LDL R6, [R1+0x39f4] ;  /* 0x0039f40001067983 */ /* 0x001ea80000100800 */
[----:B------:R-:W2:Y:S01]  /*523f0*/  LDL R7, [R1+0x39f8] ;  /* 0x0039f80001077983 */ /* 0x000ea20000100800 */
[----:B---3--:R-:W-:Y:S02]  /*52400*/  PRMT R30, RZ, 0x7610, R30 ;  /* 0x00007610ff1e7816 */ /* 0x008fe4000000001e */
[----:B--2---:R-:W-:-:S04]  /*52410*/  @!P0 LOP3.LUT R7, R7, R6, RZ, 0x3c, !PT ;  /* 0x0000000607078212 */ /* 0x004fc800078e3cff */
[----:B------:R-:W-:-:S04]  /*52420*/  @!P0 LOP3.LUT R6, R7, R6, RZ, 0x3c, !PT ;  /* 0x0000000607068212 */ /* 0x000fc800078e3cff */
[----:B------:R-:W-:-:S05]  /*52430*/  @!P0 LOP3.LUT R7, R7, R6, RZ, 0x3c, !PT ;  /* 0x0000000607078212 */ /* 0x000fca00078e3cff */
[----:B------:R-:W2:Y:S04]  /*52440*/  @!P0 LDG.E.U16 R30, [R6.64] ;  /* 0x00000004061e8981 */ /* 0x000ea8000c1e1500 */
[----:B----4-:R-:W-:Y:S04]  /*52450*/  STL [R1+0x40c0], R4 ;  /* 0x0040c00401007387 */ /* 0x010fe80000100800 */
        /* <DEDUP_REMOVED lines=38> */
[----:B------:R-:W-:Y:S02]  /*526c0*/  PRMT R5, RZ, 0x7610, R5 ;  /* 0x00007610ff057816 */ /* 0x000fe40000000005 */
[----:B--2---:R-:W-:-:S04]  /*526d0*/  @!P1 LOP3.LUT R7, R7, R6, RZ, 0x3c, !PT ;  /* 0x0000000607079212 */ /* 0x004fc800078e3cff */
[----:B------:R-:W-:-:S04]  /*526e0*/  @!P1 LOP3.LUT R6, R7, R6, RZ, 0x3c, !PT ;  /* 0x0000000607069212 */ /* 0x000fc800078e3cff */
[----:B------:R-:W-:Y:S01]  /*526f0*/  @!P1 LOP3.LUT R7, R7, R6, RZ, 0x3c, !PT ;  /* 0x0000000607079212 */ /* 0x000fe200078e3cff */
[----:B----4-:R-:W-:Y:S04]  /*52700*/  STL [R1+0x40c4], R2 ;  /* 0x0040c40201007387 */ /* 0x010fe80000100800 */
[----:B------:R0:W2:Y:S04]  /*52710*/  @!P1 LDG.E.U16 R5, [R6.64] ;  /* 0x0000000406059981 */ /* 0x0000a8000c1e1500 */
[----:B0-----:R-:W4:Y:S04]  /*52720*/  LDL R6, [R1+0x3974] ;  /* 0x0039740001067983 */ /* 0x001f280000100800 */
[----:B------:R-:W4:Y:S01]  /*52730*/  LDL R7, [R1+0x3978] ;  /* 0x0039780001077983 */ /* 0x000f220000100800 */
[----:B------:R-:W-:-:S02]  /*52740*/  PRMT R30, RZ, 0x7610, R30 ;  /* 0x00007610ff1e7816 */ /* 0x000fc4000000001e */
[----:B----4-:R-:W-:-:S04]  /*52750*/  @!P0 LOP3.LUT R7, R7, R6, RZ, 0x3c, !PT ;  /* 0x0000000607078212 */ /* 0x010fc800078e3cff */
[----:B------:R-:W-:-:S04]  /*52760*/  @!P0 LOP3.LUT R6, R7, R6, RZ, 0x3c, !PT ;  /* 0x0000000607068212 */ /* 0x000fc800078e3cff */
[----:B------:R-:W-:-:S05]  /*52770*/  @!P0 LOP3.LUT R7, R7, R6, RZ, 0x3c, !PT ;  /* 0x0000000607078212 */ /* 0x000fca00078e3cff */
[----:B------:R-:W4:Y:S04]  /*52780*/  @!P0 LDG.E.U16 R30, [R6.64] ;  /* 0x00000004061e8981 */ /* 0x000f28000c1e1500 */
[----:B--2---:R-:W-:Y:S04]  /*52790*/  STL [R1+0x40c8], R5 ;  /* 0x0040c80501007387 */ /* 0x004fe80000100800 */
[----:B----4-:R0:W-:Y:S04]  /*527a0*/  STL [R1+0xa4], R30 ;  /* 0x0000a41e01007387 */ /* 0x0101e80000100800 */
        /* <DEDUP_REMOVED lines=48> */
[----:B------:R-:W-:Y:S01]  /*52ab0*/  @!P0 LOP3.LUT R7, R7, R6, RZ, 0x3c, !PT ;  /* 0x0000000607078212 */ /* 0x000fe200078e3cff */
[----:B--2---:R-:W-:Y:S04]  /*52ac0*/  STL [R1+0x40d0], R0 ;  /* 0x0040d00001007387 */ /* 0x004fe80000100800 */
        /* <DEDUP_REMOVED lines=8> */
[----:B--2---:R0:W-:Y:S04]  /*52b50*/  STL [R1+0x84], R27 ;  /* 0x0000841b01007387 */ /* 0x0041e80000100800 */
[----:B0-----:R-:W2:Y:S04]  /*52b60*/  LDL R27, [R1+0x37f8] ;  /* 0x0037f800011b7983 */ /* 0x001ea80000100800 */
[----:B----4-:R0:W-:Y:S04]  /*52b70*/  STL [R1+0x80], R30 ;  /* 0x0000801e01007387 */ /* 0x0101e80000100800 */
[----:B0-----:R-:W4:Y:S01]  /*52b80*/  LDL.LU R30, [R1+0x4160] ;  /* 0x00416000011e7983 */ /* 0x001f220000300800 */
[----:B------:R-:W2:Y:S02]  /*52b90*/  LDL R6, [R1+0x38d4] ;  /* 0x0038d40001067983 */ /* 0x000ea40000100800 */
[----:B------:R-:W2:Y:S01]  /*52ba0*/  LDL R7, [R1+0x38d8] ;  /* 0x0038d80001077983 */ /* 0x000ea20000100800 */
[----:B---3--:R-:W-:-:S02]  /*52bb0*/  PRMT R31, RZ, 0x7610, R31 ;  /* 0x00007610ff1f7816 */ /* 0x008fc4000000001f */
[----:B--2---:R-:W-:-:S04]  /*52bc0*/  @!P0 LOP3.LUT R7, R7, R6, RZ, 0x3c, !PT ;  /* 0x0000000607078212 */ /* 0x004fc800078e3cff */
[----:B------:R-:W-:-:S04]  /*52bd0*/  @!P0 LOP3.LUT R6, R7, R6, RZ, 0x3c, !PT ;  /* 0x0000000607068212 */ /* 0x000fc800078e3cff */
[----:B------:R-:W-:-:S05]  /*52be0*/  @!P0 LOP3.LUT R7, R7, R6, RZ, 0x3c, !PT ;  /* 0x0000000607078212 */ /* 0x000fca00078e3cff */
[----:B------:R-:W2:Y:S04]  /*52bf0*/  @!P0 LDG.E.U16 R31, [R6.64] ;  /* 0x00000004061f8981 */ /* 0x000ea8000c1e1500 */
[----:B--2---:R0:W-:Y:S04]  /*52c00*/  STL [R1+0x7c], R31 ;  /* 0x00007c1f01007387 */ /* 0x0041e80000100800 */
[----:B0-----:R-:W2:Y:S01]  /*52c10*/  LDL.LU R31, [R1+0x415c] ;  /* 0x00415c00011f7983 */ /* 0x001ea20000300800 */
[----:B------:R-:W3:Y:S02]  /*52c20*/  LDL R6, [R1+0x38cc] ;  /* 0x0038cc0001067983 */ /* 0x000ee40000100800 */
[----:B------:R-:W3:Y:S01]  /*52c30*/  LDL R7, [R1+0x38d0] ;  /* 0x0038d00001077983 */ /* 0x000ee20000100800 */
[----:B----4-:R-:W-:-:S02]  /*52c40*/  PRMT R30, RZ, 0x7610, R30 ;  /* 0x00007610ff1e7816 */ /* 0x010fc4000000001e */
        /* <DEDUP_REMOVED lines=12> */
[----:B------:R0:W2:Y:S04]  /*52d10*/  @!P0 LDG.E.U16 R31, [R6.64] ;  /* 0x00000004061f8981 */ /* 0x0000a8000c1e1500 */
[----:B0-----:R-:W4:Y:S04]  /*52d20*/  LDL R6, [R1+0x386c] ;  /* 0x00386c0001067983 */ /* 0x001f280000100800 */
[----:B------:R-:W4:Y:S01]  /*52d30*/  LDL R7, [R1+0x3870] ;  /* 0x0038700001077983 */ /* 0x000f220000100800 */
[----:B---3--:R-:W-:Y:S02]  /*52d40*/  PRMT R30, RZ, 0x7610, R30 ;  /* 0x00007610ff1e7816 */ /* 0x008fe4000000001e */
[----:B----4-:R-:W-:-:S04]  /*52d50*/  @!P1 LOP3.LUT R7, R7, R6, RZ, 0x3c, !PT ;  /* 0x0000000607079212 */ /* 0x010fc800078e3cff */
[----:B------:R-:W-:-:S04]  /*52d60*/  @!P1 LOP3.LUT R6, R7, R6, RZ, 0x3c, !PT ;  /* 0x0000000607069212 */ /* 0x000fc800078e3cff */
[----:B------:R-:W-:-:S05]  /*52d70*/  @!P1 LOP3.LUT R7, R7, R6, RZ, 0x3c, !PT ;  /* 0x0000000607079212 */ /* 0x000fca00078e3cff */
[----:B------:R-:W3:Y:S04]  /*52d80*/  @!P1 LDG.E.U16 R30, [R6.64] ;  /* 0x00000004061e9981 */ /* 0x000ee8000c1e1500 */
[----:B--2---:R0:W-:Y:S04]  /*52d90*/  STL [R1+0x6c], R31 ;  /* 0x00006c1f01007387 */ /* 0x0041e80000100800 */
[----:B0-----:R-:W2:Y:S04]  /*52da0*/  LDL R31, [R1+0x3bb8] ;  /* 0x003bb800011f7983 */ /* 0x001ea80000100800 */
[----:B---3--:R0:W-:Y:S04]  /*52db0*/  STL [R1+0x68], R30 ;  /* 0x0000681e01007387 */ /* 0x0081e80000100800 */
[----:B0-----:R-:W3:Y:S01]  /*52dc0*/  LDL.LU R30, [R1+0x4154] ;  /* 0x00415400011e7983 */ /* 0x001ee20000300800 */
[----:B------:R-:W4:Y:S01]  /*52dd0*/  LDL R7, [R1+0x37f4] ;  /* 0x0037f40001077983 */ /* 0x000f220000100800 */
[----:B------:R-:W-:Y:S01]  /*52de0*/  PRMT R25, RZ, 0x7610, R25 ;  /* 0x00007610ff197816 */ /* 0x000fe20000000019 */
[----:B------:R-:W-:Y:S01]  /*52df0*/  @!P0 IMAD.MOV.U32 R6, RZ, RZ, R27 ;  /* 0x000000ffff068224 */ /* 0x000fe200078e001b */
[----:B------:R-:W-:Y:S01]  /*52e00*/  PRMT R59, RZ, 0x7610, R59 ;  /* 0x00007610ff3b7816 */ /* 0x000fe2000000003b */
[----:B------:R-:W2:Y:S04]  /*52e10*/  LDL R27, [R1+0x3c20] ;  /* 0x003c2000011b7983 */ /* 0x000ea80000100800 */
[----:B----4-:R0:W4:Y:S04]  /*52e20*/  @!P0 LDG.E.U16 R25, [R6.64] ;  /* 0x0000000406198981 */ /* 0x010128000c1e1500 */
[----:B0-----:R-:W2:Y:S04]  /*52e30*/  LDL R6, [R1+0x37ec] ;  /* 0x0037ec0001067983 */ /* 0x001ea80000100800 */
[----:B------:R-:W2:Y:S02]  /*52e40*/  LDL R7, [R1+0x37f0] ;  /* 0x0037f00001077983 */ /* 0x000ea40000100800 */
[----:B--2---:R-:W-:-:S04]  /*52e50*/  @!P1 LOP3.LUT R7, R7, R6, RZ, 0x3c, !PT ;  /* 0x0000000607079212 */ /* 0x004fc800078e3cff */
[----:B------:R-:W-:-:S04]  /*52e60*/  @!P1 LOP3.LUT R6, R7, R6, RZ, 0x3c, !PT ;  /* 0x0000000607069212 */ /* 0x000fc800078e3cff */
[----:B------:R-:W-:Y:S01]  /*52e70*/  @!P1 LOP3.LUT R7, R7, R6, RZ, 0x3c, !PT ;  /* 0x0000000607079212 */ /* 0x000fe200078e3cff */
[----:B----4-:R0:W-:Y:S04]  /*52e80*/  STL [R1+0x5c], R25 ;  /* 0x00005c1901007387 */ /* 0x0101e80000100800 */
[----:B------:R1:W2:Y:S01]  /*52e90*/  @!P1 LDG.E.U16 R59, [R6.64] ;  /* 0x00000004063b9981 */ /* 0x0002a2000c1e1500 */
[----:B------:R-:W-:-:S03]  /*52ea0*/  PRMT R54, RZ, 0x7610, R54 ;  /* 0x00007610ff367816 */ /* 0x000fc60000000036 */
[----:B0-----:R-:W4:Y:S04]  /*52eb0*/  LDL R25, [R1+0x3c2c] ;  /* 0x003c2c0001197983 */ /* 0x001f280000100800 */
[----:B-1----:R-:W2:Y:S04]  /*52ec0*/  LDL R6, [R1+0x17bc] ;  /* 0x0017bc0001067983 */ /* 0x002ea80000100800 */
[----:B------:R-:W2:Y:S02]  /*52ed0*/  LDL R7, [R1+0x3bbc] ;  /* 0x003bbc0001077983 */ /* 0x000ea40000100800 */
        /* <DEDUP_REMOVED lines=8> */
[----:B------:R-:W2:Y:S01]  /*52f60*/  LDL R7, [R1+0x3bb4] ;  /* 0x003bb40001077983 */ /* 0x000ea20000100800 */
[----:B---3--:R-:W-:Y:S01]  /*52f70*/  PRMT R30, RZ, 0x7610, R30 ;  /* 0x00007610ff1e7816 */ /* 0x008fe2000000001e */
[----:B------:R-:W-:Y:S01]  /*52f80*/  @!P1 IMAD.MOV.U32 R6, RZ, RZ, R31 ;  /* 0x000000ffff069224 */ /* 0x000fe200078e001f */
[----:B------:R-:W-:Y:S01]  /*52f90*/  PRMT R3, RZ, 0x7610, R3 ;  /* 0x00007610ff037816 */ /* 0x000fe20000000003 */
[----:B------:R-:W3:Y:S04]  /*52fa0*/  LDL R31, [R1+0x3d18] ;  /* 0x003d1800011f7983 */ /* 0x000ee80000100800 */
[----:B--2---:R0:W2:Y:S04]  /*52fb0*/  @!P1 LDG.E.U16 R30, [R6.64] ;  /* 0x00000004061e9981 */ /* 0x0040a8000c1e1500 */
[----:B0-----:R-:W2:Y:S04]  /*52fc0*/  LDL R6, [R1+0x3c18] ;  /* 0x003c180001067983 */ /* 0x001ea80000100800 */
[----:B------:R-:W2:Y:S01]  /*52fd0*/  LDL R7, [R1+0x3c24] ;  /* 0x003c240001077983 */ /* 0x000ea20000100800 */
[----:B------:R-:W-:-:S02]  /*52fe0*/  PRMT R54, RZ, 0x7610, R54 ;  /* 0x00007610ff367816 */ /* 0x000fc40000000036 */
[----:B--2---:R-:W-:-:S04]  /*52ff0*/  @!P0 LOP3.LUT R7, R7, R6, RZ, 0x3c, !PT ;  /* 0x0000000607078212 */ /* 0x004fc800078e3cff */
[----:B------:R-:W-:-:S04]  /*53000*/  @!P0 LOP3.LUT R6, R7, R6, RZ, 0x3c, !PT ;  /* 0x0000000607068212 */ /* 0x000fc800078e3cff */
[----:B------:R-:W-:-:S05]  /*53010*/  @!P0 LOP3.LUT R7, R7, R6, RZ, 0x3c, !PT ;  /* 0x0000000607078212 */ /* 0x000fca00078e3cff */
[----:B------:R4:W2:Y:S02]  /*53020*/  @!P0 LDG.E.U16 R54, [R6.64] ;  /* 0x0000000406368981 */ /* 0x0008a4000c1e1500 */
[----:B----4-:R-:W-:Y:S02]  /*53030*/  @!P1 IMAD.MOV.U32 R6, RZ, RZ, R25 ;  /* 0x000000ffff069224 */ /* 0x010fe400078e0019 */
[----:B------:R-:W-:-:S05]  /*53040*/  @!P1 IMAD.MOV.U32 R7, RZ, RZ, R27 ;  /* 0x000000ffff079224 */ /* 0x000fca00078e001b */
[----:B------:R-:W4:Y:S04]  /*53050*/  @!P1 LDG.E.U16 R3, [R6.64] ;  /* 0x0000000406039981 */ /* 0x000f28000c1e1500 */
[----:B------:R0:W-:Y:S04]  /*53060*/  STL [R1+0x48], R30 ;  /* 0x0000481e01007387 */ /* 0x0001e80000100800 */
[----:B0-----:R-:W3:Y:S04]  /*53070*/  LDL R30, [R1+0x3d24] ;  /* 0x003d2400011e7983 */ /* 0x001ee80000100800 */
[----:B--2---:R0:W-:Y:S04]  /*53080*/  STL [R1+0x3c], R54 ;  /* 0x00003c3601007387 */ /* 0x0041e80000100800 */
[----:B0-----:R-:W2:Y:S01]  /*53090*/  LDL.LU R54, [R1+0x414c] ;  /* 0x00414c0001367983 */ /* 0x001ea20000300800 */
[----:B------:R-:W2:Y:S02]  /*530a0*/  LDL R27, [R1+0x3d20] ;  /* 0x003d2000011b7983 */ /* 0x000ea40000100800 */
[----:B------:R-:W2:Y:S01]  /*530b0*/  LDL R25, [R1+0x3d2c] ;  /* 0x003d2c0001197983 */ /* 0x000ea20000100800 */
[----:B----4-:R-:W-:Y:S01]  /*530c0*/  STL [R1+0x38], R3 ;  /* 0x0000380301007387 */ /* 0x010fe20000100800 */
[----:B------:R-:W4:Y:S01]  /*530d0*/  LDL R7, [R1+0x3c98] ;  /* 0x003c980001077983 */ /* 0x000f220000100800 */
[----:B------:R-:W-:Y:S01]  /*530e0*/  PRMT R49, RZ, 0x7610, R49 ;  /* 0x00007610ff317816 */ /* 0x000fe20000000031 */
[----:B------:R-:W-:Y:S01]  /*530f0*/  @!P0 IMAD.MOV.U32 R6, RZ, RZ, R59 ;  /* 0x000000ffff068224 */ /* 0x000fe200078e003b */
[----:B------:R-:W-:-:S02]  /*53100*/  PRMT R61, RZ, 0x7610, R61 ;  /* 0x00007610ff3d7816 */ /* 0x000fc4000000003d */
[----:B------:R-:W-:Y:S02]  /*53110*/  PRMT R58, RZ, 0x7610, R58 ;  /* 0x00007610ff3a7816 */ /* 0x000fe4000000003a */
[----:B------:R-:W-:Y:S01]  /*53120*/  PRMT R57, RZ, 0x7610, R57 ;  /* 0x00007610ff397816 */ /* 0x000fe20000000039 */
[----:B------:R-:W2:Y:S04]  /*53130*/  LDL R59, [R1+0x3d98] ;  /* 0x003d9800013b7983 */ /* 0x000ea80000100800 */
[----:B----4-:R0:W4:Y:S04]  /*53140*/  @!P0 LDG.E.U16 R49, [R6.64] ;  /* 0x0000000406318981 */ /* 0x010128000c1e1500 */
[----:B0-----:R-:W2:Y:S04]  /*53150*/  LDL R6, [R1+0x3ca0] ;  /* 0x003ca00001067983 */ /* 0x001ea80000100800 */
[----:B------:R-:W2:Y:S02]  /*53160*/  LDL R7, [R1+0x3cac] ;  /* 0x003cac0001077983 */ /* 0x000ea40000100800 */
[----:B--2---:R-:W-:-:S04]  /*53170*/  @!P1 LOP3.LUT R7, R7, R6, RZ, 0x3c, !PT ;  /* 0x0000000607079212 */ /* 0x004fc800078e3cff */
[----:B------:R-:W-:-:S04]  /*53180*/  @!P1 LOP3.LUT R6, R7, R6, RZ, 0x3c, !PT ;  /* 0x0000000607069212 */ /* 0x000fc800078e3cff */
[----:B------:R-:W-:-:S05]  /*53190*/  @!P1 LOP3.LUT R7, R7, R6, RZ, 0x3c, !PT ;  /* 0x0000000607079212 */ /* 0x000fca00078e3cff */
[----:B------:R3:W2:Y:S02]  /*531a0*/  @!P1 LDG.E.U16 R61, [R6.64] ;  /* 0x00000004063d9981 */ /* 0x0006a4000c1e1500 */
[----:B---3--:R-:W-:Y:S02]  /*531b0*/  @!P0 IMAD.MOV.U32 R6, RZ, RZ, R30 ;  /* 0x000000ffff068224 */ /* 0x008fe400078e001e */
[----:B------:R-:W-:-:S05]  /*531c0*/  @!P0 IMAD.MOV.U32 R7, RZ, RZ, R31 ;  /* 0x000000ffff078224 */ /* 0x000fca00078e001f */
[----:B------:R0:W3:Y:S02]  /*531d0*/  @!P0 LDG.E.U16 R58, [R6.64] ;  /* 0x00000004063a8981 */ /* 0x0000e4000c1e1500 */
[----:B0-----:R-:W-:Y:S02]  /*531e0*/  @!P1 IMAD.MOV.U32 R6, RZ, RZ, R25 ;  /* 0x000000ffff069224 */ /* 0x001fe400078e0019 */
[----:B------:R-:W-:-:S05]  /*531f0*/  @!P1 IMAD.MOV.U32 R7, RZ, RZ, R27 ;  /* 0x000000ffff079224 */ /* 0x000fca00078e001b */
[----:B------:R0:W2:Y:S04]  /*53200*/  @!P1 LDG.E.U16 R57, [R6.64] ;  /* 0x0000000406399981 */ /* 0x0000a8000c1e1500 */
[----:B----4-:R1:W-:Y:S01]  /*53210*/  STL [R1+0xc], R49 ;  /* 0x00000c3101007387 */ /* 0x0103e20000100800 */
[----:B------:R-:W4:Y:S02]  /*53220*/  LDL R31, [R1+0x3da0] ;  /* 0x003da000011f7983 */ /* 0x000f240000100800 */
[----:B------:R-:W4:Y:S01]  /*53230*/  LDL R30, [R1+0x3dac] ;  /* 0x003dac00011e7983 */ /* 0x000f220000100800 */
[----:B-1----:R-:W4:Y:S01]  /*53240*/  LDL R49, [R1+0x3da4] ;  /* 0x003da40001317983 */ /* 0x002f220000100800 */
[----:B0-----:R-:W-:Y:S01]  /*53250*/  @!P0 IMAD.MOV.U32 R7, RZ, RZ, R59 ;  /* 0x000000ffff078224 */ /* 0x001fe200078e003b */
[----:B------:R-:W-:-:S02]  /*53260*/  PRMT R21, RZ, 0x7610, R21 ;  /* 0x00007610ff157816 */ /* 0x000fc40000000015 */
[----:B------:R-:W-:Y:S01]  /*53270*/  PRMT R20, RZ, 0x7610, R20 ;  /* 0x00007610ff147816 */ /* 0x000fe20000000014 */
[----:B---3--:R0:W-:Y:S01]  /*53280*/  STL [R1+0x40e0], R58 ;  /* 0x0040e03a01007387 */ /* 0x0081e20000100800 */
[----:B------:R-:W3:Y:S02]  /*53290*/  LDL R27, [R1+0x3e18] ;  /* 0x003e1800011b7983 */ /* 0x000ee40000100800 */
[----:B------:R-:W3:Y:S01]  /*532a0*/  LDL R25, [R1+0x3e24] ;  /* 0x003e240001197983 */ /* 0x000ee20000100800 */
[----:B--2---:R1:W-:Y:S01]  /*532b0*/  STL [R1+0x40e4], R57 ;  /* 0x0040e43901007387 */ /* 0x0043e20000100800 */
[----:B------:R-:W2:Y:S02]  /*532c0*/  LDL R59, [R1+0x3e20] ;  /* 0x003e2000013b7983 */ /* 0x000ea40000100800 */
[----:B0-----:R-:W2:Y:S01]  /*532d0*/  LDL R58, [R1+0x3e2c] ;  /* 0x003e2c00013a7983 */ /* 0x001ea20000100800 */
[----:B------:R-:W-:Y:S02]  /*532e0*/  PRMT R19, RZ, 0x7610, R19 ;  /* 0x00007610ff137816 */ /* 0x000fe40000000013 */
[----:B------:R-:W-:Y:S01]  /*532f0*/  PRMT R18, RZ, 0x7610, R18 ;  /* 0x00007610ff127816 */ /* 0x000fe20000000012 */
[----:B-1----:R-:W2:Y:S01]  /*53300*/  LDL R57, [R1+0x3e98] ;  /* 0x003e980001397983 */ /* 0x002ea20000100800 */
[----:B----4-:R-:W-:-:S02]  /*53310*/  @!P0 IMAD.MOV.U32 R6, RZ, RZ, R49 ;  /* 0x000000ffff068224 */ /* 0x010fc400078e0031 */
[----:B------:R-:W4:Y:S03]  /*53320*/  LDL R49, [R1+0x3ea4] ;  /* 0x003ea40001317983 */ /* 0x000f260000100800 */
[----:B------:R0:W4:Y:S02]  /*53330*/  @!P0 LDG.E.U16 R21, [R6.64] ;  /* 0x0000000406158981 */ /* 0x000124000c1e1500 */
[----:B0-----:R-:W-:Y:S02]  /*53340*/  @!P1 IMAD.MOV.U32 R6, RZ, RZ, R30 ;  /* 0x000000ffff069224 */ /* 0x001fe400078e001e */
[----:B------:R-:W-:-:S05]  /*53350*/  @!P1 IMAD.MOV.U32 R7, RZ, RZ, R31 ;  /* 0x000000ffff079224 */ /* 0x000fca00078e001f */
[----:B------:R3:W4:Y:S02]  /*53360*/  @!P1 LDG.E.U16 R20, [R6.64] ;  /* 0x0000000406149981 */ /* 0x000724000c1e1500 */
[----:B---3--:R-:W-:Y:S02]  /*53370*/  @!P0 IMAD.MOV.U32 R7, RZ, RZ, R27 ;  /* 0x000000ffff078224 */ /* 0x008fe400078e001b */
[----:B------:R-:W-:-:S05]  /*53380*/  @!P0 IMAD.MOV.U32 R6, RZ, RZ, R25 ;  /* 0x000000ffff068224 */ /* 0x000fca00078e0019 */
[----:B------:R2:W3:Y:S02]  /*53390*/  @!P0 LDG.E.U16 R19, [R6.64] ;  /* 0x0000000406138981 */ /* 0x0004e4000c1e1500 */
[----:B--2---:R-:W-:Y:S02]  /*533a0*/  @!P1 IMAD.MOV.U32 R7, RZ, RZ, R59 ;  /* 0x000000ffff079224 */ /* 0x004fe400078e003b */
[----:B------:R-:W-:-:S05]  /*533b0*/  @!P1 IMAD.MOV.U32 R6, RZ, RZ, R58 ;  /* 0x000000ffff069224 */ /* 0x000fca00078e003a */
[----:B------:R0:W2:Y:S04]  /*533c0*/  @!P1 LDG.E.U16 R18, [R6.64] ;  /* 0x0000000406129981 */ /* 0x0000a8000c1e1500 */
[----:B----4-:R1:W-:Y:S01]  /*533d0*/  STL [R1+0x40e8], R21 ;  /* 0x0040e81501007387 */ /* 0x0103e20000100800 */
[----:B------:R-:W4:Y:S02]  /*533e0*/  LDL R31, [R1+0x3ea0] ;  /* 0x003ea000011f7983 */ /* 0x000f240000100800 */
[----:B------:R-:W4:Y:S01]  /*533f0*/  LDL R30, [R1+0x3eac] ;  /* 0x003eac00011e7983 */ /* 0x000f220000100800 */
[----:B------:R-:W-:Y:S01]  /*53400*/  STL [R1+0x40ec], R20 ;  /* 0x0040ec1401007387 */ /* 0x000fe20000100800 */
[----:B------:R-:W4:Y:S02]  /*53410*/  LDL R27, [R1+0x3f18] ;  /* 0x003f1800011b7983 */ /* 0x000f240000100800 */
[----:B------:R-:W4:Y:S02]  /*53420*/  LDL R25, [R1+0x3f24] ;  /* 0x003f240001197983 */ /* 0x000f240000100800 */
[----:B------:R-:W-:Y:S01]  /*53430*/  STL [R1+0x8], R61 ;  /* 0x0000083d01007387 */ /* 0x000fe20000100800 */
[----:B------:R-:W-:Y:S01]  /*53440*/  PRMT R17, RZ, 0x7610, R17 ;  /* 0x00007610ff117816 */ /* 0x000fe20000000011 */
[----:B0-----:R-:W-:-:S02]  /*53450*/  @!P0 IMAD.MOV.U32 R6, RZ, RZ, R49 ;  /* 0x000000ffff068224 */ /* 0x001fc400078e0031 */
[----:B------:R-:W-:Y:S01]  /*53460*/  @!P0 IMAD.MOV.U32 R7, RZ, RZ, R57 ;  /* 0x000000ffff078224 */ /* 0x000fe200078e0039 */
[----:B------:R-:W-:-:S04]  /*53470*/  PRMT R16, RZ, 0x7610, R16 ;  /* 0x00007610ff107816 */ /* 0x000fc80000000010 */
[----:B------:R4:W4:Y:S01]  /*53480*/  @!P0 LDG.E.U16 R17, [R6.64] ;  /* 0x0000000406118981 */ /* 0x000922000c1e1500 */
[----:B------:R-:W-:-:S03]  /*53490*/  PRMT R15, RZ, 0x7610, R15 ;  /* 0x00007610ff0f7816 */ /* 0x000fc6000000000f */
[----:B---3--:R-:W-:Y:S04]  /*534a0*/  STL [R1+0x40f0], R19 ;  /* 0x0040f01301007387 */ /* 0x008fe80000100800 */
[----:B--2---:R0:W-:Y:S01]  /*534b0*/  STL [R1+0x40f4], R18 ;  /* 0x0040f41201007387 */ /* 0x0041e20000100800 */
[----:B-1----:R-:W2:Y:S03]  /*534c0*/  LDL R21, [R1+0x3f20] ;  /* 0x003f200001157983 */ /* 0x002ea60000100800 */
[----:B0-----:R-:W3:Y:S01]  /*534d0*/  LDL R18, [R1+0x3f2c] ;  /* 0x003f2c0001127983 */ /* 0x001ee20000100800 */
[----:B----4-:R-:W-:Y:S02]  /*534e0*/  @!P1 IMAD.MOV.U32 R6, RZ, RZ, R30 ;  /* 0x000000ffff069224 */ /* 0x010fe400078e001e */
[----:B------:R-:W-:-:S05]  /*534f0*/  @!P1 IMAD.MOV.U32 R7, RZ, RZ, R31 ;  /* 0x000000ffff079224 */ /* 0x000fca00078e001f */
[----:B------:R0:W4:Y:S02]  /*53500*/  @!P1 LDG.E.U16 R16, [R6.64] ;  /* 0x0000000406109981 */ /* 0x000124000c1e1500 */
[----:B0-----:R-:W-:Y:S02]  /*53510*/  @!P0 IMAD.MOV.U32 R6, RZ, RZ, R25 ;  /* 0x000000ffff068224 */ /* 0x001fe400078e0019 */
[----:B------:R-:W-:-:S05]  /*53520*/  @!P0 IMAD.MOV.U32 R7, RZ, RZ, R27 ;  /* 0x000000ffff078224 */ /* 0x000fca00078e001b */
[----:B------:R2:W4:Y:S01]  /*53530*/  @!P0 LDG.E.U16 R15, [R6.64] ;  /* 0x00000004060f8981 */ /* 0x000522000c1e1500 */
[----:B------:R-:W-:-:S03]  /*53540*/  PRMT R14, RZ, 0x7610, R14 ;  /* 0x00007610ff0e7816 */ /* 0x000fc6000000000e */
[----:B------:R0:W-:Y:S01]  /*53550*/  STL [R1+0x40f8], R17 ;  /* 0x0040f81101007387 */ /* 0x0001e20000100800 */
[----:B------:R-:W4:Y:S02]  /*53560*/  LDL R20, [R1+0x3854] ;  /* 0x0038540001147983 */ /* 0x000f240000100800 */
[----:B------:R-:W4:Y:S02]  /*53570*/  LDL R19, [R1+0x3858] ;  /* 0x0038580001137983 */ /* 0x000f240000100800 */
[----:B--2---:R-:W-:Y:S02]  /*53580*/  @!P1 IMAD.MOV.U32 R7, RZ, RZ, R21 ;  /* 0x000000ffff079224 */ /* 0x004fe400078e0015 */
[----:B---3--:R-:W-:-:S05]  /*53590*/  @!P1 IMAD.MOV.U32 R6, RZ, RZ, R18 ;  /* 0x000000ffff069224 */ /* 0x008fca00078e0012 */
[----:B------:R1:W2:Y:S04]  /*535a0*/  @!P1 LDG.E.U16 R14, [R6.64] ;  /* 0x00000004060e9981 */ /* 0x0002a8000c1e1500 */
[----:B----4-:R3:W-:Y:S01]  /*535b0*/  STL [R1+0x40fc], R16 ;  /* 0x0040fc1001007387 */ /* 0x0107e20000100800 */
[----:B------:R-:W4:Y:S02]  /*535c0*/  LDL R27, [R1+0x384c] ;  /* 0x00384c00011b7983 */ /* 0x000f240000100800 */
[----:B0-----:R-:W4:Y:S02]  /*535d0*/  LDL R17, [R1+0x37d8] ;  /* 0x0037d80001117983 */ /* 0x001f240000100800 */
[----:B------:R-:W4:Y:S01]  /*535e0*/  LDL R25, [R1+0x37d4] ;  /* 0x0037d40001197983 */ /* 0x000f220000100800 */
[----:B---3--:R-:W3:Y:S04]  /*535f0*/  LDL R16, [R1+0x3850] ;  /* 0x0038500001107983 */ /* 0x008ee80000100800 */
[----:B------:R0:W-:Y:S01]  /*53600*/  STL [R1+0x4100], R15 ;  /* 0x0041000f01007387 */ /* 0x0001e20000100800 */
[----:B------:R-:W3:Y:S02]  /*53610*/  LDL R21, [R1+0x37cc] ;  /* 0x0037cc0001157983 */ /* 0x000ee40000100800 */
[----:B------:R-:W3:Y:S01]  /*53620*/  LDL R18, [R1+0x37d0] ;  /* 0x0037d00001127983 */ /* 0x000ee20000100800 */
[----:B------:R-:W-:Y:S01]  /*53630*/  PRMT R28, RZ, 0x7610, R28 ;  /* 0x00007610ff1c7816 */ /* 0x000fe2000000001c */
[----:B-1----:R-:W-:-:S02]  /*53640*/  @!P0 IMAD.MOV.U32 R6, RZ, RZ, R19 ;  /* 0x000000ffff068224 */ /* 0x002fc400078e0013 */
[----:B------:R-:W-:Y:S01]  /*53650*/  @!P0 IMAD.MOV.U32 R7, RZ, RZ, R20 ;  /* 0x000000ffff078224 */ /* 0x000fe200078e0014 */
[----:B------:R-:W-:-:S04]  /*53660*/  PRMT R26, RZ, 0x7610, R26 ;  /* 0x00007610ff1a7816 */ /* 0x000fc8000000001a */
[----:B------:R4:W3:Y:S01]  /*53670*/  @!P0 LDG.E.U16 R28, [R6.64] ;  /* 0x00000004061c8981 */ /* 0x0008e2000c1e1500 */
[----:B------:R-:W-:-:S03]  /*53680*/  PRMT R24, RZ, 0x7610, R24 ;  /* 0x00007610ff187816 */ /* 0x000fc60000000018 */
[----:B--2---:R1:W-:Y:S01]  /*53690*/  STL [R1+0x4104], R14 ;  /* 0x0041040e01007387 */ /* 0x0043e20000100800 */
[----:B------:R-:W2:Y:S02]  /*536a0*/  LDL R20, [R1+0x3ba0] ;  /* 0x003ba00001147983 */ /* 0x000ea40000100800 */
[----:B------:R-:W2:Y:S02]  /*536b0*/  LDL R19, [R1+0x3bdc] ;  /* 0x003bdc0001137983 */ /* 0x000ea40000100800 */
[----:B0-----:R-:W2:Y:S02]  /*536c0*/  LDL R15, [R1+0x3bd8] ;  /* 0x003bd800010f7983 */ /* 0x001ea40000100800 */
[----:B----4-:R-:W-:Y:S01]  /*536d0*/  @!P1 IMAD.MOV.U32 R7, RZ, RZ, R27 ;  /* 0x000000ffff079224 */ /* 0x010fe200078e001b */
[----:B-1----:R-:W4:Y:S01]  /*536e0*/  LDL R14, [R1+0x3c44] ;  /* 0x003c4400010e7983 */ /* 0x002f220000100800 */
[----:B---3--:R-:W-:-:S03]  /*536f0*/  @!P1 IMAD.MOV.U32 R6, RZ, RZ, R16 ;  /* 0x000000ffff069224 */ /* 0x008fc600078e0010 */
[----:B------:R-:W3:Y:S04]  /*53700*/  LDL R16, [R1+0x3bd4] ;  /* 0x003bd40001107983 */ /* 0x000ee80000100800 */
[----:B------:R0:W3:Y:S02]  /*53710*/  @!P1 LDG.E.U16 R26, [R6.64] ;  /* 0x00000004061a9981 */ /* 0x0000e4000c1e1500 */
[----:B0-----:R-:W-:Y:S02]  /*53720*/  @!P0 IMAD.MOV.U32 R6, RZ, RZ, R17 ;  /* 0x000000ffff068224 */ /* 0x001fe400078e0011 */
[----:B------:R-:W-:Y:S01]  /*53730*/  @!P0 IMAD.MOV.U32 R7, RZ, RZ, R25 ;  /* 0x000000ffff078224 */ /* 0x000fe200078e0019 */
[----:B------:R-:W4:Y:S04]  /*53740*/  LDL R17, [R1+0x3c38] ;  /* 0x003c380001117983 */ /* 0x000f280000100800 */
[----:B------:R0:W4:Y:S02]  /*53750*/  @!P0 LDG.E.U16 R24, [R6.64] ;  /* 0x0000000406188981 */ /* 0x000124000c1e1500 */
[----:B0-----:R-:W-:-:S02]  /*53760*/  @!P1 IMAD.MOV.U32 R6, RZ, RZ, R18 ;  /* 0x000000ffff069224 */ /* 0x001fc400078e0012 */
[----:B------:R-:W-:Y:S01]  /*53770*/  @!P1 IMAD.MOV.U32 R7, RZ, RZ, R21 ;  /* 0x000000ffff079224 */ /* 0x000fe200078e0015 */
[----:B------:R-:W4:Y:S04]  /*53780*/  LDL R18, [R1+0x3c4c] ;  /* 0x003c4c0001127983 */ /* 0x000f280000100800 */
[----:B------:R-:W4:Y:S01]  /*53790*/  LDL R21, [R1+0x3c40] ;  /* 0x003c400001157983 */ /* 0x000f220000100800 */
[----:B------:R-:W-:Y:S02]  /*537a0*/  PRMT R23, RZ, 0x7610, R23 ;  /* 0x00007610ff177816 */ /* 0x000fe40000000017 */
[----:B------:R-:W-:-:S04]  /*537b0*/  PRMT R22, RZ, 0x7610, R22 ;  /* 0x00007610ff167816 */ /* 0x000fc80000000016 */
[----:B------:R2:W4:Y:S01]  /*537c0*/  @!P1 LDG.E.U16 R23, [R6.64] ;  /* 0x0000000406179981 */ /* 0x000522000c1e1500 */
[----:B------:R-:W-:Y:S02]  /*537d0*/  PRMT R0, RZ, 0x7610, R0 ;  /* 0x00007610ff007816 */ /* 0x000fe40000000000 */
[----:B------:R-:W-:Y:S02]  /*537e0*/  PRMT R60, RZ, 0x7610, R60 ;  /* 0x00007610ff3c7816 */ /* 0x000fe4000000003c */
[----:B------:R-:W-:Y:S01]  /*537f0*/  PRMT R5, RZ, 0x7610, R5 ;  /* 0x00007610ff057816 */ /* 0x000fe20000000005 */
[----:B--2---:R-:W-:Y:S02]  /*53800*/  @!P0 IMAD.MOV.U32 R7, RZ, RZ, R20 ;  /* 0x000000ffff078224 */ /* 0x004fe400078e0014 */
[----:B------:R-:W-:Y:S01]  /*53810*/  @!P0 IMAD.MOV.U32 R6, RZ, RZ, R19 ;  /* 0x000000ffff068224 */ /* 0x000fe200078e0013 */
[----:B------:R-:W2:Y:S04]  /*53820*/  LDL R20, [R1+0x3cb8] ;  /* 0x003cb80001147983 */ /* 0x000ea80000100800 */
[----:B------:R-:W2:Y:S04]  /*53830*/  LDL R19, [R1+0x3cc4] ;  /* 0x003cc40001137983 */ /* 0x000ea80000100800 */
[----:B------:R0:W2:Y:S02]  /*53840*/  @!P0 LDG.E.U16 R22, [R6.64] ;  /* 0x0000000406168981 */ /* 0x0000a4000c1e1500 */
[----:B0-----:R-:W-:-:S02]  /*53850*/  @!P1 IMAD.MOV.U32 R6, RZ, RZ, R15 ;  /* 0x000000ffff069224 */ /* 0x001fc400078e000f */
[----:B---3--:R-:W-:Y:S01]  /*53860*/  @!P1 IMAD.MOV.U32 R7, RZ, RZ, R16 ;  /* 0x000000ffff079224 */ /* 0x008fe200078e0010 */
[----:B------:R-:W-:Y:S01]  /*53870*/  PRMT R2, RZ, 0x7610, R2 ;  /* 0x00007610ff027816 */ /* 0x000fe20000000002 */
[----:B------:R-:W3:Y:S04]  /*53880*/  LDL R16, [R1+0x3cc0] ;  /* 0x003cc00001107983 */ /* 0x000ee80000100800 */
[----:B------:R4:W3:Y:S04]  /*53890*/  @!P1 LDG.E.U16 R0, [R6.64] ;  /* 0x0000000406009981 */ /* 0x0008e8000c1e1500 */
[----:B------:R-:W3:Y:S01]  /*538a0*/  LDL R15, [R1+0x3ccc] ;  /* 0x003ccc00010f7983 */ /* 0x000ee20000100800 */
[----:B----4-:R-:W-:-:S02]  /*538b0*/  @!P0 IMAD.MOV.U32 R6, RZ, RZ, R14 ;  /* 0x000000ffff068224 */ /* 0x010fc400078e000e */
[----:B------:R-:W-:-:S05]  /*538c0*/  @!P0 IMAD.MOV.U32 R7, RZ, RZ, R17 ;  /* 0x000000ffff078224 */ /* 0x000fca00078e0011 */
[----:B------:R0:W4:Y:S02]  /*538d0*/  @!P0 LDG.E.U16 R60, [R6.64] ;  /* 0x00000004063c8981 */ /* 0x000124000c1e1500 */
[----:B0-----:R-:W-:Y:S02]  /*538e0*/  @!P1 IMAD.MOV.U32 R6, RZ, RZ, R18 ;  /* 0x000000ffff069224 */ /* 0x001fe400078e0012 */
[----:B------:R-:W-:-:S05]  /*538f0*/  @!P1 IMAD.MOV.U32 R7, RZ, RZ, R21 ;  /* 0x000000ffff079224 */ /* 0x000fca00078e0015 */
[----:B------:R2:W4:Y:S02]  /*53900*/  @!P1 LDG.E.U16 R5, [R6.64] ;  /* 0x0000000406059981 */ /* 0x000524000c1e1500 */
[----:B--2---:R-:W-:Y:S02]  /*53910*/  @!P0 IMAD.MOV.U32 R7, RZ, RZ, R20 ;  /* 0x000000ffff078224 */ /* 0x004fe400078e0014 */
[----:B------:R-:W-:-:S05]  /*53920*/  @!P0 IMAD.MOV.U32 R6, RZ, RZ, R19 ;  /* 0x000000ffff068224 */ /* 0x000fca00078e0013 */
[----:B------:R0:W2:Y:S04]  /*53930*/  @!P0 LDG.E.U16 R2, [R6.64] ;  /* 0x0000000406028981 */ /* 0x0000a8000c1e1500 */
[----:B---3--:R-:W-:Y:S01]  /*53940*/  STL [R1+0x40d4], R0 ;  /* 0x0040d40001007387 */ /* 0x008fe20000100800 */
[----:B------:R-:W3:Y:S02]  /*53950*/  LDL R17, [R1+0x3d38] ;  /* 0x003d380001117983 */ /* 0x000ee40000100800 */
[----:B------:R-:W3:Y:S02]  /*53960*/  LDL R14, [R1+0x3d44] ;  /* 0x003d4400010e7983 */ /* 0x000ee40000100800 */
[----:B------:R-:W-:Y:S01]  /*53970*/  STL [R1+0x30], R28 ;  /* 0x0000301c01007387 */ /* 0x000fe20000100800 */
[----:B----4-:R-:W-:Y:S01]  /*53980*/  STL [R1+0x40d8], R60 ;  /* 0x0040d83c01007387 */ /* 0x010fe20000100800 */
[----:B------:R1:W-:Y:S03]  /*53990*/  STL [R1+0x24], R23 ;  /* 0x0000241701007387 */ /* 0x0003e60000100800 */
[----:B-1----:R-:W4:Y:S01]  /*539a0*/  LDL R23, [R1+0x3d40] ;  /* 0x003d400001177983 */ /* 0x002f220000100800 */
[----:B------:R-:W-:Y:S02]  /*539b0*/  STL [R1+0x2c], R26 ;  /* 0x00002c1a01007387 */ /* 0x000fe40000100800 */
[----:B------:R-:W4:Y:S01]  /*539c0*/  LDL R18, [R1+0x3d4c] ;  /* 0x003d4c0001127983 */ /* 0x000f220000100800 */
[----:B------:R-:W-:Y:S01]  /*539d0*/  STL [R1+0x40dc], R5 ;  /* 0x0040dc0501007387 */ /* 0x000fe20000100800 */
[----:B------:R-:W-:Y:S02]  /*539e0*/  STL [R1+0x28], R24 ;  /* 0x0000281801007387 */ /* 0x000fe40000100800 */
[----:B------:R1:W-:Y:S02]  /*539f0*/  STL [R1+0x20], R22 ;  /* 0x0000201601007387 */ /* 0x0003e40000100800 */
[----:B------:R-:W4:Y:S01]  /*53a00*/  LDL R21, [R1+0x3dc4] ;  /* 0x003dc40001157983 */ /* 0x000f220000100800 */
[----:B------:R-:W4:Y:S04]  /*53a10*/  LDL R20, [R1+0x3dc0] ;  /* 0x003dc00001147983 */ /* 0x000f280000100800 */
[----:B------:R-:W4:Y:S04]  /*53a20*/  LDL R0, [R1+0x3dcc] ;  /* 0x003dcc0001007983 */ /* 0x000f280000100800 */
[----:B-1----:R-:W4:Y:S01]  /*53a30*/  LDL R22, [R1+0x3db8] ;  /* 0x003db80001167983 */ /* 0x002f220000100800 */
[----:B------:R-:W-:Y:S01]  /*53a40*/  PRMT R4, RZ, 0x7610, R4 ;  /* 0x00007610ff047816 */ /* 0x000fe20000000004 */
[----:B0-----:R-:W-:-:S02]  /*53a50*/  @!P1 IMAD.MOV.U32 R6, RZ, RZ, R15 ;  /* 0x000000ffff069224 */ /* 0x001fc400078e000f */
[----:B------:R-:W-:Y:S01]  /*53a60*/  @!P1 IMAD.MOV.U32 R7, RZ, RZ, R16 ;  /* 0x000000ffff079224 */ /* 0x000fe200078e0010 */
[----:B------:R-:W-:-:S04]  /*53a70*/  PRMT R53, RZ, 0x7610, R53 ;  /* 0x00007610ff357816 */ /* 0x000fc80000000035 */
[----:B------:R3:W4:Y:S01]  /*53a80*/  @!P1 LDG.E.U16 R4, [R6.64] ;  /* 0x0000000406049981 */ /* 0x000722000c1e1500 */
[----:B------:R-:W-:Y:S02]  /*53a90*/  PRMT R51, RZ, 0x7610, R51 ;  /* 0x00007610ff337816 */ /* 0x000fe40000000033 */
[----:B------:R-:W-:Y:S01]  /*53aa0*/  PRMT R13, RZ, 0x7610, R13 ;  /* 0x00007610ff0d7816 */ /* 0x000fe2000000000d */
[----:B--2---:R-:W-:Y:S01]  /*53ab0*/  STL [R1+0x4130], R2 ;  /* 0x0041300201007387 */ /* 0x004fe20000100800 */
[----:B------:R-:W2:Y:S02]  /*53ac0*/  LDL R16, [R1+0x3e38] ;  /* 0x003e380001107983 */ /* 0x000ea40000100800 */
[----:B------:R-:W2:Y:S02]  /*53ad0*/  LDL R15, [R1+0x3e44] ;  /* 0x003e4400010f7983 */ /* 0x000ea40000100800 */
[----:B---3--:R-:W-:Y:S02]  /*53ae0*/  @!P0 IMAD.MOV.U32 R7, RZ, RZ, R17 ;  /* 0x000000ffff078224 */ /* 0x008fe400078e0011 */
[----:B------:R-:W-:-:S05]  /*53af0*/  @!P0 IMAD.MOV.U32 R6, RZ, RZ, R14 ;  /* 0x000000ffff068224 */ /* 0x000fca00078e000e */
[----:B------:R4:W3:Y:S02]  /*53b00*/  @!P0 LDG.E.U16 R53, [R6.64] ;  /* 0x0000000406358981 */ /* 0x0008e4000c1e1500 */
[----:B----4-:R-:W-:Y:S02]  /*53b10*/  @!P1 IMAD.MOV.U32 R7, RZ, RZ, R23 ;  /* 0x000000ffff079224 */ /* 0x010fe400078e0017 */
[----:B------:R-:W-:-:S05]  /*53b20*/  @!P1 IMAD.MOV.U32 R6, RZ, RZ, R18 ;  /* 0x000000ffff069224 */ /* 0x000fca00078e0012 */
[----:B------:R0:W4:Y:S02]  /*53b30*/  @!P1 LDG.E.U16 R51, [R6.64] ;  /* 0x0000000406339981 */ /* 0x000124000c1e1500 */
[----:B0-----:R-:W-:Y:S02]  /*53b40*/  @!P0 IMAD.MOV.U32 R6, RZ, RZ, R21 ;  /* 0x000000ffff068224 */ /* 0x001fe400078e0015 */
[----:B------:R-:W-:-:S05]  /*53b50*/  @!P0 IMAD.MOV.U32 R7, RZ, RZ, R22 ;  /* 0x000000ffff078224 */ /* 0x000fca00078e0016 */
[----:B------:R0:W4:Y:S01]  /*53b60*/  @!P0 LDG.E.U16 R13, [R6.64] ;  /* 0x00000004060d8981 */ /* 0x000122000c1e1500 */
[----:B------:R-:W-:Y:S02]  /*53b70*/  PRMT R12, RZ, 0x7610, R12 ;  /* 0x00007610ff0c7816 */ /* 0x000fe4000000000c */
[----:B------:R-:W-:Y:S01]  /*53b80*/  PRMT R11, RZ, 0x7610, R11 ;  /* 0x00007610ff0b7816 */ /* 0x000fe2000000000b */
[----:B0-----:R-:W-:Y:S02]  /*53b90*/  @!P1 IMAD.MOV.U32 R6, RZ, RZ, R0 ;  /* 0x000000ffff069224 */ /* 0x001fe400078e0000 */
[----:B------:R-:W-:-:S05]  /*53ba0*/  @!P1 IMAD.MOV.U32 R7, RZ, RZ, R20 ;  /* 0x000000ffff079224 */ /* 0x000fca00078e0014 */
[----:B------:R2:W4:Y:S04]  /*53bb0*/  @!P1 LDG.E.U16 R12, [R6.64] ;  /* 0x00000004060c9981 */ /* 0x000528000c1e1500 */
[----:B------:R0:W-:Y:S01]  /*53bc0*/  STL [R1+0x4134], R4 ;  /* 0x0041340401007387 */ /* 0x0001e20000100800 */
[----:B------:R-:W4:Y:S02]  /*53bd0*/  LDL R19, [R1+0x3e40] ;  /* 0x003e400001137983 */ /* 0x000f240000100800 */
[----:B------:R-:W4:Y:S02]  /*53be0*/  LDL R14, [R1+0x3e4c] ;  /* 0x003e4c00010e7983 */ /* 0x000f240000100800 */
[----:B------:R-:W4:Y:S02]  /*53bf0*/  LDL R17, [R1+0x3ec4] ;  /* 0x003ec40001117983 */ /* 0x000f240000100800 */
[----:B--2---:R-:W-:-:S02]  /*53c00*/  @!P0 IMAD.MOV.U32 R7, RZ, RZ, R16 ;  /* 0x000000ffff078224 */ /* 0x004fc400078e0010 */
[----:B------:R-:W-:-:S05]  /*53c10*/  @!P0 IMAD.MOV.U32 R6, RZ, RZ, R15 ;  /* 0x000000ffff068224 */ /* 0x000fca00078e000f */
[----:B------:R1:W2:Y:S04]  /*53c20*/  @!P0 LDG.E.U16 R11, [R6.64] ;  /* 0x00000004060b8981 */ /* 0x0002a8000c1e1500 */
[----:B---3--:R-:W-:Y:S01]  /*53c30*/  STL [R1+0x4138], R53 ;  /* 0x0041383501007387 */ /* 0x008fe20000100800 */
[----:B------:R-:W3:Y:S02]  /*53c40*/  LDL R18, [R1+0x3eb8] ;  /* 0x003eb80001127983 */ /* 0x000ee40000100800 */
[----:B------:R-:W3:Y:S02]  /*53c50*/  LDL R5, [R1+0x3ec0] ;  /* 0x003ec00001057983 */ /* 0x000ee40000100800 */
[----:B0-----:R-:W3:Y:S01]  /*53c60*/  LDL R4, [R1+0x3ecc] ;  /* 0x003ecc0001047983 */ /* 0x001ee20000100800 */
[----:B----4-:R-:W-:Y:S04]  /*53c70*/  STL [R1+0x413c], R51 ;  /* 0x00413c3301007387 */ /* 0x010fe80000100800 */
[----:B------:R0:W-:Y:S01]  /*53c80*/  STL [R1+0x4140], R13 ;  /* 0x0041400d01007387 */ /* 0x0001e20000100800 */
[----:B------:R-:W4:Y:S02]  /*53c90*/  LDL R2, [R1+0x3f38] ;  /* 0x003f380001027983 */ /* 0x000f240000100800 */
[----:B------:R-:W4:Y:S01]  /*53ca0*/  LDL R0, [R1+0x3f44] ;  /* 0x003f440001007983 */ /* 0x000f220000100800 */
[----:B------:R-:W-:Y:S01]  /*53cb0*/  PRMT R10, RZ, 0x7610, R10 ;  /* 0x00007610ff0a7816 */ /* 0x000fe2000000000a */
[----:B------:R0:W-:Y:S01]  /*53cc0*/  STL [R1+0x4144], R12 ;  /* 0x0041440c01007387 */ /* 0x0001e20000100800 */
[----:B------:R-:W4:Y:S02]  /*53cd0*/  LDL R16, [R1+0x3f40] ;  /* 0x003f400001107983 */ /* 0x000f240000100800 */
[----:B------:R-:W4:Y:S02]  /*53ce0*/  LDL R15, [R1+0x3f4c] ;  /* 0x003f4c00010f7983 */ /* 0x000f240000100800 */
[----:B-1----:R-:W-:-:S02]  /*53cf0*/  @!P1 IMAD.MOV.U32 R6, RZ, RZ, R14 ;  /* 0x000000ffff069224 */ /* 0x002fc400078e000e */
[----:B------:R-:W-:-:S05]  /*53d00*/  @!P1 IMAD.MOV.U32 R7, RZ, RZ, R19 ;  /* 0x000000ffff079224 */ /* 0x000fca00078e0013 */
[----:B------:R1:W4:Y:S02]  /*53d10*/  @!P1 LDG.E.U16 R10, [R6.64] ;  /* 0x00000004060a9981 */ /* 0x000324000c1e1500 */
[----:B-1----:R-:W-:Y:S01]  /*53d20*/  @!P0 IMAD.MOV.U32 R6, RZ, RZ, R17 ;  /* 0x000000ffff068224 */ /* 0x002fe200078e0011 */
[----:B------:R-:W-:Y:S01]  /*53d30*/  PRMT R8, RZ, 0x7610, R8 ;  /* 0x00007610ff087816 */ /* 0x000fe20000000008 */
[----:B--2---:R1:W-:Y:S01]  /*53d40*/  STL [R1+0x4148], R11 ;  /* 0x0041480b01007387 */ /* 0x0043e20000100800 */
[----:B------:R-:W2:Y:S02]  /*53d50*/  LDL R14, [R1+0x38b4] ;  /* 0x0038b400010e7983 */ /* 0x000ea40000100800 */
[----:B0-----:R-:W2:Y:S02]  /*53d60*/  LDL R13, [R1+0x38b8] ;  /* 0x0038b800010d7983 */ /* 0x001ea40000100800 */
[----:B------:R-:W2:Y:S01]  /*53d70*/  LDL R17, [R1+0x38b0] ;  /* 0x0038b00001117983 */ /* 0x000ea20000100800 */
[----:B------:R-:W2:Y:S01]  /*53d80*/  LDL R12, [R1+0x3834] ;  /* 0x00383400010c7983 */ /* 0x000ea20000100800 */
[----:B------:R-:W-:-:S02]  /*53d90*/  PRMT R9, RZ, 0x7610, R9 ;  /* 0x00007610ff097816 */ /* 0x000fc40000000009 */
[----:B------:R-:W-:Y:S02]  /*53da0*/  PRMT R47, RZ, 0x7610, R47 ;  /* 0x00007610ff2f7816 */ /* 0x000fe4000000002f */
[----:B------:R-:W-:Y:S02]  /*53db0*/  PRMT R45, RZ, 0x7610, R45 ;  /* 0x00007610ff2d7816 */ /* 0x000fe4000000002d */
[----:B------:R-:W-:Y:S02]  /*53dc0*/  PRMT R43, RZ, 0x7610, R43 ;  /* 0x00007610ff2b7816 */ /* 0x000fe4000000002b */
[----:B------:R-:W-:Y:S01]  /*53dd0*/  PRMT R41, RZ, 0x7610, R41 ;  /* 0x00007610ff297816 */ /* 0x000fe20000000029 */
[----:B-1----:R-:W2:Y:S01]  /*53de0*/  LDL R11, [R1+0x3838] ;  /* 0x00383800010b7983 */ /* 0x002ea20000100800 */
[----:B---3--:R-:W-:-:S03]  /*53df0*/  @!P0 IMAD.MOV.U32 R7, RZ, RZ, R18 ;  /* 0x000000ffff078224 */ /* 0x008fc600078e0012 */
[----:B------:R-:W3:Y:S01]  /*53e00*/  LDL R18, [R1+0x38ac] ;  /* 0x0038ac0001127983 */ /* 0x000ee20000100800 */
[----:B------:R-:W-:Y:S02]  /*53e10*/  @!P1 IMAD.MOV.U32 R30, RZ, RZ, R4 ;  /* 0x000000ffff1e9224 */ /* 0x000fe400078e0004 */
[----:B------:R-:W-:Y:S01]  /*53e20*/  @!P1 IMAD.MOV.U32 R31, RZ, RZ, R5 ;  /* 0x000000ffff1f9224 */ /* 0x000fe200078e0005 */
[----:B------:R-:W3:Y:S04]  /*53e30*/  LDL R4, [R1+0x3830] ;  /* 0x0038300001047983 */ /* 0x000ee80000100800 */
[----:B------:R-:W3:Y:S04]  /*53e40*/  LDL R5, [R1+0x382c] ;  /* 0x00382c0001057983 */ /* 0x000ee80000100800 */
[----:B------:R4:W3:Y:S04]  /*53e50*/  @!P1 LDG.E.U16 R8, [R30.64] ;  /* 0x000000041e089981 */ /* 0x0008e8000c1e1500 */
[----:B------:R0:W3:Y:S04]  /*53e60*/  @!P0 LDG.E.U16 R9, [R6.64] ;  /* 0x0000000406098981 */ /* 0x0000e8000c1e1500 */
[----:B------:R-:W3:Y:S04]  /*53e70*/  LDL R20, [R1+0x3cd8] ;  /* 0x003cd80001147983 */ /* 0x000ee80000100800 */
[----:B------:R-:W3:Y:S01]  /*53e80*/  LDL R19, [R1+0x3ce4] ;  /* 0x003ce40001137983 */ /* 0x000ee20000100800 */
[----:B----4-:R-:W-:-:S02]  /*53e90*/  @!P0 IMAD.MOV.U32 R31, RZ, RZ, R2 ;  /* 0x000000ffff1f8224 */ /* 0x010fc400078e0002 */
[----:B------:R-:W-:Y:S01]  /*53ea0*/  @!P0 IMAD.MOV.U32 R30, RZ, RZ, R0 ;  /* 0x000000ffff1e8224 */ /* 0x000fe200078e0000 */
[----:B------:R-:W4:Y:S04]  /*53eb0*/  LDL R2, [R1+0x37b4] ;  /* 0x0037b40001027983 */ /* 0x000f280000100800 */
[----:B------:R-:W4:Y:S01]  /*53ec0*/  LDL R0, [R1+0x37b8] ;  /* 0x0037b80001007983 */ /* 0x000f220000100800 */
[----:B0-----:R-:W-:Y:S02]  /*53ed0*/  PRMT R7, RZ, 0x7610, R7 ;  /* 0x00007610ff077816 */ /* 0x001fe40000000007 */
[----:B------:R-:W-:-:S04]  /*53ee0*/  PRMT R6, RZ, 0x7610, R6 ;  /* 0x00007610ff067816 */ /* 0x000fc80000000006 */
[----:B------:R0:W4:Y:S02]  /*53ef0*/  @!P0 LDG.E.U16 R7, [R30.64] ;  /* 0x000000041e078981 */ /* 0x000124000c1e1500 */
[----:B0-----:R-:W-:Y:S02]  /*53f00*/  @!P1 IMAD.MOV.U32 R30, RZ, RZ, R15 ;  /* 0x000000ffff1e9224 */ /* 0x001fe400078e000f */
[----:B------:R-:W-:Y:S01]  /*53f10*/  @!P1 IMAD.MOV.U32 R31, RZ, RZ, R16 ;  /* 0x000000ffff1f9224 */ /* 0x000fe200078e0010 */
[----:B------:R-:W4:Y:S04]  /*53f20*/  LDL R15, [R1+0x37b0] ;  /* 0x0037b000010f7983 */ /* 0x000f280000100800 */
[----:B------:R-:W4:Y:S04]  /*53f30*/  LDL R16, [R1+0x37a4] ;  /* 0x0037a40001107983 */ /* 0x000f280000100800 */
[----:B------:R2:W4:Y:S02]  /*53f40*/  @!P1 LDG.E.U16 R6, [R30.64] ;  /* 0x000000041e069981 */ /* 0x000524000c1e1500 */
[----:B--2---:R-:W-:-:S02]  /*53f50*/  @!P0 IMAD.MOV.U32 R31, RZ, RZ, R14 ;  /* 0x000000ffff1f8224 */ /* 0x004fc400078e000e */
        /* <DEDUP_REMOVED lines=10> */
[----:B0-----:R-:W-:-:S02]  /*54000*/  @!P0 IMAD.MOV.U32 R30, RZ, RZ, R11 ;  /* 0x000000ffff1e8224 */ /* 0x001fc400078e000b */
[----:B------:R-:W-:Y:S01]  /*54010*/  @!P0 IMAD.MOV.U32 R31, RZ, RZ, R12 ;  /* 0x000000ffff1f8224 */ /* 0x000fe200078e000c */
[----:B------:R-:W3:Y:S04]  /*54020*/  LDL R11, [R1+0x3bf8] ;  /* 0x003bf800010b7983 */ /* 0x000ee80000100800 */
[----:B------:R-:W3:Y:S04]  /*54030*/  LDL R12, [R1+0x3bf4] ;  /* 0x003bf400010c7983 */ /* 0x000ee80000100800 */
[----:B------:R0:W3:Y:S02]  /*54040*/  @!P0 LDG.E.U16 R43, [R30.64] ;  /* 0x000000041e2b8981 */ /* 0x0000e4000c1e1500 */
[----:B0-----:R-:W-:-:S02]  /*54050*/  @!P1 IMAD.MOV.U32 R30, RZ, RZ, R4 ;  /* 0x000000ffff1e9224 */ /* 0x001fc400078e0004 */
[----:B------:R-:W-:Y:S01]  /*54060*/  @!P1 IMAD.MOV.U32 R31, RZ, RZ, R5 ;  /* 0x000000ffff1f9224 */ /* 0x000fe200078e0005 */
[----:B------:R-:W3:Y:S04]  /*54070*/  LDL R4, [R1+0x3c64] ;  /* 0x003c640001047983 */ /* 0x000ee80000100800 */
[----:B------:R-:W3:Y:S04]  /*54080*/  LDL R5, [R1+0x3c58] ;  /* 0x003c580001057983 */ /* 0x000ee80000100800 */
[----:B------:R4:W3:Y:S02]  /*54090*/  @!P1 LDG.E.U16 R41, [R30.64] ;  /* 0x000000041e299981 */ /* 0x0008e4000c1e1500 */
[----:B----4-:R-:W-:-:S02]  /*540a0*/  @!P0 IMAD.MOV.U32 R30, RZ, RZ, R0 ;  /* 0x000000ffff1e8224 */ /* 0x010fc400078e0000 */
[----:B------:R-:W-:Y:S01]  /*540b0*/  @!P0 IMAD.MOV.U32 R31, RZ, RZ, R2 ;  /* 0x000000ffff1f8224 */ /* 0x000fe200078e0002 */
[----:B------:R-:W4:Y:S04]  /*540c0*/  LDL R0, [R1+0x3c6c] ;  /* 0x003c6c0001007983 */ /* 0x000f280000100800 */
[----:B------:R-:W4:Y:S01]  /*540d0*/  LDL R2, [R1+0x3c60] ;  /* 0x003c600001027983 */ /* 0x000f220000100800 */
[----:B------:R-:W-:-:S03]  /*540e0*/  PRMT R37, RZ, 0x7610, R37 ;  /* 0x00007610ff257816 */ /* 0x000fc60000000025 */
[----:B------:R0:W4:Y:S01]  /*540f0*/  @!P0 LDG.E.U16 R39, [R30.64] ;  /* 0x000000041e278981 */ /* 0x000122000c1e1500 */
[----:B------:R-:W-:Y:S02]  /*54100*/  PRMT R35, RZ, 0x7610, R35 ;  /* 0x00007610ff237816 */ /* 0x000fe40000000023 */
[----:B------:R-:W-:Y:S01]  /*54110*/  PRMT R33, RZ, 0x7610, R33 ;  /* 0x00007610ff217816 */ /* 0x000fe20000000021 */
[----:B0-----:R-:W-:Y:S02]  /*54120*/  @!P1 IMAD.MOV.U32 R30, RZ, RZ, R15 ;  /* 0x000000ffff1e9224 */ /* 0x001fe400078e000f */
[----:B------:R-:W-:Y:S01]  /*54130*/  @!P1 IMAD.MOV.U32 R31, RZ, RZ, R16 ;  /* 0x000000ffff1f9224 */ /* 0x000fe200078e0010 */
[----:B------:R-:W4:Y:S04]  /*54140*/  LDL R15, [R1+0x3d64] ;  /* 0x003d6400010f7983 */ /* 0x000f280000100800 */
[----:B------:R-:W4:Y:S04]  /*54150*/  LDL R16, [R1+0x3d58] ;  /* 0x003d580001107983 */ /* 0x000f280000100800 */
[----:B------:R2:W4:Y:S01]  /*54160*/  @!P1 LDG.E.U16 R37, [R30.64] ;  /* 0x000000041e259981 */ /* 0x000522000c1e1500 */
[----:B------:R-:W-:Y:S01]  /*54170*/  PRMT R29, RZ, 0x7610, R29 ;  /* 0x00007610ff1d7816 */ /* 0x000fe2000000001d */
[----:B--2---:R-:W-:-:S02]  /*54180*/  @!P0 IMAD.MOV.U32 R31, RZ, RZ, R14 ;  /* 0x000000ffff1f8224 */ /* 0x004fc400078e000e */
[----:B------:R-:W-:Y:S01]  /*54190*/  @!P0 IMAD.MOV.U32 R30, RZ, RZ, R13 ;  /* 0x000000ffff1e8224 */ /* 0x000fe200078e000d */
[----:B------:R-:W2:Y:S04]  /*541a0*/  LDL R14, [R1+0x3d60] ;  /* 0x003d6000010e7983 */ /* 0x000ea80000100800 */
[----:B------:R-:W2:Y:S04]  /*541b0*/  LDL R13, [R1+0x3d6c] ;  /* 0x003d6c00010d7983 */ /* 0x000ea80000100800 */
[----:B------:R3:W2:Y:S02]  /*541c0*/  @!P0 LDG.E.U16 R35, [R30.64] ;  /* 0x000000041e238981 */ /* 0x0006a4000c1e1500 */
[----:B---3--:R-:W-:-:S02]  /*541d0*/  @!P1 IMAD.MOV.U32 R30, RZ, RZ, R11 ;  /* 0x000000ffff1e9224 */ /* 0x008fc400078e000b */
        /* <DEDUP_REMOVED lines=13> */
[----:B------:R-:W-:Y:S02]  /*542b0*/  PRMT R32, RZ, 0x7610, R32 ;  /* 0x00007610ff207816 */ /* 0x000fe40000000020 */
[----:B------:R-:W-:-:S04]  /*542c0*/  PRMT R34, RZ, 0x7610, R34 ;  /* 0x00007610ff227816 */ /* 0x000fc80000000022 */
[----:B------:R0:W4:Y:S01]  /*542d0*/  @!P1 LDG.E.U16 R32, [R30.64] ;  /* 0x000000041e209981 */ /* 0x000122000c1e1500 */
[----:B------:R-:W-:Y:S01]  /*542e0*/  PRMT R36, RZ, 0x7610, R36 ;  /* 0x00007610ff247816 */ /* 0x000fe20000000024 */
[----:B0-----:R-:W-:Y:S02]  /*542f0*/  @!P0 IMAD.MOV.U32 R30, RZ, RZ, R19 ;  /* 0x000000ffff1e8224 */ /* 0x001fe400078e0013 */
[----:B------:R-:W-:-:S05]  /*54300*/  @!P0 IMAD.MOV.U32 R31, RZ, RZ, R20 ;  /* 0x000000ffff1f8224 */ /* 0x000fca00078e0014 */
[----:B------:R0:W4:Y:S01]  /*54310*/  @!P0 LDG.E.U16 R34, [R30.64] ;  /* 0x000000041e228981 */ /* 0x000122000c1e1500 */
[----:B------:R-:W-:Y:S01]  /*54320*/  PRMT R38, RZ, 0x7610, R38 ;  /* 0x00007610ff267816 */ /* 0x000fe20000000026 */
[----:B0-----:R-:W-:Y:S02]  /*54330*/  @!P1 IMAD.MOV.U32 R30, RZ, RZ, R17 ;  /* 0x000000ffff1e9224 */ /* 0x001fe400078e0011 */
[----:B------:R-:W-:Y:S01]  /*54340*/  @!P1 IMAD.MOV.U32 R31, RZ, RZ, R18 ;  /* 0x000000ffff1f9224 */ /* 0x000fe200078e0012 */
[----:B------:R-:W4:Y:S04]  /*54350*/  LDL R17, [R1+0x3e6c] ;  /* 0x003e6c0001117983 */ /* 0x000f280000100800 */
[----:B------:R-:W4:Y:S04]  /*54360*/  LDL R18, [R1+0x3e60] ;  /* 0x003e600001127983 */ /* 0x000f280000100800 */
[----:B------:R0:W4:Y:S01]  /*54370*/  @!P1 LDG.E.U16 R36, [R30.64] ;  /* 0x000000041e249981 */ /* 0x000122000c1e1500 */
[----:B------:R-:W-:Y:S01]  /*54380*/  PRMT R40, RZ, 0x7610, R40 ;  /* 0x00007610ff287816 */ /* 0x000fe20000000028 */
[----:B0-----:R-:W-:-:S02]  /*54390*/  @!P0 IMAD.MOV.U32 R30, RZ, RZ, R15 ;  /* 0x000000ffff1e8224 */ /* 0x001fc400078e000f */
[----:B------:R-:W-:Y:S01]  /*543a0*/  @!P0 IMAD.MOV.U32 R31, RZ, RZ, R16 ;  /* 0x000000ffff1f8224 */ /* 0x000fe200078e0010 */
[----:B------:R-:W4:Y:S04]  /*543b0*/  LDL R15, [R1+0x3ee4] ;  /* 0x003ee400010f7983 */ /* 0x000f280000100800 */
[----:B------:R-:W4:Y:S04]  /*543c0*/  LDL R16, [R1+0x3ed8] ;  /* 0x003ed80001107983 */ /* 0x000f280000100800 */
[----:B------:R2:W4:Y:S01]  /*543d0*/  @!P0 LDG.E.U16 R38, [R30.64] ;  /* 0x000000041e268981 */ /* 0x000522000c1e1500 */
[----:B------:R-:W-:-:S02]  /*543e0*/  PRMT R42, RZ, 0x7610, R42 ;  /* 0x00007610ff2a7816 */ /* 0x000fc4000000002a */
[----:B------:R-:W-:Y:S01]  /*543f0*/  PRMT R44, RZ, 0x7610, R44 ;  /* 0x00007610ff2c7816 */ /* 0x000fe2000000002c */
[----:B--2---:R-:W-:Y:S02]  /*54400*/  @!P1 IMAD.MOV.U32 R31, RZ, RZ, R14 ;  /* 0x000000ffff1f9224 */ /* 0x004fe400078e000e */
        /* <DEDUP_REMOVED lines=30> */
[----:B------:R-:W-:-:S02]  /*545f0*/  PRMT R46, RZ, 0x7610, R46 ;  /* 0x00007610ff2e7816 */ /* 0x000fc4000000002e */
[----:B------:R-:W-:-:S04]  /*54600*/  PRMT R48, RZ, 0x7610, R48 ;  /* 0x00007610ff307816 */ /* 0x000fc80000000030 */
[----:B------:R0:W4:Y:S01]  /*54610*/  @!P0 LDG.E.U16 R46, [R30.64] ;  /* 0x000000041e2e8981 */ /* 0x000122000c1e1500 */
[----:B------:R-:W-:Y:S02]  /*54620*/  PRMT R50, RZ, 0x7610, R50 ;  /* 0x00007610ff327816 */ /* 0x000fe40000000032 */
[----:B------:R-:W-:Y:S01]  /*54630*/  PRMT R52, RZ, 0x7610, R52 ;  /* 0x00007610ff347816 */ /* 0x000fe20000000034 */
[----:B0-----:R-:W-:Y:S02]  /*54640*/  @!P1 IMAD.MOV.U32 R30, RZ, RZ, R17 ;  /* 0x000000ffff1e9224 */ /* 0x001fe400078e0011 */
[----:B------:R-:W-:-:S05]  /*54650*/  @!P1 IMAD.MOV.U32 R31, RZ, RZ, R18 ;  /* 0x000000ffff1f9224 */ /* 0x000fca00078e0012 */
[----:B------:R0:W4:Y:S04]  /*54660*/  @!P1 LDG.E.U16 R48, [R30.64] ;  /* 0x000000041e309981 */ /* 0x000128000c1e1500 */
[----:B------:R-:W1:Y:S01]  /*54670*/  S2R R3, SR_TID.X ;  /* 0x0000000000037919 */ /* 0x000e620000002100 */
[----:B0-----:R-:W-:Y:S02]  /*54680*/  @!P0 IMAD.MOV.U32 R30, RZ, RZ, R15 ;  /* 0x000000ffff1e8224 */ /* 0x001fe400078e000f */
[----:B------:R-:W-:-:S05]  /*54690*/  @!P0 IMAD.MOV.U32 R31, RZ, RZ, R16 ;  /* 0x000000ffff1f8224 */ /* 0x000fca00078e0010 */
[----:B------:R2:W4:Y:S01]  /*546a0*/  @!P0 LDG.E.U16 R50, [R30.64] ;  /* 0x000000041e328981 */ /* 0x000522000c1e1500 */
[----:B------:R-:W-:Y:S02]  /*546b0*/  PRMT R54, RZ, 0x7610, R54 ;  /* 0x00007610ff367816 */ /* 0x000fe40000000036 */
[----:B------:R-:W-:Y:S02]  /*546c0*/  PRMT R55, RZ, 0x7610, R55 ;  /* 0x00007610ff377816 */ /* 0x000fe40000000037 */
[----:B------:R-:W-:Y:S02]  /*546d0*/  PRMT R56, RZ, 0x7610, R56 ;  /* 0x00007610ff387816 */ /* 0x000fe40000000038 */
[----:B-1----:R-:W-:-:S05]  /*546e0*/  LOP3.LUT R3, R3, 0x1f, RZ, 0xc0, !PT ;  /* 0x0000001f03037812 */ /* 0x002fca00078ec0ff */
[----:B------:R-:W-:Y:S02]  /*546f0*/  IMAD.SHL.U32 R3, R3, 0x2, RZ ;  /* 0x0000000203037824 */ /* 0x000fe400078e00ff */
[----:B--2---:R-:W-:Y:S02]  /*54700*/  @!P1 IMAD.MOV.U32 R31, RZ, RZ, R14 ;  /* 0x000000ffff1f9224 */ /* 0x004fe400078e000e */
[----:B------:R-:W-:-:S05]  /*54710*/  @!P1 IMAD.MOV.U32 R30, RZ, RZ, R13 ;  /* 0x000000ffff1e9224 */ /* 0x000fca00078e000d */
[----:B------:R3:W2:Y:S02]  /*54720*/  @!P1 LDG.E.U16 R52, [R30.64] ;  /* 0x000000041e349981 */ /* 0x0006a4000c1e1500 */
[----:B---3--:R-:W-:Y:S02]  /*54730*/  @!P4 IMAD.MOV.U32 R30, RZ, RZ, R11 ;  /* 0x000000ffff1ec224 */ /* 0x008fe400078e000b */
[----:B------:R-:W-:-:S05]  /*54740*/  @!P4 IMAD.MOV.U32 R31, RZ, RZ, R12 ;  /* 0x000000ffff1fc224 */ /* 0x000fca00078e000c */
[----:B------:R0:W3:Y:S02]  /*54750*/  @!P4 LDG.E.U16 R54, [R30.64] ;  /* 0x000000041e36c981 */ /* 0x0000e4000c1e1500 */
[----:B0-----:R-:W-:Y:S02]  /*54760*/  @!P2 IMAD.MOV.U32 R30, RZ, RZ, R4 ;  /* 0x000000ffff1ea224 */ /* 0x001fe400078e0004 */
[----:B------:R-:W-:-:S05]  /*54770*/  @!P2 IMAD.MOV.U32 R31, RZ, RZ, R5 ;  /* 0x000000ffff1fa224 */ /* 0x000fca00078e0005 */
[----:B------:R4:W2:Y:S02]  /*54780*/  @!P2 LDG.E.U16 R55, [R30.64] ;  /* 0x000000041e37a981 */ /* 0x0008a4000c1e1500 */
[----:B----4-:R-:W-:Y:S02]  /*54790*/  @!P3 IMAD.MOV.U32 R30, RZ, RZ, R0 ;  /* 0x000000ffff1eb224 */ /* 0x010fe400078e0000 */
[----:B------:R-:W-:-:S05]  /*547a0*/  @!P3 IMAD.MOV.U32 R31, RZ, RZ, R2 ;  /* 0x000000ffff1fb224 */ /* 0x000fca00078e0002 */
[----:B------:R0:W4:Y:S04]  /*547b0*/  @!P3 LDG.E.U16 R56, [R30.64] ;  /* 0x000000041e38b981 */ /* 0x000128000c1e1500 */
        /* <DEDUP_REMOVED lines=13> */
[C---:B------:R-:W-:Y:S01]  /*54890*/  LOP3.LUT R31, R3.reuse, 0x30, RZ, 0x3c, !PT ;  /* 0x00000030031f7812 */ /* 0x040fe200078e3cff */
[----:B------:R-:W4:Y:S02]  /*548a0*/  LDL.LU R16, [R1+0x30c] ;  /* 0x00030c0001107983 */ /* 0x000f240000300800 */
[----:B------:R-:W4:Y:S01]  /*548b0*/  LDL.LU R17, [R1+0x308] ;  /* 0x0003080001117983 */ /* 0x000f220000300800 */
[----:B------:R-:W4:Y:S01]  /*548c0*/  LDL.LU R18, [R1+0x304] ;  /* 0x0003040001127983 */ /* 0x000f220000300800 */
[----:B------:R-:W4:Y:S02]  /*548d0*/  LDL.LU R19, [R1+0x300] ;  /* 0x0003000001137983 */ /* 0x000f240000300800 */
[----:B------:R-:W4:Y:S01]  /*548e0*/  LDL.LU R20, [R1+0x2fc] ;  /* 0x0002fc0001147983 */ /* 0x000f220000300800 */
        /* <DEDUP_REMOVED lines=25> */
[----:B--2---:R-:W-:Y:S01]  /*54a80*/  STS.U16 [R31+0xfe40], R30 ;  /* 0x00fe401e1f007388 */ /* 0x004fe20000000400 */
[----:B---3--:R0:W-:Y:S02]  /*54a90*/  STS.U16 [R31+0xfe00], R11 ;  /* 0x00fe000b1f007388 */ /* 0x0081e40000000400 */
[----:B----4-:R1:W-:Y:S01]  /*54aa0*/  STS.U16 [R31+0xfec0], R12 ;  /* 0x00fec00c1f007388 */ /* 0x0103e20000000400 */
[----:B------:R2:W-:Y:S04]  /*54ab0*/  STS.U16 [R31+0xfe80], R13 ;  /* 0x00fe800d1f007388 */ /* 0x0005e80000000400 */
[----:B------:R3:W-:Y:S01]  /*54ac0*/  STS.U16 [R31+0xff40], R51 ;  /* 0x00ff40331f007388 */ /* 0x0007e20000000400 */
[----:B------:R3:W-:Y:S02]  /*54ad0*/  STS.U16 [R31+0xff00], R53 ;  /* 0x00ff00351f007388 */ /* 0x0007e40000000400 */
[----:B------:R3:W-:Y:S01]  /*54ae0*/  STS.U16 [R31+0xffc0], R4 ;  /* 0x00ffc0041f007388 */ /* 0x0007e20000000400 */
[----:B0-----:R-:W4:Y:S04]  /*54af0*/  LDL.LU R11, [R1+0x2bc] ;  /* 0x0002bc00010b7983 */ /* 0x001f280000300800 */
[----:B-1----:R-:W4:Y:S01]  /*54b00*/  LDL.LU R12, [R1+0x2b8] ;  /* 0x0002b800010c7983 */ /* 0x002f220000300800 */
[----:B--2---:R-:W2:Y:S02]  /*54b10*/  LDL.LU R13, [R1+0x228] ;  /* 0x00022800010d7983 */ /* 0x004ea40000300800 */
[----:B---3--:R-:W3:Y:S01]  /*54b20*/  LDL.LU R51, [R1+0x224] ;  /* 0x0002240001337983 */ /* 0x008ee20000300800 */
[----:B------:R-:W3:Y:S04]  /*54b30*/  LDL.LU R53, [R1+0x214] ;  /* 0x0002140001357983 */ /* 0x000ee80000300800 */
[----:B------:R0:W-:Y:S01]  /*54b40*/  STS.U16 [R31+0xff80], R2 ;  /* 0x00ff80021f007388 */ /* 0x0001e20000000400 */
[----:B------:R-:W3:Y:S03]  /*54b50*/  LDL.LU R4, [R1+0x17c] ;  /* 0x00017c0001047983 */ /* 0x000ee60000300800 */
[----:B0-----:R-:W3:Y:S04]  /*54b60*/  LDL.LU R2, [R1+0x160] ;  /* 0x0001600001027983 */ /* 0x001ee80000300800 */
        /* <DEDUP_REMOVED lines=46> */
[----:B0-----:R-:W3:Y:S04]  /*54e50*/  LDL.LU R58, [R1+0x10] ;  /* 0x00001000013a7983 */ /* 0x001ee80000300800 */
[----:B----4-:R0:W-:Y:S04]  /*54e60*/  STS.U16 [R3+0x12cc0], R11 ;  /* 0x012cc00b03007388 */ /* 0x0101e80000000400 */
[----:B------:R1:W-:Y:S04]  /*54e70*/  STS.U16 [R3+0x12c80], R12 ;  /* 0x012c800c03007388 */ /* 0x0003e80000000400 */
[----:B--2---:R2:W-:Y:S04]  /*54e80*/  STS.U16 [R3+0x13080], R13 ;  /* 0x0130800d03007388 */ /* 0x0045e80000000400 */
[----:B---3--:R4:W-:Y:S04]  /*54e90*/  STS.U16 [R3+0x130c0], R51 ;  /* 0x0130c03303007388 */ /* 0x0089e80000000400 */
[----:B------:R4:W-:Y:S04]  /*54ea0*/  STS.U16 [R3+0x134c0], R53 ;  /* 0x0134c03503007388 */ /* 0x0009e80000000400 */
[----:B------:R4:W-:Y:S04]  /*54eb0*/  STS.U16 [R3+0x13480], R4 ;  /* 0x0134800403007388 */ /* 0x0009e80000000400 */
[----:B0-----:R-:W3:Y:S01]  /*54ec0*/  LDL.LU R11, [R1+0x4148] ;  /* 0x00414800010b7983 */ /* 0x001ee20000300800 */
[----:B-1----:R-:W3:Y:S02]  /*54ed0*/  LDL.LU R12, [R1+0x4144] ;  /* 0x00414400010c7983 */ /* 0x002ee40000300800 */
[----:B--2---:R-:W2:Y:S01]  /*54ee0*/  LDL.LU R13, [R1+0x4140] ;  /* 0x00414000010d7983 */ /* 0x004ea20000300800 */
[----:B----4-:R-:W4:Y:S04]  /*54ef0*/  LDL.LU R51, [R1+0x413c] ;  /* 0x00413c0001337983 */ /* 0x010f280000300800 */
[----:B------:R-:W2:Y:S01]  /*54f00*/  LDL.LU R53, [R1+0x4138] ;  /* 0x0041380001357983 */ /* 0x000ea20000300800 */
[----:B------:R-:W2:Y:S03]  /*54f10*/  LDL.LU R4, [R1+0x4134] ;  /* 0x0041340001047983 */ /* 0x000ea60000300800 */
[----:B------:R0:W-:Y:S04]  /*54f20*/  STS.U16 [R3+0x13880], R2 ;  /* 0x0138800203007388 */ /* 0x0001e80000000400 */
[----:B0-----:R-:W2:Y:S04]  /*54f30*/  LDL.LU R2, [R1+0x4130] ;  /* 0x0041300001027983 */ /* 0x001ea80000300800 */
[----:B------:R0:W-:Y:S04]  /*54f40*/  STS.U16 [R3+0x138c0], R22 ;  /* 0x0138c01603007388 */ /* 0x0001e80000000400 */
[----:B------:R1:W-:Y:S04]  /*54f50*/  STS.U16 [R3+0x13cc0], R23 ;  /* 0x013cc01703007388 */ /* 0x0003e80000000400 */
[----:B------:R1:W-:Y:S04]  /*54f60*/  STS.U16 [R3+0x13c80], R24 ;  /* 0x013c801803007388 */ /* 0x0003e80000000400 */
[----:B------:R1:W-:Y:S04]  /*54f70*/  STS.U16 [R3+0x10000], R25 ;  /* 0x0100001903007388 */ /* 0x0003e80000000400 */
[----:B0-----:R-:W2:Y:S01]  /*54f80*/  LDL.LU R22, [R1+0x412c] ;  /* 0x00412c0001167983 */ /* 0x001ea20000300800 */
        /* <DEDUP_REMOVED lines=41> */
[----:B0-----:R-:W4:Y:S01]  /*55220*/  LDL.LU R57, [R1+0x1fc] ;  /* 0x0001fc0001397983 */ /* 0x001f220000300800 */
[----:B-1----:R-:W4:Y:S03]  /*55230*/  LDL.LU R58, [R1+0x1f0] ;  /* 0x0001f000013a7983 */ /* 0x002f260000300800 */
[----:B--2---:R-:W-:Y:S04]  /*55240*/  STS.U16 [R3+0x13c00], R22 ;  /* 0x013c001603007388 */ /* 0x004fe80000000400 */
[----:B---3--:R-:W-:Y:S04]  /*55250*/  STS.U16 [R3+0x13800], R25 ;  /* 0x0138001903007388 */ /* 0x008fe80000000400 */
[----:B------:R-:W-:Y:S04]  /*55260*/  STS.U16 [R3+0x13840], R24 ;  /* 0x0138401803007388 */ /* 0x000fe80000000400 */
[----:B------:R-:W-:Y:S04]  /*55270*/  STS.U16 [R3+0x13c40], R23 ;  /* 0x013c401703007388 */ /* 0x000fe80000000400 */
[----:B----4-:R-:W-:Y:S04]  /*55280*/  STS.U16 [R3+0x13400], R26 ;  /* 0x0134001a03007388 */ /* 0x010fe80000000400 */
[----:B------:R-:W-:Y:S04]  /*55290*/  STS.U16 [R3+0x13040], R28 ;  /* 0x0130401c03007388 */ /* 0x000fe80000000400 */
[----:B------:R-:W-:Y:S04]  /*552a0*/  STS.U16 [R3+0x12c00], R59 ;  /* 0x012c003b03007388 */ /* 0x000fe80000000400 */
[----:B------:R0:W-:Y:S04]  /*552b0*/  STS.U16 [R3+0x12c40], R61 ;  /* 0x012c403d03007388 */ /* 0x0001e80000000400 */
[----:B------:R1:W-:Y:S04]  /*552c0*/  STS.U16 [R3+0x13440], R27 ;  /* 0x0134401b03007388 */ /* 0x0003e80000000400 */
[----:B------:R2:W-:Y:S04]  /*552d0*/  STS.U16 [R3+0x13000], R49 ;  /* 0x0130003103007388 */ /* 0x0005e80000000400 */
[----:B0-----:R-:W3:Y:S01]  /*552e0*/  LDL.LU R61, [R1+0x298] ;  /* 0x00029800013d7983 */ /* 0x001ee20000300800 */
[----:B------:R-:W4:Y:S02]  /*552f0*/  LDL.LU R59, [R1+0x2a0] ;  /* 0x0002a000013b7983 */ /* 0x000f240000300800 */
[----:B------:R-:W3:Y:S02]  /*55300*/  LDL.LU R28, [R1+0x2ac] ;  /* 0x0002ac00011c7983 */ /* 0x000ee40000300800 */
[----:B-1----:R-:W3:Y:S01]  /*55310*/  LDL.LU R27, [R1+0x220] ;  /* 0x00022000011b7983 */ /* 0x002ee20000300800 */
[----:B------:R-:W3:Y:S01]  /*55320*/  LDL.LU R26, [R1+0x178] ;  /* 0x00017800011a7983 */ /* 0x000ee20000300800 */
[----:B------:R-:W3:Y:S02]  /*55330*/  LDL.LU R25, [R1+0x158] ;  /* 0x0001580001197983 */ /* 0x000ee40000300800 */
[----:B------:R-:W3:Y:S01]  /*55340*/  LDL.LU R24, [R1+0x13c] ;  /* 0x00013c0001187983 */ /* 0x000ee20000300800 */
[----:B--2---:R-:W-:Y:S01]  /*55350*/  LOP3.LUT R49, R3, 0x10, RZ, 0x3c, !PT ;  /* 0x0000001003317812 */ /* 0x004fe200078e3cff */
[----:B------:R-:W2:Y:S01]  /*55360*/  LDL.LU R23, [R1+0x2d0] ;  /* 0x0002d00001177983 */ /* 0x000ea20000300800 */
[----:B------:R-:W2:Y:S03]  /*55370*/  LDL.LU R3, [R1+0x2d4] ;  /* 0x0002d40001037983 */ /* 0x000ea60000300800 */
[----:B--2---:R-:W-:Y:S01]  /*55380*/  STS.U16 [R49+0x10180], R3 ;  /* 0x0101800331007388 */ /* 0x004fe20000000400 */
[----:B------:R-:W-:Y:S02]  /*55390*/  STS.U16 [R49+0x101c0], R23 ;  /* 0x0101c01731007388 */ /* 0x000fe40000000400 */
[----:B---3--:R-:W-:Y:S02]  /*553a0*/  STS.U16 [R49+0x13dc0], R24 ;  /* 0x013dc01831007388 */ /* 0x008fe40000000400 */
[----:B------:R0:W-:Y:S01]  /*553b0*/  STS.U16 [R49+0x13980], R25 ;  /* 0x0139801931007388 */ /* 0x0001e20000000400 */
[----:B------:R-:W-:Y:S01]  /*553c0*/  STS.U16 [R49+0x135c0], R26 ;  /* 0x0135c01a31007388 */ /* 0x000fe20000000400 */
[----:B------:R-:W-:Y:S02]  /*553d0*/  STS.U16 [R49+0x13180], R27 ;  /* 0x0131801b31007388 */ /* 0x000fe40000000400 */
[----:B------:R-:W-:Y:S02]  /*553e0*/  STS.U16 [R49+0x12dc0], R28 ;  /* 0x012dc01c31007388 */ /* 0x000fe40000000400 */
[----:B----4-:R-:W-:Y:S01]  /*553f0*/  STS.U16 [R49+0x12980], R59 ;  /* 0x0129803b31007388 */ /* 0x010fe20000000400 */
[----:B------:R-:W-:Y:S01]  /*55400*/  STS.U16 [R49+0x125c0], R61 ;  /* 0x0125c03d31007388 */ /* 0x000fe20000000400 */
[----:B------:R-:W-:Y:S02]  /*55410*/  STS.U16 [R49+0x12180], R30 ;  /* 0x0121801e31007388 */ /* 0x000fe40000000400 */
[----:B------:R-:W-:Y:S02]  /*55420*/  STS.U16 [R49+0x11dc0], R5 ;  /* 0x011dc00531007388 */ /* 0x000fe40000000400 */
[----:B------:R1:W-:Y:S01]  /*55430*/  STS.U16 [R49+0x11980], R60 ;  /* 0x0119803c31007388 */ /* 0x0003e20000000400 */
[----:B0-----:R-:W2:Y:S04]  /*55440*/  LDL.LU R25, [R1+0x1e4] ;  /* 0x0001e40001197983 */ /* 0x001ea80000300800 */
[----:B------:R0:W-:Y:S04]  /*55450*/  STS.U16 [R49+0x115c0], R0 ;  /* 0x0115c00031007388 */ /* 0x0001e80000000400 */
[----:B-1----:R-:W3:Y:S01]  /*55460*/  LDL.LU R60, [R1+0x1d8] ;  /* 0x0001d800013c7983 */ /* 0x002ee20000300800 */
[----:B------:R-:W4:Y:S02]  /*55470*/  LDL.LU R30, [R1+0x180] ;  /* 0x00018000011e7983 */ /* 0x000f240000300800 */
[----:B0-----:R-:W4:Y:S02]  /*55480*/  LDL.LU R0, [R1+0x18c] ;  /* 0x00018c0001007983 */ /* 0x001f240000300800 */
[----:B------:R-:W4:Y:S01]  /*55490*/  LDL.LU R26, [R1+0x1c4] ;  /* 0x0001c400011a7983 */ /* 0x000f220000300800 */
[----:B------:R0:W-:Y:S04]  /*554a0*/  STS.U16 [R49+0x11180], R14 ;  /* 0x0111800e31007388 */ /* 0x0001e80000000400 */
[----:B------:R-:W4:Y:S01]  /*554b0*/  LDL.LU R27, [R1+0x1b8] ;  /* 0x0001b800011b7983 */ /* 0x000f220000300800 */
[----:B------:R1:W-:Y:S02]  /*554c0*/  STS.U16 [R49+0x10dc0], R15 ;  /* 0x010dc00f31007388 */ /* 0x0003e40000000400 */
[----:B------:R1:W-:Y:S02]  /*554d0*/  STS.U16 [R49+0x10980], R16 ;  /* 0x0109801031007388 */ /* 0x0003e40000000400 */
[----:B------:R1:W-:Y:S01]  /*554e0*/  STS.U16 [R49+0x105c0], R17 ;  /* 0x0105c01131007388 */ /* 0x0003e20000000400 */
[----:B------:R1:W-:Y:S04]  /*554f0*/  STS.U16 [R49+0x13d80], R18 ;  /* 0x013d801231007388 */ /* 0x0003e80000000400 */
[----:B0-----:R-:W4:Y:S01]  /*55500*/  LDL.LU R14, [R1+0x1ac] ;  /* 0x0001ac00010e7983 */ /* 0x001f220000300800 */
[----:B------:R-:W4:Y:S02]  /*55510*/  LDL.LU R28, [R1+0x1a4] ;  /* 0x0001a400011c7983 */ /* 0x000f240000300800 */
[----:B-1----:R-:W4:Y:S01]  /*55520*/  LDL.LU R15, [R1+0x194] ;  /* 0x00019400010f7983 */ /* 0x002f220000300800 */
[----:B------:R-:W4:Y:S04]  /*55530*/  LDL.LU R16, [R1+0x108] ;  /* 0x0001080001107983 */ /* 0x000f280000300800 */
[----:B------:R-:W4:Y:S04]  /*55540*/  LDL.LU R17, [R1+0x104] ;  /* 0x0001040001117983 */ /* 0x000f280000300800 */
[----:B------:R0:W-:Y:S01]  /*55550*/  STS.U16 [R49+0x139c0], R19 ;  /* 0x0139c01331007388 */ /* 0x0001e20000000400 */
[----:B------:R-:W4:Y:S02]  /*55560*/  LDL.LU R18, [R1+0xf0] ;  /* 0x0000f00001127983 */ /* 0x000f240000300800 */
[----:B------:R1:W-:Y:S02]  /*55570*/  STS.U16 [R49+0x13580], R20 ;  /* 0x0135801431007388 */ /* 0x0003e40000000400 */
[----:B------:R1:W-:Y:S01]  /*55580*/  STS.U16 [R49+0x131c0], R21 ;  /* 0x0131c01531007388 */ /* 0x0003e20000000400 */
[----:B------:R1:W-:Y:S01]  /*55590*/  STS.U16 [R49+0x12d80], R57 ;  /* 0x012d803931007388 */ /* 0x0003e20000000400 */
[----:B------:R1:W-:Y:S03]  /*555a0*/  STS.U16 [R49+0x129c0], R58 ;  /* 0x0129c03a31007388 */ /* 0x0003e60000000400 */
[----:B0-----:R-:W4:Y:S01]  /*555b0*/  LDL.LU R19, [R1+0xec] ;  /* 0x0000ec0001137983 */ /* 0x001f220000300800 */
[----:B-1----:R-:W4:Y:S03]  /*555c0*/  LDL.LU R20, [R1+0xd8] ;  /* 0x0000d80001147983 */ /* 0x002f260000300800 */
[----:B------:R-:W4:Y:S04]  /*555d0*/  LDL.LU R21, [R1+0xd4] ;  /* 0x0000d40001157983 */ /* 0x000f280000300800 */
[----:B------:R-:W4:Y:S01]  /*555e0*/  LDL.LU R57, [R1+0xc0] ;  /* 0x0000c00001397983 */ /* 0x000f220000300800 */
[----:B------:R-:W4:Y:S02]  /*555f0*/  LDL.LU R58, [R1+0xbc] ;  /* 0x0000bc00013a7983 */ /* 0x000f240000300800 */
[----:B------:R-:W4:Y:S02]  /*55600*/  LDL.LU R3, [R1+0xa4] ;  /* 0x0000a40001037983 */ /* 0x000f240000300800 */
[----:B------:R-:W4:Y:S01]  /*55610*/  LDL.LU R59, [R1+0xa0] ;  /* 0x0000a000013b7983 */ /* 0x000f220000300800 */
[----:B------:R-:W4:Y:S01]  /*55620*/  LDL.LU R61, [R1+0x84] ;  /* 0x00008400013d7983 */ /* 0x000f220000300800 */
[----:B------:R-:W4:Y:S03]  /*55630*/  LDL.LU R5, [R1+0x80] ;  /* 0x0000800001057983 */ /* 0x000f260000300800 */
[----:B--2---:R-:W-:Y:S04]  /*55640*/  STS.U16 [R49+0x12580], R25 ;  /* 0x0125801931007388 */ /* 0x004fe80000000400 */
[----:B---3--:R0:W-:Y:S01]  /*55650*/  STS.U16 [R49+0x121c0], R60 ;  /* 0x0121c03c31007388 */ /* 0x0081e20000000400 */
[----:B----4-:R1:W-:Y:S03]  /*55660*/  STS.U16 [R49+0x11d80], R30 ;  /* 0x011d801e31007388 */ /* 0x0103e60000000400 */
[----:B------:R2:W-:Y:S04]  /*55670*/  STS.U16 [R49+0x119c0], R0 ;  /* 0x0119c00031007388 */ /* 0x0005e80000000400 */
[----:B0-----:R-:W3:Y:S01]  /*55680*/  LDL.LU R60, [R1+0x6c] ;  /* 0x00006c00013c7983 */ /* 0x001ee20000300800 */
[----:B------:R-:W4:Y:S02]  /*55690*/  LDL.LU R22, [R1+0x68] ;  /* 0x0000680001167983 */ /* 0x000f240000300800 */
[----:B------:R-:W4:Y:S01]  /*556a0*/  LDL.LU R23, [R1+0x5c] ;  /* 0x00005c0001177983 */ /* 0x000f220000300800 */
[----:B-1----:R-:W4:Y:S04]  /*556b0*/  LDL.LU R30, [R1+0x58] ;  /* 0x00005800011e7983 */ /* 0x002f280000300800 */
[----:B--2---:R-:W2:Y:S01]  /*556c0*/  LDL.LU R0, [R1+0x4c] ;  /* 0x00004c0001007983 */ /* 0x004ea20000300800 */
        /* <DEDUP_REMOVED lines=12> */
[----:B------:R-:W2:Y:S02]  /*55790*/  LDL.LU R15, [R1+0x4100] ;  /* 0x00410000010f7983 */ /* 0x000ea40000300800 */
[----:B------:R-:W2:Y:S02]  /*557a0*/  LDL.LU R16, [R1+0x40fc] ;  /* 0x0040fc0001107983 */ /* 0x000ea40000300800 */
[----:B------:R0:W-:Y:S01]  /*557b0*/  STS.U16 [R49+0x10140], R17 ;  /* 0x0101401131007388 */ /* 0x0001e20000000400 */
[----:B------:R1:W-:Y:S01]  /*557c0*/  STS.U16 [R49+0x10540], R18 ;  /* 0x0105401231007388 */ /* 0x0003e20000000400 */
[----:B------:R1:W-:Y:S02]  /*557d0*/  STS.U16 [R49+0x10500], R19 ;  /* 0x0105001331007388 */ /* 0x0003e40000000400 */
[----:B------:R1:W-:Y:S02]  /*557e0*/  STS.U16 [R49+0x10900], R20 ;  /* 0x0109001431007388 */ /* 0x0003e40000000400 */
[----:B------:R1:W-:Y:S01]  /*557f0*/  STS.U16 [R49+0x10940], R21 ;  /* 0x0109401531007388 */ /* 0x0003e20000000400 */
[----:B------:R1:W-:Y:S04]  /*55800*/  STS.U16 [R49+0x10d40], R57 ;  /* 0x010d403931007388 */ /* 0x0003e80000000400 */
[----:B0-----:R-:W2:Y:S01]  /*55810*/  LDL.LU R17, [R1+0x40f8] ;  /* 0x0040f80001117983 */ /* 0x001ea20000300800 */
[----:B-1----:R-:W2:Y:S03]  /*55820*/  LDL.LU R18, [R1+0x40f4] ;  /* 0x0040f40001127983 */ /* 0x002ea60000300800 */
[----:B------:R-:W2:Y:S01]  /*55830*/  LDL.LU R19, [R1+0x40f0] ;  /* 0x0040f00001137983 */ /* 0x000ea20000300800 */
[----:B------:R-:W2:Y:S03]  /*55840*/  LDL.LU R20, [R1+0x40ec] ;  /* 0x0040ec0001147983 */ /* 0x000ea60000300800 */
[----:B------:R-:W2:Y:S01]  /*55850*/  LDL.LU R21, [R1+0x40e8] ;  /* 0x0040e80001157983 */ /* 0x000ea20000300800 */
[----:B------:R-:W2:Y:S03]  /*55860*/  LDL.LU R57, [R1+0x40e4] ;  /* 0x0040e40001397983 */ /* 0x000ea60000300800 */
[----:B------:R0:W-:Y:S01]  /*55870*/  STS.U16 [R49+0x10d00], R58 ;  /* 0x010d003a31007388 */ /* 0x0001e20000000400 */
[----:B------:R-:W-:Y:S02]  /*55880*/  STS.U16 [R49+0x11100], R3 ;  /* 0x0111000331007388 */ /* 0x000fe40000000400 */
[----:B------:R1:W-:Y:S01]  /*55890*/  STS.U16 [R49+0x11140], R59 ;  /* 0x0111403b31007388 */ /* 0x0003e20000000400 */
[----:B0-----:R-:W2:Y:S01]  /*558a0*/  LDL.LU R58, [R1+0x40e0] ;  /* 0x0040e000013a7983 */ /* 0x001ea20000300800 */
[----:B------:R0:W-:Y:S02]  /*558b0*/  STS.U16 [R49+0x11540], R61 ;  /* 0x0115403d31007388 */ /* 0x0001e40000000400 */
[----:B------:R0:W-:Y:S02]  /*558c0*/  STS.U16 [R49+0x11500], R5 ;  /* 0x0115000531007388 */ /* 0x0001e40000000400 */
[----:B-1----:R-:W2:Y:S01]  /*558d0*/  LDL.LU R59, [R1+0x100] ;  /* 0x00010000013b7983 */ /* 0x002ea20000300800 */
[----:B0-----:R-:W2:Y:S01]  /*558e0*/  LDL.LU R61, [R1+0xfc] ;  /* 0x0000fc00013d7983 */ /* 0x001ea20000300800 */
[----:B------:R-:W2:Y:S03]  /*558f0*/  LDL.LU R5, [R1+0x230] ;  /* 0x0002300001057983 */ /* 0x000ea60000300800 */
[----:B---3--:R0:W-:Y:S01]  /*55900*/  STS.U16 [R49+0x11900], R60 ;  /* 0x0119003c31007388 */ /* 0x0081e20000000400 */
[----:B----4-:R-:W-:Y:S03]  /*55910*/  STS.U16 [R49+0x11940], R22 ;  /* 0x0119401631007388 */ /* 0x010fe60000000400 */
[----:B------:R-:W-:Y:S01]  /*55920*/  STS.U16 [R49+0x11d40], R23 ;  /* 0x011d401731007388 */ /* 0x000fe20000000400 */
[----:B------:R1:W-:Y:S03]  /*55930*/  STS.U16 [R49+0x11d00], R30 ;  /* 0x011d001e31007388 */ /* 0x0003e60000000400 */
[----:B--2---:R2:W-:Y:S04]  /*55940*/  STS.U16 [R49+0x12100], R0 ;  /* 0x0121000031007388 */ /* 0x0045e80000000400 */
[----:B0-----:R-:W3:Y:S01]  /*55950*/  LDL.LU R60, [R1+0x10c] ;  /* 0x00010c00013c7983 */ /* 0x001ee20000300800 */
[----:B-1----:R-:W4:Y:S03]  /*55960*/  LDL.LU R30, [R1+0xe8] ;  /* 0x0000e800011e7983 */ /* 0x002f260000300800 */
[----:B--2---:R-:W2:Y:S04]  /*55970*/  LDL.LU R0, [R1+0xe4] ;  /* 0x0000e40001007983 */ /* 0x004ea80000300800 */
[----:B------:R-:W0:Y:S01]  /*55980*/  S2R R3, SR_TID.X ;  /* 0x0000000000037919 */ /* 0x000e220000002100 */
[----:B------:R1:W-:Y:S02]  /*55990*/  STS.U16 [R49+0x12140], R24 ;  /* 0x0121401831007388 */ /* 0x0003e40000000400 */
[----:B------:R-:W-:Y:S02]  /*559a0*/  STS.U16 [R49+0x12540], R25 ;  /* 0x0125401931007388 */ /* 0x000fe40000000400 */
[----:B------:R1:W-:Y:S01]  /*559b0*/  STS.U16 [R49+0x12500], R26 ;  /* 0x0125001a31007388 */ /* 0x0003e20000000400 */
[----:B------:R1:W-:Y:S01]  /*559c0*/  STS.U16 [R49+0x12900], R27 ;  /* 0x0129001b31007388 */ /* 0x0003e20000000400 */
[----:B------:R1:W-:Y:S03]  /*559d0*/  STS.U16 [R49+0x12940], R28 ;  /* 0x0129401c31007388 */ /* 0x0003e60000000400 */
[----:B-1----:R-:W2:Y:S01]  /*559e0*/  LDL.LU R24, [R1+0x23c] ;  /* 0x00023c0001187983 */ /* 0x002ea20000300800 */
[----:B------:R-:W2:Y:S02]  /*559f0*/  LDL.LU R26, [R1+0x198] ;  /* 0x00019800011a7983 */ /* 0x000ea40000300800 */
[----:B------:R-:W2:Y:S01]  /*55a00*/  LDL.LU R27, [R1+0xd0] ;  /* 0x0000d000011b7983 */ /* 0x000ea20000300800 */
[----:B------:R-:W2:Y:S01]  /*55a10*/  LDL.LU R28, [R1+0xcc] ;  /* 0x0000cc00011c7983 */ /* 0x000ea20000300800 */
[----:B0-----:R-:W-:-:S05]  /*55a20*/  LOP3.LUT R3, R3, 0x1f, RZ, 0xc0, !PT ;  /* 0x0000001f03037812 */ /* 0x001fca00078ec0ff */
[----:B------:R-:W-:Y:S01]  /*55a30*/  IMAD.SHL.U32 R3, R3, 0x2, RZ ;  /* 0x0000000203037824 */ /* 0x000fe200078e00ff */
[----:B------:R-:W-:Y:S01]  /*55a40*/  STS.U16 [R49+0x12d40], R58 ;  /* 0x012d403a31007388 */ /* 0x000fe20000000400 */
[----:B------:R-:W-:Y:S02]  /*55a50*/  STS.U16 [R49+0x12d00], R57 ;  /* 0x012d003931007388 */ /* 0x000fe40000000400 */
[----:B------:R-:W-:Y:S02]  /*55a60*/  STS.U16 [R49+0x13100], R21 ;  /* 0x0131001531007388 */ /* 0x000fe40000000400 */
[----:B------:R-:W-:Y:S01]  /*55a70*/  STS.U16 [R49+0x13140], R20 ;  /* 0x0131401431007388 */ /* 0x000fe20000000400 */
[----:B------:R0:W-:Y:S01]  /*55a80*/  STS.U16 [R49+0x13540], R19 ;  /* 0x0135401331007388 */ /* 0x0001e20000000400 */
[----:B------:R-:W-:Y:S02]  /*55a90*/  STS.U16 [R49+0x13500], R18 ;  /* 0x0135001231007388 */ /* 0x000fe40000000400 */
[----:B------:R-:W-:Y:S02]  /*55aa0*/  STS.U16 [R49+0x13900], R17 ;  /* 0x0139001131007388 */ /* 0x000fe40000000400 */
[----:B------:R-:W-:Y:S01]  /*55ab0*/  STS.U16 [R49+0x13940], R16 ;  /* 0x0139401031007388 */ /* 0x000fe20000000400 */
[----:B------:R-:W-:Y:S01]  /*55ac0*/  STS.U16 [R49+0x13d40], R15 ;  /* 0x013d400f31007388 */ /* 0x000fe20000000400 */
[----:B------:R1:W-:Y:S01]  /*55ad0*/  STS.U16 [R49+0x13d00], R14 ;  /* 0x013d000e31007388 */ /* 0x0003e20000000400 */
[----:B0-----:R-:W-:-:S05]  /*55ae0*/  LOP3.LUT R19, R3, 0x20, RZ, 0x3c, !PT ;  /* 0x0000002003137812 */ /* 0x001fca00078e3cff */
[----:B------:R-:W-:Y:S01]  /*55af0*/  STS.U16 [R19+0x10200], R59 ;  /* 0x0102003b13007388 */ /* 0x000fe20000000400 */
[----:B------:R-:W-:Y:S03]  /*55b00*/  STS.U16 [R19+0x10240], R61 ;  /* 0x0102403d13007388 */ /* 0x000fe60000000400 */
[----:B-1----:R-:W2:Y:S01]  /*55b10*/  LDL.LU R49, [R1+0x248] ;  /* 0x0002480001317983 */ /* 0x002ea20000300800 */
[----:B------:R0:W-:Y:S03]  /*55b20*/  STS.U16 [R19+0x10280], R5 ;  /* 0x0102800513007388 */ /* 0x0001e60000000400 */
[----:B0-----:R-:W2:Y:S04]  /*55b30*/  LDL.LU R5, [R1+0x1a0] ;  /* 0x0001a00001057983 */ /* 0x001ea80000300800 */
[----:B---3--:R0:W-:Y:S01]  /*55b40*/  STS.U16 [R19+0x102c0], R60 ;  /* 0x0102c03c13007388 */ /* 0x0081e20000000400 */
[----:B----4-:R-:W-:Y:S03]  /*55b50*/  STS.U16 [R19+0x10640], R30 ;  /* 0x0106401e13007388 */ /* 0x010fe60000000400 */
[----:B--2---:R1:W-:Y:S04]  /*55b60*/  STS.U16 [R19+0x10600], R0 ;  /* 0x0106000013007388 */ /* 0x0043e80000000400 */
[----:B0-----:R-:W2:Y:S01]  /*55b70*/  LDL.LU R60, [R1+0xb8] ;  /* 0x0000b800013c7983 */ /* 0x001ea20000300800 */
[----:B------:R-:W3:Y:S02]  /*55b80*/  LDL.LU R59, [R1+0xb4] ;  /* 0x0000b400013b7983 */ /* 0x000ee40000300800 */
[----:B------:R-:W4:Y:S01]  /*55b90*/  LDL.LU R61, [R1+0x254] ;  /* 0x00025400013d7983 */ /* 0x000f220000300800 */
[----:B-1----:R-:W4:Y:S01]  /*55ba0*/  LDL.LU R0, [R1+0x1b0] ;  /* 0x0001b00001007983 */ /* 0x002f220000300800 */
[----:B------:R-:W4:Y:S02]  /*55bb0*/  LDL.LU R3, [R1+0x9c] ;  /* 0x00009c0001037983 */ /* 0x000f240000300800 */
[----:B------:R-:W4:Y:S02]  /*55bc0*/  LDL.LU R25, [R1+0x98] ;  /* 0x0000980001197983 */ /* 0x000f240000300800 */
[----:B------:R-:W4:Y:S01]  /*55bd0*/  LDL.LU R30, [R1+0x260] ;  /* 0x00026000011e7983 */ /* 0x000f220000300800 */
[----:B------:R-:W4:Y:S04]  /*55be0*/  LDL.LU R14, [R1+0x1bc] ;  /* 0x0001bc00010e7983 */ /* 0x000f280000300800 */
[----:B------:R-:W-:Y:S01]  /*55bf0*/  STS.U16 [R19+0x106c0], R24 ;  /* 0x0106c01813007388 */ /* 0x000fe20000000400 */
[----:B------:R-:W4:Y:S02]  /*55c00*/  LDL.LU R15, [R1+0x7c] ;  /* 0x00007c00010f7983 */ /* 0x000f240000300800 */
        /* <DEDUP_REMOVED lines=12> */
[----:B------:R-:W4:Y:S03]  /*55cd0*/  LDL.LU R23, [R1+0x1d0] ;  /* 0x0001d00001177983 */ /* 0x000f260000300800 */
[----:B------:R0:W-:Y:S01]  /*55ce0*/  STS.U16 [R19+0x10a40], R28 ;  /* 0x010a401c13007388 */ /* 0x0001e20000000400 */
[----:B------:R-:W4:Y:S03]  /*55cf0*/  LDL.LU R24, [R1+0x20] ;  /* 0x0000200001187983 */ /* 0x000f260000300800 */
[----:B0-----:R-:W4:Y:S04]  /*55d00*/  LDL.LU R28, [R1+0x290] ;  /* 0x00029000011c7983 */ /* 0x001f280000300800 */
[----:B------:R0:W-:Y:S04]  /*55d10*/  STS.U16 [R19+0x10a80], R49 ;  /* 0x010a803113007388 */ /* 0x0001e80000000400 */
[----:B0-----:R-:W4:Y:S04]  /*55d20*/  LDL.LU R49, [R1+0x1dc] ;  /* 0x0001dc0001317983 */ /* 0x001f280000300800 */
[----:B------:R0:W-:Y:S04]  /*55d30*/  STS.U16 [R19+0x10ac0], R5 ;  /* 0x010ac00513007388 */ /* 0x0001e80000000400 */
[----:B0-----:R-:W4:Y:S04]  /*55d40*/  LDL.LU R5, [R1+0x40dc] ;  /* 0x0040dc0001057983 */ /* 0x001f280000300800 */
[----:B--2---:R0:W-:Y:S01]  /*55d50*/  STS.U16 [R19+0x10e40], R60 ;  /* 0x010e403c13007388 */ /* 0x0041e20000000400 */
[----:B---3--:R1:W-:Y:S02]  /*55d60*/  STS.U16 [R19+0x10e00], R59 ;  /* 0x010e003b13007388 */ /* 0x0083e40000000400 */
[----:B----4-:R2:W-:Y:S01]  /*55d70*/  STS.U16 [R19+0x10ec0], R61 ;  /* 0x010ec03d13007388 */ /* 0x0105e20000000400 */
[----:B------:R3:W-:Y:S04]  /*55d80*/  STS.U16 [R19+0x10e80], R0 ;  /* 0x010e800013007388 */ /* 0x0007e80000000400 */
[----:B0-----:R-:W4:Y:S01]  /*55d90*/  LDL.LU R60, [R1+0x40d8] ;  /* 0x0040d800013c7983 */ /* 0x001f220000300800 */
[----:B-1----:R-:W4:Y:S03]  /*55da0*/  LDL.LU R59, [R1+0x29c] ;  /* 0x00029c00013b7983 */ /* 0x002f260000300800 */
[----:B--2---:R-:W4:Y:S04]  /*55db0*/  LDL.LU R61, [R1+0x1e8] ;  /* 0x0001e800013d7983 */ /* 0x004f280000300800 */
[----:B---3--:R-:W3:Y:S01]  /*55dc0*/  LDL.LU R0, [R1+0x40d4] ;  /* 0x0040d40001007983 */ /* 0x008ee20000300800 */
[----:B------:R-:W-:Y:S02]  /*55dd0*/  STS.U16 [R19+0x11200], R3 ;  /* 0x0112000313007388 */ /* 0x000fe40000000400 */
[----:B------:R0:W-:Y:S02]  /*55de0*/  STS.U16 [R19+0x11240], R25 ;  /* 0x0112401913007388 */ /* 0x0001e40000000400 */
[----:B------:R1:W-:Y:S01]  /*55df0*/  STS.U16 [R19+0x11280], R30 ;  /* 0x0112801e13007388 */ /* 0x0003e20000000400 */
[----:B------:R-:W-:Y:S01]  /*55e00*/  STS.U16 [R19+0x112c0], R14 ;  /* 0x0112c00e13007388 */ /* 0x000fe20000000400 */
[----:B------:R-:W-:Y:S02]  /*55e10*/  STS.U16 [R19+0x11640], R15 ;  /* 0x0116400f13007388 */ /* 0x000fe40000000400 */
[----:B------:R-:W-:Y:S02]  /*55e20*/  STS.U16 [R19+0x11600], R16 ;  /* 0x0116001013007388 */ /* 0x000fe40000000400 */
[----:B------:R1:W-:Y:S01]  /*55e30*/  STS.U16 [R19+0x116c0], R26 ;  /* 0x0116c01a13007388 */ /* 0x0003e20000000400 */
[----:B0-----:R-:W4:Y:S01]  /*55e40*/  LDL.LU R25, [R1+0x2a4] ;  /* 0x0002a40001197983 */ /* 0x001f220000300800 */
[----:B-1----:R-:W4:Y:S03]  /*55e50*/  LDL.LU R30, [R1+0x1f4] ;  /* 0x0001f400011e7983 */ /* 0x002f260000300800 */
[----:B------:R-:W-:Y:S01]  /*55e60*/  STS.U16 [R19+0x11680], R17 ;  /* 0x0116801113007388 */ /* 0x000fe20000000400 */
[----:B------:R0:W-:Y:S02]  /*55e70*/  STS.U16 [R19+0x11a00], R27 ;  /* 0x011a001b13007388 */ /* 0x0001e40000000400 */
[----:B------:R-:W-:Y:S02]  /*55e80*/  STS.U16 [R19+0x11a40], R18 ;  /* 0x011a401213007388 */ /* 0x000fe40000000400 */
[----:B------:R-:W-:Y:S01]  /*55e90*/  STS.U16 [R19+0x11a80], R20 ;  /* 0x011a801413007388 */ /* 0x000fe20000000400 */
[----:B------:R-:W-:Y:S01]  /*55ea0*/  STS.U16 [R19+0x11ac0], R21 ;  /* 0x011ac01513007388 */ /* 0x000fe20000000400 */
[----:B------:R-:W-:Y:S02]  /*55eb0*/  STS.U16 [R19+0x11e40], R57 ;  /* 0x011e403913007388 */ /* 0x000fe40000000400 */
[----:B------:R-:W-:Y:S01]  /*55ec0*/  STS.U16 [R19+0x11e00], R58 ;  /* 0x011e003a13007388 */ /* 0x000fe20000000400 */
[----:B------:R-:W4:Y:S01]  /*55ed0*/  LDL.LU R26, [R1+0x2b0] ;  /* 0x0002b000011a7983 */ /* 0x000f220000300800 */
[----:B------:R-:W-:Y:S02]  /*55ee0*/  STS.U16 [R19+0x11ec0], R22 ;  /* 0x011ec01613007388 */ /* 0x000fe40000000400 */
[----:B------:R-:W-:Y:S02]  /*55ef0*/  STS.U16 [R19+0x11e80], R23 ;  /* 0x011e801713007388 */ /* 0x000fe40000000400 */
[----:B------:R-:W-:Y:S01]  /*55f00*/  STS.U16 [R19+0x12200], R24 ;  /* 0x0122001813007388 */ /* 0x000fe20000000400 */
[----:B0-----:R-:W4:Y:S04]  /*55f10*/  LDL.LU R27, [R1+0x200] ;  /* 0x00020000011b7983 */ /* 0x001f280000300800 */
[----:B---3--:R0:W-:Y:S01]  /*55f20*/  STS.U16 [R19+0x12240], R0 ;  /* 0x0122400013007388 */ /* 0x0081e20000000400 */
[----:B------:R1:W-:Y:S02]  /*55f30*/  STS.U16 [R19+0x12280], R28 ;  /* 0x0122801c13007388 */ /* 0x0003e40000000400 */
[----:B------:R3:W-:Y:S01]  /*55f40*/  STS.U16 [R19+0x122c0], R49 ;  /* 0x0122c03113007388 */ /* 0x0007e20000000400 */
[----:B0-----:R-:W2:Y:S01]  /*55f50*/  LDL.LU R0, [R1+0x40d0] ;  /* 0x0040d00001007983 */ /* 0x001ea20000300800 */
[----:B-1----:R-:W2:Y:S02]  /*55f60*/  LDL.LU R28, [R1+0x21c] ;  /* 0x00021c00011c7983 */ /* 0x002ea40000300800 */
[----:B---3--:R-:W3:Y:S02]  /*55f70*/  LDL.LU R49, [R1+0x20c] ;  /* 0x00020c0001317983 */ /* 0x008ee40000300800 */
[----:B----4-:R0:W-:Y:S01]  /*55f80*/  STS.U16 [R19+0x12640], R60 ;  /* 0x0126403c13007388 */ /* 0x0101e20000000400 */
[----:B------:R1:W-:Y:S01]  /*55f90*/  STS.U16 [R19+0x12600], R5 ;  /* 0x0126000513007388 */ /* 0x0003e20000000400 */
[----:B------:R4:W-:Y:S02]  /*55fa0*/  STS.U16 [R19+0x126c0], R59 ;  /* 0x0126c03b13007388 */ /* 0x0009e40000000400 */
[----:B------:R-:W-:Y:S02]  /*55fb0*/  STS.U16 [R19+0x12680], R61 ;  /* 0x0126803d13007388 */ /* 0x000fe40000000400 */
[----:B------:R4:W-:Y:S01]  /*55fc0*/  STS.U16 [R19+0x12a00], R2 ;  /* 0x012a000213007388 */ /* 0x0009e20000000400 */
[----:B0-----:R-:W3:Y:S01]  /*55fd0*/  LDL.LU R60, [R1+0x40cc] ;  /* 0x0040cc00013c7983 */ /* 0x001ee20000300800 */
[----:B-1----:R-:W3:Y:S02]  /*55fe0*/  LDL.LU R5, [R1+0x40c8] ;  /* 0x0040c80001057983 */ /* 0x002ee40000300800 */
[----:B----4-:R-:W4:Y:S01]  /*55ff0*/  LDL.LU R59, [R1+0x170] ;  /* 0x00017000013b7983 */ /* 0x010f220000300800 */
[----:B------:R-:W4:Y:S01]  /*56000*/  LDL.LU R2, [R1+0x40c4] ;  /* 0x0040c40001027983 */ /* 0x000f220000300800 */
[----:B------:R-:W4:Y:S03]  /*56010*/  LDL.LU R61, [R1+0x16c] ;  /* 0x00016c00013d7983 */ /* 0x000f260000300800 */
[----:B------:R0:W-:Y:S01]  /*56020*/  STS.U16 [R19+0x12a40], R4 ;  /* 0x012a400413007388 */ /* 0x0001e20000000400 */
[----:B------:R-:W-:Y:S02]  /*56030*/  STS.U16 [R19+0x12a80], R25 ;  /* 0x012a801913007388 */ /* 0x000fe40000000400 */
[----:B------:R1:W-:Y:S01]  /*56040*/  STS.U16 [R19+0x12ac0], R30 ;  /* 0x012ac01e13007388 */ /* 0x0003e20000000400 */
[----:B0-----:R-:W4:Y:S01]  /*56050*/  LDL.LU R4, [R1+0x40c0] ;  /* 0x0040c00001047983 */ /* 0x001f220000300800 */
[----:B-1----:R-:W4:Y:S02]  /*56060*/  LDL.LU R30, [R1+0x150] ;  /* 0x00015000011e7983 */ /* 0x002f240000300800 */
[----:B------:R-:W4:Y:S02]  /*56070*/  LDL.LU R17, [R1+0x14c] ;  /* 0x00014c0001117983 */ /* 0x000f240000300800 */
[----:B------:R-:W4:Y:S01]  /*56080*/  LDL.LU R18, [R1+0x134] ;  /* 0x0001340001127983 */ /* 0x000f220000300800 */
[----:B------:R-:W4:Y:S01]  /*56090*/  LDL.LU R24, [R1+0x130] ;  /* 0x0001300001187983 */ /* 0x000f220000300800 */
[----:B------:R-:W4:Y:S02]  /*560a0*/  LDL.LU R20, [R1+0xf8] ;  /* 0x0000f80001147983 */ /* 0x000f240000300800 */
[----:B------:R-:W4:Y:S01]  /*560b0*/  LDL.LU R21, [R1+0xf4] ;  /* 0x0000f40001157983 */ /* 0x000f220000300800 */
[----:B------:R-:W-:Y:S01]  /*560c0*/  STS.U16 [R19+0x12e40], R53 ;  /* 0x012e403513007388 */ /* 0x000fe20000000400 */
[----:B------:R-:W4:Y:S02]  /*560d0*/  LDL.LU R25, [R1+0x234] ;  /* 0x0002340001197983 */ /* 0x000f240000300800 */
[----:B------:R-:W-:Y:S02]  /*560e0*/  STS.U16 [R19+0x12e00], R51 ;  /* 0x012e003313007388 */ /* 0x000fe40000000400 */
[----:B------:R-:W4:Y:S01]  /*560f0*/  LDL.LU R57, [R1+0x110] ;  /* 0x0001100001397983 */ /* 0x000f220000300800 */
[----:B------:R0:W-:Y:S04]  /*56100*/  STS.U16 [R19+0x12ec0], R26 ;  /* 0x012ec01a13007388 */ /* 0x0001e80000000400 */
[----:B------:R-:W4:Y:S01]  /*56110*/  LDL.LU R58, [R1+0xe0] ;  /* 0x0000e000013a7983 */ /* 0x000f220000300800 */
[----:B------:R1:W-:Y:S02]  /*56120*/  STS.U16 [R19+0x12e80], R27 ;  /* 0x012e801b13007388 */ /* 0x0003e40000000400 */
[----:B------:R-:W-:Y:S02]  /*56130*/  STS.U16 [R19+0x13200], R13 ;  /* 0x0132000d13007388 */ /* 0x000fe40000000400 */
[----:B------:R-:W-:Y:S01]  /*56140*/  STS.U16 [R19+0x13240], R12 ;  /* 0x0132400c13007388 */ /* 0x000fe20000000400 */
[----:B0-----:R-:W4:Y:S01]  /*56150*/  LDL.LU R26, [R1+0xdc] ;  /* 0x0000dc00011a7983 */ /* 0x001f220000300800 */
[----:B------:R-:W4:Y:S02]  /*56160*/  LDL.LU R22, [R1+0x240] ;  /* 0x0002400001167983 */ /* 0x000f240000300800 */
[----:B------:R-:W4:Y:S02]  /*56170*/  LDL.LU R23, [R1+0x19c] ;  /* 0x00019c0001177983 */ /* 0x000f240000300800 */
[----:B-1----:R-:W4:Y:S01]  /*56180*/  LDL.LU R27, [R1+0xc8] ;  /* 0x0000c800011b7983 */ /* 0x002f220000300800 */
[----:B--2---:R0:W-:Y:S01]  /*56190*/  STS.U16 [R19+0x13280], R28 ;  /* 0x0132801c13007388 */ /* 0x0041e20000000400 */
[----:B---3--:R1:W-:Y:S03]  /*561a0*/  STS.U16 [R19+0x132c0], R49 ;  /* 0x0132c03113007388 */ /* 0x0083e60000000400 */
[----:B0-----:R-:W2:Y:S04]  /*561b0*/  LDL.LU R28, [R1+0x24c] ;  /* 0x00024c00011c7983 */ /* 0x001ea80000300800 */
[----:B-1----:R-:W3:Y:S01]  /*561c0*/  LDL.LU R49, [R1+0x1a8] ;  /* 0x0001a80001317983 */ /* 0x002ee20000300800 */
[----:B------:R-:W-:Y:S02]  /*561d0*/  STS.U16 [R19+0x13640], R11 ;  /* 0x0136400b13007388 */ /* 0x000fe40000000400 */
[----:B------:R-:W-:Y:S01]  /*561e0*/  STS.U16 [R19+0x13600], R10 ;  /* 0x0136000a13007388 */ /* 0x000fe20000000400 */
[----:B----4-:R0:W-:Y:S01]  /*561f0*/  STS.U16 [R19+0x136c0], R59 ;  /* 0x0136c03b13007388 */ /* 0x0101e20000000400 */
[----:B------:R1:W-:Y:S03]  /*56200*/  STS.U16 [R19+0x13680], R61 ;  /* 0x0136803d13007388 */ /* 0x0003e60000000400 */
[----:B0-----:R-:W4:Y:S01]  /*56210*/  LDL.LU R59, [R1+0x258] ;  /* 0x00025800013b7983 */ /* 0x001f220000300800 */
[----:B-1----:R-:W4:Y:S02]  /*56220*/  LDL.LU R61, [R1+0x1b4] ;  /* 0x0001b400013d7983 */ /* 0x002f240000300800 */
[----:B------:R-:W-:Y:S02]  /*56230*/  STS.U16 [R19+0x13a00], R9 ;  /* 0x013a000913007388 */ /* 0x000fe40000000400 */
[----:B------:R-:W-:Y:S01]  /*56240*/  STS.U16 [R19+0x13a40], R8 ;  /* 0x013a400813007388 */ /* 0x000fe20000000400 */
[----:B------:R0:W-:Y:S01]  /*56250*/  STS.U16 [R19+0x13a80], R30 ;  /* 0x013a801e13007388 */ /* 0x0001e20000000400 */
[----:B------:R-:W-:Y:S02]  /*56260*/  STS.U16 [R19+0x13ac0], R17 ;  /* 0x013ac01113007388 */ /* 0x000fe40000000400 */
[----:B------:R-:W-:Y:S02]  /*56270*/  STS.U16 [R19+0x13e40], R7 ;  /* 0x013e400713007388 */ /* 0x000fe40000000400 */
[----:B------:R-:W-:Y:S01]  /*56280*/  STS.U16 [R19+0x13e00], R6 ;  /* 0x013e000613007388 */ /* 0x000fe20000000400 */
[----:B------:R-:W-:Y:S01]  /*56290*/  STS.U16 [R19+0x13ec0], R18 ;  /* 0x013ec01213007388 */ /* 0x000fe20000000400 */
[----:B------:R1:W-:Y:S02]  /*562a0*/  STS.U16 [R19+0x13e80], R24 ;  /* 0x013e801813007388 */ /* 0x0003e40000000400 */
[----:B------:R-:W-:Y:S02]  /*562b0*/  STS.U16 [R31+0x10300], R20 ;  /* 0x010300141f007388 */ /* 0x000fe40000000400 */
[----:B------:R-:W-:Y:S01]  /*562c0*/  STS.U16 [R31+0x10340], R21 ;  /* 0x010340151f007388 */ /* 0x000fe20000000400 */
[----:B------:R1:W-:Y:S01]  /*562d0*/  STS.U16 [R31+0x10380], R25 ;  /* 0x010380191f007388 */ /* 0x0003e20000000400 */
[----:B------:R-:W-:Y:S02]  /*562e0*/  STS.U16 [R31+0x103c0], R57 ;  /* 0x0103c0391f007388 */ /* 0x000fe40000000400 */
[----:B------:R-:W-:Y:S01]  /*562f0*/  STS.U16 [R31+0x10740], R58 ;  /* 0x0107403a1f007388 */ /* 0x000fe20000000400 */
[----:B0-----:R-:W4:Y:S04]  /*56300*/  LDL.LU R30, [R1+0x264] ;  /* 0x00026400011e7983 */ /* 0x001f280000300800 */
[----:B-1----:R-:W4:Y:S01]  /*56310*/  LDL.LU R24, [R1+0x270] ;  /* 0x0002700001187983 */ /* 0x002f220000300800 */
[----:B------:R-:W4:Y:S03]  /*56320*/  LDL.LU R25, [R1+0x27c] ;  /* 0x00027c0001197983 */ /* 0x000f260000300800 */
[----:B------:R0:W-:Y:S01]  /*56330*/  STS.U16 [R31+0x10700], R26 ;  /* 0x0107001a1f007388 */ /* 0x0001e20000000400 */
[----:B------:R-:W-:Y:S02]  /*56340*/  STS.U16 [R31+0x107c0], R22 ;  /* 0x0107c0161f007388 */ /* 0x000fe40000000400 */
[----:B------:R-:W-:Y:S02]  /*56350*/  STS.U16 [R31+0x10780], R23 ;  /* 0x010780171f007388 */ /* 0x000fe40000000400 */
[----:B------:R1:W-:Y:S01]  /*56360*/  STS.U16 [R31+0x10b00], R27 ;  /* 0x010b001b1f007388 */ /* 0x0003e20000000400 */
[----:B------:R1:W-:Y:S04]  /*56370*/  STS.U16 [R31+0x10b40], R4 ;  /* 0x010b40041f007388 */ /* 0x0003e80000000400 */
[----:B0-----:R-:W4:Y:S01]  /*56380*/  LDL.LU R26, [R1+0x288] ;  /* 0x00028800011a7983 */ /* 0x001f220000300800 */
[----:B-1----:R-:W4:Y:S03]  /*56390*/  LDL.LU R27, [R1+0x294] ;  /* 0x00029400011b7983 */ /* 0x002f260000300800 */
[----:B------:R-:W4:Y:S04]  /*563a0*/  LDL.LU R4, [R1+0x40bc] ;  /* 0x0040bc0001047983 */ /* 0x000f280000300800 */
[----:B--2---:R0:W-:Y:S04]  /*563b0*/  STS.U16 [R31+0x10b80], R28 ;  /* 0x010b801c1f007388 */ /* 0x0041e80000000400 */
[----:B---3--:R-:W-:Y:S01]  /*563c0*/  STS.U16 [R31+0x10bc0], R49 ;  /* 0x010bc0311f007388 */ /* 0x008fe20000000400 */
[----:B------:R1:W-:Y:S03]  /*563d0*/  STS.U16 [R31+0x10f40], R2 ;  /* 0x010f40021f007388 */ /* 0x0003e60000000400 */
[----:B0-----:R-:W2:Y:S04]  /*563e0*/  LDL.LU R28, [R1+0x22c] ;  /* 0x00022c00011c7983 */ /* 0x001ea80000300800 */
[----:B-1----:R-:W3:Y:S01]  /*563f0*/  LDL.LU R2, [R1+0x40b8] ;  /* 0x0040b80001027983 */ /* 0x002ee20000300800 */
[----:B------:R0:W-:Y:S03]  /*56400*/  STS.U16 [R31+0x10f00], R5 ;  /* 0x010f00051f007388 */ /* 0x0001e60000000400 */
[----:B----4-:R-:W-:Y:S01]  /*56410*/  STS.U16 [R31+0x10fc0], R59 ;  /* 0x010fc03b1f007388 */ /* 0x010fe20000000400 */
[----:B------:R-:W-:Y:S02]  /*56420*/  STS.U16 [R31+0x10f80], R61 ;  /* 0x010f803d1f007388 */ /* 0x000fe40000000400 */
[----:B------:R1:W-:Y:S01]  /*56430*/  STS.U16 [R31+0x11300], R60 ;  /* 0x0113003c1f007388 */ /* 0x0003e20000000400 */
[----:B0-----:R-:W4:Y:S01]  /*56440*/  LDL.LU R5, [R1+0x40b4] ;  /* 0x0040b40001057983 */ /* 0x001f220000300800 */
[----:B------:R-:W2:Y:S03]  /*56450*/  LDL.LU R49, [R1+0x2a8] ;  /* 0x0002a80001317983 */ /* 0x000ea60000300800 */
[----:B-1----:R-:W2:Y:S01]  /*56460*/  LDL.LU R60, [R1+0x40b0] ;  /* 0x0040b000013c7983 */ /* 0x002ea20000300800 */
[----:B------:R0:W-:Y:S03]  /*56470*/  STS.U16 [R31+0x11340], R0 ;  /* 0x011340001f007388 */ /* 0x0001e60000000400 */
[----:B------:R-:W-:Y:S04]  /*56480*/  STS.U16 [R31+0x11380], R30 ;  /* 0x0113801e1f007388 */ /* 0x000fe80000000400 */
[----:B0-----:R-:W4:Y:S01]  /*56490*/  LDL.LU R0, [R1+0x40ac] ;  /* 0x0040ac0001007983 */ /* 0x001f220000300800 */
[----:B------:R-:W4:Y:S03]  /*564a0*/  LDL.LU R59, [R1+0x2b4] ;  /* 0x0002b400013b7983 */ /* 0x000f260000300800 */
[----:B---3--:R0:W-:Y:S04]  /*564b0*/  STS.U16 [R31+0x113c0], R2 ;  /* 0x0113c0021f007388 */ /* 0x0081e80000000400 */
[----:B0-----:R-:W3:Y:S01]  /*564c0*/  LDL.LU R2, [R1+0x40a8] ;  /* 0x0040a80001027983 */ /* 0x001ee20000300800 */
[----:B------:R-:W-:Y:S02]  /*564d0*/  STS.U16 [R31+0x11740], R47 ;  /* 0x0117402f1f007388 */ /* 0x000fe40000000400 */
[----:B------:R-:W-:Y:S02]  /*564e0*/  STS.U16 [R31+0x11700], R45 ;  /* 0x0117002d1f007388 */ /* 0x000fe40000000400 */
[----:B------:R-:W3:Y:S01]  /*564f0*/  LDL.LU R61, [R1+0x218] ;  /* 0x00021800013d7983 */ /* 0x000ee20000300800 */
[----:B------:R-:W-:Y:S04]  /*56500*/  STS.U16 [R31+0x117c0], R24 ;  /* 0x0117c0181f007388 */ /* 0x000fe80000000400 */
[----:B------:R-:W3:Y:S04]  /*56510*/  LDL.LU R30, [R1+0x210] ;  /* 0x00021000011e7983 */ /* 0x000ee80000300800 */
[----:B--2---:R0:W-:Y:S04]  /*56520*/  STS.U16 [R31+0x11780], R60 ;  /* 0x0117803c1f007388 */ /* 0x0041e80000000400 */
[----:B0-----:R-:W2:Y:S01]  /*56530*/  LDL.LU R60, [R1+0x40a4] ;  /* 0x0040a400013c7983 */ /* 0x001ea20000300800 */
[----:B------:R-:W-:Y:S02]  /*56540*/  STS.U16 [R31+0x11b00], R43 ;  /* 0x011b002b1f007388 */ /* 0x000fe40000000400 */
[----:B------:R-:W-:Y:S02]  /*56550*/  STS.U16 [R31+0x11b40], R41 ;  /* 0x011b40291f007388 */ /* 0x000fe40000000400 */
[----:B------:R-:W-:Y:S01]  /*56560*/  STS.U16 [R31+0x11b80], R25 ;  /* 0x011b80191f007388 */ /* 0x000fe20000000400 */
[----:B----4-:R0:W-:Y:S01]  /*56570*/  STS.U16 [R31+0x11bc0], R0 ;  /* 0x011bc0001f007388 */ /* 0x0101e20000000400 */
[----:B------:R-:W-:Y:S02]  /*56580*/  STS.U16 [R31+0x11f40], R39 ;  /* 0x011f40271f007388 */ /* 0x000fe40000000400 */
[----:B------:R-:W-:Y:S02]  /*56590*/  STS.U16 [R31+0x11f00], R37 ;  /* 0x011f00251f007388 */ /* 0x000fe40000000400 */
[----:B------:R-:W-:Y:S01]  /*565a0*/  STS.U16 [R31+0x11fc0], R26 ;  /* 0x011fc01a1f007388 */ /* 0x000fe20000000400 */
[----:B0-----:R-:W4:Y:S04]  /*565b0*/  LDL.LU R0, [R1+0x40a0] ;  /* 0x0040a00001007983 */ /* 0x001f280000300800 */
[----:B---3--:R0:W-:Y:S04]  /*565c0*/  STS.U16 [R31+0x11f80], R2 ;  /* 0x011f80021f007388 */ /* 0x0081e80000000400 */
[----:B0-----:R-:W3:Y:S01]  /*565d0*/  LDL.LU R2, [R1+0x409c] ;  /* 0x00409c0001027983 */ /* 0x001ee20000300800 */
[----:B------:R-:W-:Y:S02]  /*565e0*/  STS.U16 [R31+0x12300], R35 ;  /* 0x012300231f007388 */ /* 0x000fe40000000400 */
[----:B------:R-:W-:Y:S02]  /*565f0*/  STS.U16 [R31+0x12340], R33 ;  /* 0x012340211f007388 */ /* 0x000fe40000000400 */
[----:B------:R-:W-:Y:S01]  /*56600*/  STS.U16 [R31+0x12380], R27 ;  /* 0x0123801b1f007388 */ /* 0x000fe20000000400 */
        /* <DEDUP_REMOVED lines=20> */
[----:B------:R-:W-:Y:S01]  /*56750*/  STS.U16 [R31+0x133c0], R30 ;  /* 0x0133c01e1f007388 */ /* 0x000fe20000000400 */
[----:B------:R-:W-:Y:S02]  /*56760*/  STS.U16 [R31+0x13740], R46 ;  /* 0x0137402e1f007388 */ /* 0x000fe40000000400 */
[----:B------:R-:W-:Y:S01]  /*56770*/  STS.U16 [R31+0x13700], R48 ;  /* 0x013700301f007388 */ /* 0x000fe20000000400 */
[----:B------:R-:W0:Y:S04]  /*56780*/  S2R R3, SR_TID.X ;  /* 0x0000000000037919 */ /* 0x000e280000002100 */
[----:B---3--:R1:W-:Y:S01]  /*56790*/  STS.U16 [R31+0x137c0], R2 ;  /* 0x0137c0021f007388 */ /* 0x0083e20000000400 */
[----:B----4-:R3:W-:Y:S03]  /*567a0*/  STS.U16 [R31+0x13780], R0 ;  /* 0x013780001f007388 */ /* 0x0107e60000000400 */
[----:B-1----:R1:W5:Y:S01]  /*567b0*/  LDL.LU R2, [R1+0x4088] ;  /* 0x0040880001027983 */ /* 0x0023620000300800 */
[----:B---3--:R1:W5:Y:S02]  /*567c0*/  LDL.LU R0, [R1+0x4084] ;  /* 0x0040840001007983 */ /* 0x0083640000300800 */
[----:B------:R-:W-:Y:S02]  /*567d0*/  STS.U16 [R31+0x13b00], R50 ;  /* 0x013b00321f007388 */ /* 0x000fe40000000400 */
[----:B------:R-:W-:Y:S01]  /*567e0*/  STS.U16 [R31+0x13b40], R52 ;  /* 0x013b40341f007388 */ /* 0x000fe20000000400 */
[----:B--2---:R2:W-:Y:S01]  /*567f0*/  STS.U16 [R31+0x13b80], R60 ;  /* 0x013b803c1f007388 */ /* 0x0045e20000000400 */
[----:B------:R1:W-:Y:S02]  /*56800*/  STS.U16 [R31+0x13bc0], R54 ;  /* 0x013bc0361f007388 */ /* 0x0003e40000000400 */
[----:B------:R1:W-:Y:S02]  /*56810*/  STS.U16 [R31+0x13f40], R5 ;  /* 0x013f40051f007388 */ /* 0x0003e40000000400 */
[----:B------:R1:W-:Y:S01]  /*56820*/  STS.U16 [R31+0x13f00], R4 ;  /* 0x013f00041f007388 */ /* 0x0003e20000000400 */
[----:B------:R1:W-:Y:S01]  /*56830*/  STS.U16 [R31+0x13fc0], R55 ;  /* 0x013fc0371f007388 */ /* 0x0003e20000000400 */
[----:B------:R1:W-:Y:S01]  /*56840*/  STS.U16 [R31+0x13f80], R56 ;  /* 0x013f80381f007388 */ /* 0x0003e20000000400 */
[----:B0-----:R-:W-:Y:S01]  /*56850*/  LOP3.LUT R3, R3, 0x1f, RZ, 0xc0, !PT ;  /* 0x0000001f03037812 */ /* 0x001fe200078ec0ff */
[----:B--2---:R-:W-:-:S04]  /*56860*/  IMAD.MOV.U32 R60, RZ, RZ, c[0x0][0x188] ;  /* 0x00006200ff3c7624 */ /* 0x004fc800078e00ff */
[----:B------:R-:W-:Y:S02]  /*56870*/  IMAD.SHL.U32 R60, R60, 0x80, RZ ;  /* 0x000000803c3c7824 */ /* 0x000fe400078e00ff */
[----:B------:R-:W-:Y:S02]  /*56880*/  IMAD.SHL.U32 R3, R3, 0x2, RZ ;  /* 0x0000000203037824 */ /* 0x000fe400078e00ff */
[----:B------:R-:W-:Y:S02]  /*56890*/  IMAD.SHL.U32 R60, R60, 0x2, RZ ;  /* 0x000000023c3c7824 */ /* 0x000fe400078e00ff */
[----:B-1----:R-:W0:Y:S04]  /*568a0*/  S2R R31, SR_TID.X ;  /* 0x00000000001f7919 */ /* 0x002e280000002100 */
[----:B------:R-:W1:Y:S04]  /*568b0*/  S2R R30, SR_TID.X ;  /* 0x00000000001e7919 */ /* 0x000e680000002100 */
[----:B------:R-:W2:Y:S04]  /*568c0*/  LDL R6, [R1+0xd00] ;  /* 0x000d000001067983 */ /* 0x000ea80000100800 */
[----:B------:R-:W-:Y:S06]  /*568d0*/  BAR.SYNC.DEFER_BLOCKING 0x0 ;  /* 0x0000000000007b1d */ /* 0x000fec0000010000 */
[----:B------:R-:W3:Y:S04]  /*568e0*/  LDL.LU.64 R52, [R1+0xd70] ;  /* 0x000d700001347983 */ /* 0x000ee80000300a00 */
[----:B------:R-:W3:Y:S01]  /*568f0*/  LDL.LU.64 R54, [R1+0xd78] ;  /* 0x000d780001367983 */ /* 0x000ee20000300a00 */
[----:B0-----:R-:W-:-:S03]  /*56900*/  LOP3.LUT R31, R31, 0x7, RZ, 0xc0, !PT ;  /* 0x000000071f1f7812 */ /* 0x001fc600078ec0ff */
[----:B------:R-:W4:Y:S01]  /*56910*/  LDL.LU.64 R44, [R1+0xd60] ;  /* 0x000d6000012c7983 */ /* 0x000f220000300a00 */
[----:B-1----:R-:W-:Y:S02]  /*56920*/  IMAD.SHL.U32 R30, R30, 0x2, RZ ;  /* 0x000000021e1e7824 */ /* 0x002fe400078e00ff */
[----:B------:R-:W-:Y:S01]  /*56930*/  IMAD R31, R31, 0x110, RZ ;  /* 0x000001101f1f7824 */ /* 0x000fe200078e02ff */
[----:B------:R-:W4:Y:S04]  /*56940*/  LDL.LU.64 R46, [R1+0xd68] ;  /* 0x000d6800012e7983 */ /* 0x000f280000300a00 */
[----:B------:R-:W-:-:S05]  /*56950*/  LOP3.LUT R7, R31, 0x30, R30, 0x78, !PT ;  /* 0x000000301f077812 */ /* 0x000fca00078e781e */
[----:B------:R-:W0:Y:S04]  /*56960*/  LDSM.16.M88.4 R36, [R7+0x10000] ;  /* 0x010000000724783b */ /* 0x000e280000000200 */
[----:B------:R-:W1:Y:S04]  /*56970*/  LDSM.16.M88.4 R32, [R7+0x10800] ;  /* 0x010800000720783b */ /* 0x000e680000000200 */
[----:B------:R-:W1:Y:S04]  /*56980*/  LDSM.16.M88.4 R28, [R7+0x11000] ;  /* 0x01100000071c783b */ /* 0x000e680000000200 */
[----:B------:R-:W1:Y:S04]  /*56990*/  LDSM.16.M88.4 R20, [R7+0x11800] ;  /* 0x011800000714783b */ /* 0x000e680000000200 */
[----:B------:R-:W1:Y:S04]  /*569a0*/  LDSM.16.M88.4 R24, [R7+0x12000] ;  /* 0x012000000718783b */ /* 0x000e680000000200 */
[----:B------:R-:W1:Y:S04]  /*569b0*/  LDSM.16.M88.4 R16, [R7+0x12800] ;  /* 0x012800000710783b */ /* 0x000e680000000200 */
[----:B------:R-:W1:Y:S04]  /*569c0*/  LDSM.16.M88.4 R12, [R7+0x13000] ;  /* 0x01300000070c783b */ /* 0x000e680000000200 */
[----:B-----5:R-:W-:Y:S04]  /*569d0*/  STL [R1+0x40f8], R0 ;  /* 0x0040f80001007387 */ /* 0x020fe80000100800 */
[----:B------:R-:W-:Y:S04]  /*569e0*/  STL [R1+0x4084], R2 ;  /* 0x0040840201007387 */ /* 0x000fe80000100800 */
[----:B------:R-:W1:Y:S04]  /*569f0*/  LDSM.16.M88.4 R8, [R7+0x13800] ;  /* 0x013800000708783b */ /* 0x000e680000000200 */
[----:B0-----:R-:W-:Y:S04]  /*56a00*/  STL [R1+0x6294], R38 ;  /* 0x0062942601007387 */ /* 0x001fe80000100800 */
[----:B------:R-:W-:Y:S04]  /*56a10*/  STL [R1+0x6290], R39 ;  /* 0x0062902701007387 */ /* 0x000fe80000100800 */
[----:B-1----:R-:W-:Y:S04]  /*56a20*/  STL [R1+0x627c], R34 ;  /* 0x00627c2201007387 */ /* 0x002fe80000100800 */
        /* <DEDUP_REMOVED lines=11> */
[----:B------:R-:W4:Y:S04]  /*56ae0*/  LDL.LU.64 R56, [R1+0xcf0] ;  /* 0x000cf00001387983 */ /* 0x000f280000300a00 */
[----:B------:R-:W4:Y:S04]  /*56af0*/  LDL.LU.64 R58, [R1+0xcf8] ;  /* 0x000cf800013a7983 */ /* 0x000f280000300a00 */
[----:B------:R-:W4:Y:S04]  /*56b00*/  LDL.LU.64 R48, [R1+0xce0] ;  /* 0x000ce00001307983 */ /* 0x000f280000300a00 */
[----:B------:R-:W4:Y:S04]  /*56b10*/  LDL.LU.64 R50, [R1+0xce8] ;  /* 0x000ce80001327983 */ /* 0x000f280000300a00 */
[----:B------:R-:W-:Y:S04]  /*56b20*/  STL [R1+0x6248], R10 ;  /* 0x0062480a01007387 */ /* 0x000fe80000100800 */
[----:B------:R-:W-:Y:S04]  /*56b30*/  STL [R1+0x623c], R11 ;  /* 0x00623c0b01007387 */ /* 0x000fe80000100800 */
[----:B--2---:R-:W3:Y:S04]  /*56b40*/  LDSM.16.MT88.4 R40, [R6] ;  /* 0x000000000628783b */ /* 0x004ee80000004200 */
[----:B------:R-:W0:Y:S01]  /*56b50*/  LDSM.16.MT88.4 R4, [R6+0x80] ;  /* 0x000080000604783b */ /* 0x000e220000004200 */
[C---:B---3--:R-:W-:Y:S08]  /*56b60*/  HMMA.16816.F32 R52, R40.reuse, R36, R52 ;  /* 0x000000242834723c */ /* 0x048ff00000001834 */
[----:B----4-:R-:W-:Y:S11]  /*56b70*/  HMMA.16816.F32 R44, R40, R32, R44 ;  /* 0x00000020282c723c */ /* 0x010ff6000000182c */
[----:B------:R-:W-:Y:S04]  /*56b80*/  @!UPT UIADD3 URZ, URZ, URZ, URZ ;  /* 0x0000003f3f3ff290 */ /* 0x000fe8000fffe03f */
[----:B------:R1:W-:Y:S04]  /*56b90*/  STL.64 [R1+0xc0], R52 ;  /* 0x0000c03401007387 */ /* 0x0003e80000100a00 */
[----:B------:R2:W-:Y:S05]  /*56ba0*/  STL.64 [R1+0xc8], R54 ;  /* 0x0000c83601007387 */ /* 0x0005ea0000100a00 */
[----:B------:R-:W-:Y:S02]  /*56bb0*/  IMAD.MOV.U32 R34, RZ, RZ, R44 ;  /* 0x000000ffff227224 */ /* 0x000fe400078e002c */
[----:B------:R-:W-:Y:S01]  /*56bc0*/  IMAD.MOV.U32 R35, RZ, RZ, R45 ;  /* 0x000000ffff237224 */ /* 0x000fe200078e002d */
[----:B-1----:R-:W3:Y:S01]  /*56bd0*/  LDL.LU.64 R52, [R1+0x710] ;  /* 0x0007100001347983 */ /* 0x002ee20000300a00 */
[----:B------:R-:W-:-:S02]  /*56be0*/  IMAD.MOV.U32 R31, RZ, RZ, R46 ;  /* 0x000000ffff1f7224 */ /* 0x000fc400078e002e */
[----:B------:R-:W-:Y:S01]  /*56bf0*/  IMAD.MOV.U32 R27, RZ, RZ, R47 ;  /* 0x000000ffff1b7224 */ /* 0x000fe200078e002f */
[----:B--2---:R-:W3:Y:S04]  /*56c00*/  LDL.LU.64 R54, [R1+0x718] ;  /* 0x0007180001367983 */ /* 0x004ee80000300a00 */
[----:B------:R-:W2:Y:S04]  /*56c10*/  LDL.LU.64 R44, [R1+0x6f0] ;  /* 0x0006f000012c7983 */ /* 0x000ea80000300a00 */
[----:B------:R-:W2:Y:S04]  /*56c20*/  LDL.LU.64 R46, [R1+0x6f8] ;  /* 0x0006f800012e7983 */ /* 0x000ea80000300a00 */
[----:B------:R1:W-:Y:S04]  /*56c30*/  STL [R1+0x62d4], R27 ;  /* 0x0062d41b01007387 */ /* 0x0003e80000100800 */
[----:B------:R-:W-:Y:S04]  /*56c40*/  STL [R1+0x62d0], R31 ;  /* 0x0062d01f01007387 */ /* 0x000fe80000100800 */
[----:B------:R-:W-:Y:S04]  /*56c50*/  STL [R1+0x62cc], R35 ;  /* 0x0062cc2301007387 */ /* 0x000fe80000100800 */
[----:B------:R-:W-:Y:S01]  /*56c60*/  STL [R1+0x62c8], R34 ;  /* 0x0062c82201007387 */ /* 0x000fe20000100800 */
[C---:B------:R-:W-:Y:S08]  /*56c70*/  HMMA.16816.F32 R56, R40.reuse, R28, R56 ;  /* 0x0000001c2838723c */ /* 0x040ff00000001838 */
[----:B------:R-:W-:Y:S11]  /*56c80*/  HMMA.16816.F32 R48, R40, R20, R48 ;  /* 0x000000142830723c */ /* 0x000ff60000001830 */
[----:B------:R-:W-:Y:S04]  /*56c90*/  @!UPT UIADD3 URZ, URZ, URZ, URZ ;  /* 0x0000003f3f3ff290 */ /* 0x000fe8000fffe03f */
[----:B------:R4:W-:Y:S04]  /*56ca0*/  STL.64 [R1+0xa0], R56 ;  /* 0x0000a03801007387 */ /* 0x0009e80000100a00 */
[----:B------:R0:W-:Y:S04]  /*56cb0*/  STL.64 [R1+0xa8], R58 ;  /* 0x0000a83a01007387 */ /* 0x0001e80000100a00 */
[----:B------:R0:W-:Y:S01]  /*56cc0*/  STL.64 [R1+0x90], R48 ;  /* 0x0000903001007387 */ /* 0x0001e20000100a00 */
[----:B-1----:R-:W-:-:S03]  /*56cd0*/  IMAD.MOV.U32 R27, RZ, RZ, R50 ;  /* 0x000000ffff1b7224 */ /* 0x002fc600078e0032 */
[----:B----4-:R-:W4:Y:S01]  /*56ce0*/  LDL.LU.64 R56, [R1+0x5c0] ;  /* 0x0005c00001387983 */ /* 0x010f220000300a00 */
[----:B------:R-:W-:-:S03]  /*56cf0*/  IMAD.MOV.U32 R31, RZ, RZ, R51 ;  /* 0x000000ffff1f7224 */ /* 0x000fc600078e0033 */
[----:B0-----:R-:W4:Y:S04]  /*56d00*/  LDL.LU.64 R58, [R1+0x5c8] ;  /* 0x0005c800013a7983 */ /* 0x001f280000300a00 */
[----:B------:R-:W4:Y:S04]  /*56d10*/  LDL.LU.64 R48, [R1+0x5b0] ;  /* 0x0005b00001307983 */ /* 0x000f280000300a00 */
[----:B------:R-:W4:Y:S04]  /*56d20*/  LDL.LU.64 R50, [R1+0x5b8] ;  /* 0x0005b80001327983 */ /* 0x000f280000300a00 */
[----:B------:R-:W-:Y:S04]  /*56d30*/  STL [R1+0x64b0], R31 ;  /* 0x0064b01f01007387 */ /* 0x000fe80000100800 */
[----:B------:R0:W-:Y:S04]  /*56d40*/  STL [R1+0x6398], R27 ;  /* 0x0063981b01007387 */ /* 0x0001e80000100800 */
[----:B0-----:R-:W4:Y:S01]  /*56d50*/  LDL R27, [R1+0xd00] ;  /* 0x000d0000011b7983 */ /* 0x001f220000100800 */
[C---:B---3--:R-:W-:Y:S08]  /*56d60*/  HMMA.16816.F32 R52, R40.reuse, R24, R52 ;  /* 0x000000182834723c */ /* 0x048ff00000001834 */
[----:B--2---:R-:W-:Y:S11]  /*56d70*/  HMMA.16816.F32 R44, R40, R16, R44 ;  /* 0x00000010282c723c */ /* 0x004ff6000000182c */
[----:B------:R-:W-:Y:S05]  /*56d80*/  @!UPT UIADD3 URZ, URZ, URZ, URZ ;  /* 0x0000003f3f3ff290 */ /* 0x000fea000fffe03f */
[----:B------:R-:W-:Y:S02]  /*56d90*/  IMAD.MOV.U32 R35, RZ, RZ, R52 ;  /* 0x000000ffff237224 */ /* 0x000fe400078e0034 */
[----:B------:R-:W-:Y:S02]  /*56da0*/  IMAD.MOV.U32 R34, RZ, RZ, R53 ;  /* 0x000000ffff227224 */ /* 0x000fe400078e0035 */
[----:B------:R-:W-:Y:S01]  /*56db0*/  IMAD.MOV.U32 R26, RZ, RZ, R54 ;  /* 0x000000ffff1a7224 */ /* 0x000fe200078e0036 */
[----:B------:R-:W2:Y:S01]  /*56dc0*/  LDL.LU.64 R52, [R1+0xc10] ;  /* 0x000c100001347983 */ /* 0x000ea20000300a00 */
[----:B------:R-:W-:Y:S02]  /*56dd0*/  IMAD.MOV.U32 R22, RZ, RZ, R55 ;  /* 0x000000ffff167224 */ /* 0x000fe400078e0037 */
[----:B------:R-:W-:Y:S01]  /*56de0*/  IMAD.MOV.U32 R23, RZ, RZ, R44 ;  /* 0x000000ffff177224 */ /* 0x000fe200078e002c */
[----:B------:R-:W2:Y:S01]  /*56df0*/  LDL.LU.64 R54, [R1+0xc18] ;  /* 0x000c180001367983 */ /* 0x000ea20000300a00 */
[----:B------:R-:W-:-:S02]  /*56e00*/  IMAD.MOV.U32 R30, RZ, RZ, R45 ;  /* 0x000000ffff1e7224 */ /* 0x000fc400078e002d */
[----:B------:R-:W-:Y:S01]  /*56e10*/  IMAD.MOV.U32 R38, RZ, RZ, R46 ;  /* 0x000000ffff267224 */ /* 0x000fe200078e002e */
[----:B------:R-:W3:Y:S01]  /*56e20*/  LDL.LU.64 R44, [R1+0xc00] ;  /* 0x000c0000012c7983 */ /* 0x000ee20000300a00 */
[----:B------:R-:W-:-:S03]  /*56e30*/  IMAD.MOV.U32 R39, RZ, RZ, R47 ;  /* 0x000000ffff277224 */ /* 0x000fc600078e002f */
[----:B------:R-:W3:Y:S01]  /*56e40*/  LDL.LU.64 R46, [R1+0xc08] ;  /* 0x000c0800012e7983 */ /* 0x000ee20000300a00 */
[C---:B----4-:R-:W-:Y:S08]  /*56e50*/  HMMA.16816.F32 R56, R40.reuse, R12, R56 ;  /* 0x0000000c2838723c */ /* 0x050ff00000001838 */
[----:B------:R-:W-:Y:S11]  /*56e60*/  HMMA.16816.F32 R48, R40, R8, R48 ;  /* 0x000000082830723c */ /* 0x000ff60000001830 */
[----:B------:R-:W-:Y:S04]  /*56e70*/  @!UPT UIADD3 URZ, URZ, URZ, URZ ;  /* 0x0000003f3f3ff290 */ /* 0x000fe8000fffe03f */
[----:B------:R-:W-:Y:S04]  /*56e80*/  STL.64 [R1+0x5c0], R56 ;  /* 0x0005c03801007387 */ /* 0x000fe80000100a00 */
[----:B------:R-:W-:Y:S05]  /*56e90*/  STL.64 [R1+0x5c8], R58 ;  /* 0x0005c83a01007387 */ /* 0x000fea0000100a00 */
[----:B------:R-:W-:Y:S02]  /*56ea0*/  IMAD.MOV.U32 R60, RZ, RZ, R48 ;  /* 0x000000ffff3c7224 */ /* 0x000fe400078e0030 */
[----:B------:R-:W-:-:S02]  /*56eb0*/  IMAD.MOV.U32 R3, RZ, RZ, R49 ;  /* 0x000000ffff037224 */ /* 0x000fc400078e0031 */
[----:B------:R-:W-:Y:S01]  /*56ec0*/  IMAD.MOV.U32 R2, RZ, RZ, R50 ;  /* 0x000000ffff027224 */ /* 0x000fe200078e0032 */
[----:B------:R-:W4:Y:S01]  /*56ed0*/  LDL.LU.64 R48, [R1+0xbf0] ;  /* 0x000bf00001307983 */ /* 0x000f220000300a00 */
[----:B------:R-:W-:-:S03]  /*56ee0*/  IMAD.MOV.U32 R0, RZ, RZ, R51 ;  /* 0x000000ffff007224 */ /* 0x000fc600078e0033 */
[----:B------:R-:W4:Y:S04]  /*56ef0*/  LDL.LU.64 R50, [R1+0xbf8] ;  /* 0x000bf80001327983 */ /* 0x000f280000300a00 */
[----:B------:R0:W-:Y:S04]  /*56f00*/  STL [R1+0x6258], R3 ;  /* 0x0062580301007387 */ /* 0x0001e80000100800 */
[----:B------:R1:W-:Y:S04]  /*56f10*/  STL [R1+0x6254], R60 ;  /* 0x0062543c01007387 */ /* 0x0003e80000100800 */
[----:B------:R-:W4:Y:S04]  /*56f20*/  LDL.LU.64 R40, [R1+0xbe0] ;  /* 0x000be00001287983 */ /* 0x000f280000300a00 */
[----:B------:R-:W4:Y:S01]  /*56f30*/  LDL.LU.64 R42, [R1+0xbe8] ;  /* 0x000be800012a7983 */ /* 0x000f220000300a00 */
[C---:B--2---:R-:W-:Y:S08]  /*56f40*/  HMMA.16816.F32 R52, R4.reuse, R36, R52 ;  /* 0x000000240434723c */ /* 0x044ff00000001834 */
[----:B---3--:R-:W-:Y:S11]  /*56f50*/  HMMA.16816.F32 R44, R4, R32, R44 ;  /* 0x00000020042c723c */ /* 0x008ff6000000182c */
[----:B------:R-:W-:Y:S04]  /*56f60*/  @!UPT UIADD3 URZ, URZ, URZ, URZ ;  /* 0x0000003f3f3ff290 */ /* 0x000fe8000fffe03f */
[----:B------:R2:W-:Y:S04]  /*56f70*/  STL.64 [R1+0x710], R52 ;  /* 0x0007103401007387 */ /* 0x0005e80000100a00 */
[----:B------:R2:W-:Y:S04]  /*56f80*/  STL.64 [R1+0x718], R54 ;  /* 0x0007183601007387 */ /* 0x0005e80000100a00 */
[----:B------:R-:W3:Y:S01]  /*56f90*/  LDL R31, [R1+0xd0c] ;  /* 0x000d0c00011f7983 */ /* 0x000ee20000100800 */
[----:B0-----:R-:W-:Y:S02]  /*56fa0*/  IMAD.MOV.U32 R3, RZ, RZ, R44 ;  /* 0x000000ffff037224 */ /* 0x001fe400078e002c */
[----:B-1----:R-:W-:-:S02]  /*56fb0*/  IMAD.MOV.U32 R60, RZ, RZ, R45 ;  /* 0x000000ffff3c7224 */ /* 0x002fc400078e002d */
[----:B------:R-:W-:Y:S01]  /*56fc0*/  IMAD.MOV.U32 R18, RZ, RZ, R46 ;  /* 0x000000ffff127224 */ /* 0x000fe200078e002e */
[----:B------:R-:W3:Y:S01]  /*56fd0*/  LDL.LU.64 R44, [R1+0x6c0] ;  /* 0x0006c000012c7983 */ /* 0x000ee20000300a00 */
[----:B------:R-:W-:-:S03]  /*56fe0*/  IMAD.MOV.U32 R19, RZ, RZ, R47 ;  /* 0x000000ffff137224 */ /* 0x000fc600078e002f */
[----:B------:R-:W3:Y:S01]  /*56ff0*/  LDL.LU.64 R46, [R1+0x6c8] ;  /* 0x0006c800012e7983 */ /* 0x000ee20000300a00 */
[----:B----4-:R-:W-:Y:S11]  /*57000*/  HMMA.16816.F32 R48, R4, R28, R48 ;  /* 0x0000001c0430723c */ /* 0x010ff60000001830 */
[----:B------:R-:W-:Y:S11]  /*57010*/  @!UPT UIADD3 URZ, URZ, URZ, URZ ;  /* 0x0000003f3f3ff290 */ /* 0x000ff6000fffe03f */
[----:B------:R-:W-:Y:S02]  /*57020*/  @!UPT UIADD3 URZ, URZ, URZ, URZ ;  /* 0x0000003f3f3ff290 */ /* 0x000fe4000fffe03f */
[----:B------:R-:W-:Y:S02]  /*57030*/  IMAD.MOV.U32 R10, RZ, RZ, R48 ;  /* 0x000000ffff0a7224 */ /* 0x000fe400078e0030 */
[----:B------:R-:W-:Y:S02]  /*57040*/  IMAD.MOV.U32 R14, RZ, RZ, R49 ;  /* 0x000000ffff0e7224 */ /* 0x000fe400078e0031 */
[----:B------:R-:W-:Y:S01]  /*57050*/  IMAD.MOV.U32 R15, RZ, RZ, R50 ;  /* 0x000000ffff0f7224 */ /* 0x000fe200078e0032 */
[----:B------:R-:W4:Y:S01]  /*57060*/  LDL.LU.64 R48, [R1+0x6b0] ;  /* 0x0006b00001307983 */ /* 0x000f220000300a00 */
[----:B------:R-:W-:-:S03]  /*57070*/  IMAD.MOV.U32 R11, RZ, RZ, R51 ;  /* 0x000000ffff0b7224 */ /* 0x000fc600078e0033 */
[----:B------:R-:W4:Y:S04]  /*57080*/  LDL.LU.64 R50, [R1+0x6b8] ;  /* 0x0006b80001327983 */ /* 0x000f280000300a00 */
[----:B--2---:R-:W2:Y:S04]  /*57090*/  LDL.LU.64 R52, [R1+0x890] ;  /* 0x0008900001347983 */ /* 0x004ea80000300a00 */
[----:B------:R-:W2:Y:S01]  /*570a0*/  LDL.LU.64 R54, [R1+0x898] ;  /* 0x0008980001367983 */ /* 0x000ea20000300a00 */
[C---:B------:R-:W-:Y:S03]  /*570b0*/  HMMA.16816.F32 R40, R4.reuse, R20, R40 ;  /* 0x000000140428723c */ /* 0x040fe60000001828 */
[----:B------:R-:W2:Y:S04]  /*570c0*/  LDL.LU.64 R56, [R1+0x860] ;  /* 0x0008600001387983 */ /* 0x000ea80000300a00 */
[----:B------:R-:W2:Y:S11]  /*570d0*/  LDL.LU.64 R58, [R1+0x868] ;  /* 0x00086800013a7983 */ /* 0x000eb60000300a00 */
[----:B------:R-:W-:Y:S05]  /*570e0*/  @!UPT UIADD3 URZ, URZ, URZ, URZ ;  /* 0x0000003f3f3ff290 */ /* 0x000fea000fffe03f */
[----:B------:R-:W-:Y:S04]  /*570f0*/  STL.64 [R1+0x6e0], R40 ;  /* 0x0006e02801007387 */ /* 0x000fe80000100a00 */
[----:B------:R-:W-:Y:S04]  /*57100*/  STL.64 [R1+0x6e8], R42 ;  /* 0x0006e82a01007387 */ /* 0x000fe80000100a00 */
[----:B------:R-:W-:Y:S04]  /*57110*/  STL.64 [R1+0x6590], R22 ;  /* 0x0065901601007387 */ /* 0x000fe80000100a00 */
[----:B------:R3:W-:Y:S04]  /*57120*/  STL.64 [R1+0x6588], R20 ;  /* 0x0065881401007387 */ /* 0x0007e80000100a00 */
[----:B------:R-:W-:Y:S01]  /*57130*/  LDSM.16.MT88.4 R40, [R27+0x100] ;  /* 0x000100001b28783b */ /* 0x000fe20000004200 */
[C---:B---3--:R-:W-:Y:S03]  /*57140*/  HMMA.16816.F32 R20, R4.reuse, R24, R44 ;  /* 0x000000180414723c */ /* 0x048fe6000000182c */
[----:B------:R-:W0:Y:S04]  /*57150*/  LDSM.16.MT88.4 R44, [R27+0x180] ;  /* 0x000180001b2c783b */ /* 0x000e280000004200 */
[----:B0-----:R-:W-:Y:S11]  /*57160*/  STL.64 [R1+0x6580], R46 ;  /* 0x0065802e01007387 */ /* 0x001ff60000100a00 */
[----:B------:R-:W-:Y:S05]  /*57170*/  @!UPT UIADD3 URZ, URZ, URZ, URZ ;  /* 0x0000003f3f3ff290 */ /* 0x000fea000fffe03f */
[----:B------:R-:W-:Y:S04]  /*57180*/  STL.64 [R1+0x6d0], R20 ;  /* 0x0006d01401007387 */ /* 0x000fe80000100a00 */
[----:B------:R4:W-:Y:S02]  /*57190*/  STL.64 [R1+0x6d8], R22 ;  /* 0x0006d81601007387 */ /* 0x0009e40000100a00 */
[C---:B----4-:R-:W-:Y:S02]  /*571a0*/  HMMA.16816.F32 R20, R4.reuse, R16, R48 ;  /* 0x000000100414723c */ /* 0x050fe40000001830 */
[----:B------:R-:W0:Y:S04]  /*571b0*/  LDSM.16.MT88.4 R48, [R31] ;  /* 0x000000001f30783b */ /* 0x000e280000004200 */
[----:B------:R-:W-:Y:S04]  /*571c0*/  STL.64 [R1+0x6578], R44 ;  /* 0x0065782c01007387 */ /* 0x000fe80000100a00 */
[----:B0-----:R-:W-:Y:S11]  /*571d0*/  STL.64 [R1+0x6560], R50 ;  /* 0x0065603201007387 */ /* 0x001ff60000100a00 */
[----:B------:R-:W-:Y:S02]  /*571e0*/  @!UPT UIADD3 URZ, URZ, URZ, URZ ;  /* 0x0000003f3f3ff290 */ /* 0x000fe4000fffe03f */
[----:B------:R-:W-:Y:S04]  /*571f0*/  STL.64 [R1+0x6c0], R20 ;  /* 0x0006c01401007387 */ /* 0x000fe80000100a00 */
[----:B------:R2:W-:Y:S02]  /*57200*/  STL.64 [R1+0x6c8], R22 ;  /* 0x0006c81601007387 */ /* 0x0005e40000100a00 */
[C---:B--2---:R-:W-:Y:S02]  /*57210*/  HMMA.16816.F32 R20, R4.reuse, R12, R52 ;  /* 0x0000000c0414723c */ /* 0x044fe40000001834 */
[----:B------:R-:W0:Y:S04]  /*57220*/  LDSM.16.MT88.4 R52, [R31+0x80] ;  /* 0x000080001f34783b */ /* 0x000e280000004200 */
[----:B------:R1:W-:Y:S04]  /*57230*/  STL.64 [R1+0x6558], R48 ;  /* 0x0065583001007387 */ /* 0x0003e80000100a00 */
[----:B-1----:R-:W2:Y:S04]  /*57240*/  LDL.LU.64 R48, [R1+0xb10] ;  /* 0x000b100001307983 */ /* 0x002ea80000300a00 */
[----:B------:R-:W2:Y:S04]  /*57250*/  LDL.LU.64 R50, [R1+0xb18] ;  /* 0x000b180001327983 */ /* 0x000ea80000300a00 */
[----:B------:R-:W3:Y:S04]  /*57260*/  LDL.LU.64 R44, [R1+0xb00] ;  /* 0x000b0000012c7983 */ /* 0x000ee80000300a00 */
[----:B------:R-:W3:Y:S04]  /*57270*/  LDL.LU.64 R46, [R1+0xb08] ;  /* 0x000b0800012e7983 */ /* 0x000ee80000300a00 */
[----:B------:R1:W-:Y:S04]  /*57280*/  STL.64 [R1+0x6b0], R20 ;  /* 0x0006b01401007387 */ /* 0x0003e80000100a00 */
[----:B------:R4:W-:Y:S04]  /*57290*/  STL.64 [R1+0x6b8], R22 ;  /* 0x0006b81601007387 */ /* 0x0009e80000100a00 */
[----:B0-----:R-:W-:Y:S04]  /*572a0*/  STL.64 [R1+0x6500], R54 ;  /* 0x0065003601007387 */ /* 0x001fe80000100a00 */
[----:B------:R0:W-:Y:S04]  /*572b0*/  STL.64 [R1+0x64f8], R52 ;  /* 0x0064f83401007387 */ /* 0x0001e80000100a00 */
[----:B-1----:R-:W3:Y:S04]  /*572c0*/  LDL.LU.64 R20, [R1+0xaf0] ;  /* 0x000af00001147983 */ /* 0x002ee80000300a00 */
[----:B----4-:R-:W4:Y:S01]  /*572d0*/  LDL.LU.64 R22, [R1+0xaf8] ;  /* 0x000af80001167983 */ /* 0x010f220000300a00 */
[----:B------:R-:W-:Y:S11]  /*572e0*/  HMMA.16816.F32 R4, R4, R8, R56 ;  /* 0x000000080404723c */ /* 0x000ff60000001838 */
[----:B------:R-:W-:Y:S11]  /*572f0*/  @!UPT UIADD3 URZ, URZ, URZ, URZ ;  /* 0x0000003f3f3ff290 */ /* 0x000ff6000fffe03f */
[----:B------:R-:W-:Y:S01]  /*57300*/  @!UPT UIADD3 URZ, URZ, URZ, URZ ;  /* 0x0000003f3f3ff290 */ /* 0x000fe2000fffe03f */
[----:B------:R-:W-:Y:S04]  /*57310*/  STL.64 [R1+0x530], R4 ;  /* 0x0005300401007387 */ /* 0x000fe80000100a00 */
[----:B------:R-:W-:Y:S04]  /*57320*/  STL.64 [R1+0x538], R6 ;  /* 0x0005380601007387 */ /* 0x000fe80000100a00 */
[----:B------:R-:W1:Y:S04]  /*57330*/  LDSM.16.MT88.4 R4, [R31+0x100] ;  /* 0x000100001f04783b */ /* 0x000e680000004200 */
[----:B------:R-:W4:Y:S04]  /*57340*/  LDL.LU.64 R56, [R1+0xae0] ;  /* 0x000ae00001387983 */ /* 0x000f280000300a00 */
[----:B------:R-:W4:Y:S04]  /*57350*/  LDL.LU.64 R58, [R1+0xae8] ;  /* 0x000ae800013a7983 */ /* 0x000f280000300a00 */
[----:B0-----:R-:W4:Y:S04]  /*57360*/  LDL.LU.64 R52, [R1+0x790] ;  /* 0x0007900001347983 */ /* 0x001f280000300a00 */
[----:B------:R-:W4:Y:S04]  /*57370*/  LDL.LU.64 R54, [R1+0x798] ;  /* 0x0007980001367983 */ /* 0x000f280000300a00 */
[----:B-1----:R-:W-:Y:S04]  /*57380*/  STL.64 [R1+0x64e0], R6 ;  /* 0x0064e00601007387 */ /* 0x002fe80000100a00 */
[----:B------:R2:W-:Y:S02]  /*57390*/  STL.64 [R1+0x64d8], R4 ;  /* 0x0064d80401007387 */ /* 0x0005e40000100a00 */
[C---:B--2---:R-:W-:Y:S02]  /*573a0*/  HMMA.16816.F32 R4, R40.reuse, R36, R48 ;  /* 0x000000242804723c */ /* 0x044fe40000001830 */
[----:B------:R-:W2:Y:S04]  /*573b0*/  LDL.LU.64 R48, [R1+0x770] ;  /* 0x0007700001307983 */ /* 0x000ea80000300a00 */
[----:B------:R-:W2:Y:S02]  /*573c0*/  LDL.LU.64 R50, [R1+0x778] ;  /* 0x0007780001327983 */ /* 0x000ea40000300a00 */
[C---:B---3--:R-:W-:Y:S08]  /*573d0*/  HMMA.16816.F32 R44, R40.reuse, R32, R44 ;  /* 0x00000020282c723c */ /* 0x048ff0000000182c */
[C---:B----4-:R-:W-:Y:S07]  /*573e0*/  HMMA.16816.F32 R20, R40.reuse, R28, R20 ;  /* 0x0000001c2814723c */ /* 0x050fee0000001814 */
[----:B------:R0:W-:Y:S04]  /*573f0*/  STL.64 [R1+0x500], R4 ;  /* 0x0005000401007387 */ /* 0x0001e80000100a00 */
[----:B------:R1:W-:Y:S04]  /*57400*/  STL.64 [R1+0x508], R6 ;  /* 0x0005080601007387 */ /* 0x0003e80000100a00 */
[----:B0-----:R-:W3:Y:S04]  /*57410*/  LDL.LU.64 R4, [R1+0x6a0] ;  /* 0x0006a00001047983 */ /* 0x001ee80000300a00 */
[----:B-1----:R-:W3:Y:S04]  /*57420*/  LDL.LU.64 R6, [R1+0x6a8] ;  /* 0x0006a80001067983 */ /* 0x002ee80000300a00 */
[----:B------:R0:W-:Y:S04]  /*57430*/  STL.64 [R1+0x4f0], R44 ;  /* 0x0004f02c01007387 */ /* 0x0001e80000100a00 */
[----:B------:R1:W-:Y:S04]  /*57440*/  STL.64 [R1+0x4f8], R46 ;  /* 0x0004f82e01007387 */ /* 0x0003e80000100a00 */
[----:B0-----:R-:W4:Y:S04]  /*57450*/  LDL.LU.64 R44, [R1+0x680] ;  /* 0x00068000012c7983 */ /* 0x001f280000300a00 */
[----:B-1----:R-:W4:Y:S04]  /*57460*/  LDL.LU.64 R46, [R1+0x688] ;  /* 0x00068800012e7983 */ /* 0x002f280000300a00 */
[----:B------:R-:W-:Y:S04]  /*57470*/  STL.64 [R1+0x6570], R34 ;  /* 0x0065702201007387 */ /* 0x000fe80000100a00 */
[----:B------:R0:W-:Y:S04]  /*57480*/  STL.64 [R1+0x6568], R32 ;  /* 0x0065682001007387 */ /* 0x0001e80000100a00 */
[----:B0-----:R-:W4:Y:S04]  /*57490*/  LDL.LU.64 R32, [R1+0xa10] ;  /* 0x000a100001207983 */ /* 0x001f280000300a00 */
[----:B------:R-:W4:Y:S04]  /*574a0*/  LDL.LU.64 R34, [R1+0xa18] ;  /* 0x000a180001227983 */ /* 0x000f280000300a00 */
[----:B------:R-:W-:Y:S04]  /*574b0*/  STL.64 [R1+0x4e0], R20 ;  /* 0x0004e01401007387 */ /* 0x000fe80000100a00 */
[----:B------:R0:W-:Y:S04]  /*574c0*/  STL.64 [R1+0x4e8], R22 ;  /* 0x0004e81601007387 */ /* 0x0001e80000100a00 */
[----:B0-----:R-:W4:Y:S04]  /*574d0*/  LDL.LU.64 R22, [R1+0x6590] ;  /* 0x0065900001167983 */ /* 0x001f280000300a00 */
[----:B------:R-:W4:Y:S01]  /*574e0*/  LDL.LU.64 R20, [R1+0x6588] ;  /* 0x0065880001147983 */ /* 0x000f220000300a00 */
[C---:B------:R-:W-:Y:S08]  /*574f0*/  HMMA.16816.F32 R52, R40.reuse, R24, R52 ;  /* 0x000000182834723c */ /* 0x040ff00000001834 */
[C---:B--2---:R-:W-:Y:S08]  /*57500*/  HMMA.16816.F32 R48, R40.reuse, R16, R48 ;  /* 0x000000102830723c */ /* 0x044ff00000001830 */
[C---:B---3--:R-:W-:Y:S08]  /*57510*/  HMMA.16816.F32 R4, R40.reuse, R12, R4 ;  /* 0x0000000c2804723c */ /* 0x048ff00000001804 */
[C---:B----4-:R-:W-:Y:S08]  /*57520*/  HMMA.16816.F32 R56, R40.reuse, R20, R56 ;  /* 0x000000142838723c */ /* 0x050ff00000001838 */
[----:B------:R-:W-:Y:S11]  /*57530*/  HMMA.16816.F32 R40, R40, R8, R44 ;  /* 0x000000082828723c */ /* 0x000ff6000000182c */
[----:B------:R-:W-:Y:S04]  /*57540*/  @!UPT UIADD3 URZ, URZ, URZ, URZ ;  /* 0x0000003f3f3ff290 */ /* 0x000fe8000fffe03f */
[----:B------:R0:W-:Y:S04]  /*57550*/  STL.64 [R1+0x4d0], R56 ;  /* 0x0004d03801007387 */ /* 0x0001e80000100a00 */
[----:B------:R1:W-:Y:S04]  /*57560*/  STL.64 [R1+0x4d8], R58 ;  /* 0x0004d83a01007387 */ /* 0x0003e80000100a00 */
[----:B0-----:R-:W2:Y:S04]  /*57570*/  LDL.LU.64 R56, [R1+0x9f0] ;  /* 0x0009f00001387983 */ /* 0x001ea80000300a00 */
[----:B-1----:R-:W2:Y:S04]  /*57580*/  LDL.LU.64 R58, [R1+0x9f8] ;  /* 0x0009f800013a7983 */ /* 0x002ea80000300a00 */
        /* <DEDUP_REMOVED lines=8> */
[----:B------:R0:W-:Y:S04]  /*57610*/  STL.64 [R1+0x4a0], R4 ;  /* 0x0004a00401007387 */ /* 0x0001e80000100a00 */
[----:B------:R1:W-:Y:S04]  /*57620*/  STL.64 [R1+0x4a8], R6 ;  /* 0x0004a80601007387 */ /* 0x0003e80000100a00 */
[----:B0-----:R-:W2:Y:S04]  /*57630*/  LDL.LU.64 R4, [R1+0x610] ;  /* 0x0006100001047983 */ /* 0x001ea80000300a00 */
[----:B-1----:R-:W2:Y:S04]  /*57640*/  LDL.LU.64 R6, [R1+0x618] ;  /* 0x0006180001067983 */ /* 0x002ea80000300a00 */
[----:B------:R-:W2:Y:S04]  /*57650*/  LDL.LU.64 R46, [R1+0x6580] ;  /* 0x00658000012e7983 */ /* 0x000ea80000300a00 */
[----:B------:R-:W2:Y:S04]  /*57660*/  LDL.LU.64 R44, [R1+0x6578] ;  /* 0x00657800012c7983 */ /* 0x000ea80000300a00 */
[----:B------:R0:W-:Y:S04]  /*57670*/  STL.64 [R1+0x2d0], R40 ;  /* 0x0002d02801007387 */ /* 0x0001e80000100a00 */
[----:B------:R1:W-:Y:S04]  /*57680*/  STL.64 [R1+0x2d8], R42 ;  /* 0x0002d82a01007387 */ /* 0x0003e80000100a00 */
[----:B0-----:R-:W3:Y:S04]  /*57690*/  LDL.LU.64 R40, [R1+0xa00] ;  /* 0x000a000001287983 */ /* 0x001ee80000300a00 */
[----:B-1----:R-:W3:Y:S01]  /*576a0*/  LDL.LU.64 R42, [R1+0xa08] ;  /* 0x000a0800012a7983 */ /* 0x002ee20000300a00 */
[C---:B--2---:R-:W-:Y:S11]  /*576b0*/  HMMA.16816.F32 R32, R44.reuse, R36, R32 ;  /* 0x000000242c20723c */ /* 0x044ff60000001820 */
[----:B------:R-:W-:Y:S11]  /*576c0*/  @!UPT UIADD3 URZ, URZ, URZ, URZ ;  /* 0x0000003f3f3ff290 */ /* 0x000ff6000fffe03f */
[----:B------:R-:W-:Y:S01]  /*576d0*/  @!UPT UIADD3 URZ, URZ, URZ, URZ ;  /* 0x0000003f3f3ff290 */ /* 0x000fe2000fffe03f */
[----:B------:R-:W-:Y:S04]  /*576e0*/  STL.64 [R1+0x2b0], R32 ;  /* 0x0002b02001007387 */ /* 0x000fe80000100a00 */
[----:B------:R0:W-:Y:S04]  /*576f0*/  STL.64 [R1+0x2b8], R34 ;  /* 0x0002b82201007387 */ /* 0x0001e80000100a00 */
[----:B0-----:R-:W2:Y:S04]  /*57700*/  LDL.LU.64 R34, [R1+0x6570] ;  /* 0x0065700001227983 */ /* 0x001ea80000300a00 */
[----:B------:R-:W3:Y:S01]  /*57710*/  LDL.LU.64 R32, [R1+0x6568] ;  /* 0x0065680001207983 */ /* 0x000ee20000300a00 */
[C---:B------:R-:W-:Y:S08]  /*57720*/  HMMA.16816.F32 R4, R44.reuse, R16, R4 ;  /* 0x000000102c04723c */ /* 0x040ff00000001804 */
[C---:B---3--:R-:W-:Y:S11]  /*57730*/  HMMA.16816.F32 R40, R44.reuse, R32, R40 ;  /* 0x000000202c28723c */ /* 0x048ff60000001828 */
[----:B------:R-:W-:Y:S11]  /*57740*/  @!UPT UIADD3 URZ, URZ, URZ, URZ ;  /* 0x0000003f3f3ff290 */ /* 0x000ff6000fffe03f */
[----:B------:R-:W-:Y:S01]  /*57750*/  @!UPT UIADD3 URZ, URZ, URZ, URZ ;  /* 0x0000003f3f3ff290 */ /* 0x000fe2000fffe03f */
[----:B------:R-:W-:Y:S04]  /*57760*/  STL.64 [R1+0x2a0], R40 ;  /* 0x0002a02801007387 */ /* 0x000fe80000100a00 */
[----:B------:R-:W-:Y:S04]  /*57770*/  STL [R1+0x2a8], R42 ;  /* 0x0002a82a01007387 */ /* 0x000fe80000100800 */
[----:B--2---:R-:W-:Y:S04]  /*57780*/  STL.64 [R1+0x6550], R34 ;  /* 0x0065502201007387 */ /* 0x004fe80000100a00 */
[----:B------:R0:W-:Y:S02]  /*57790*/  STL.64 [R1+0x6548], R32 ;  /* 0x0065482001007387 */ /* 0x0001e40000100a00 */
[----:B0-----:R-:W-:Y:S01]  /*577a0*/  HMMA.16816.F32 R32, R44, R28, R56 ;  /* 0x0000001c2c20723c */ /* 0x001fe20000001838 */
[----:B------:R-:W-:-:S05]  /*577b0*/  IMAD.MOV.U32 R61, RZ, RZ, R43 ;  /* 0x000000ffff3d7224 */ /* 0x000fca00078e002b */
[----:B------:R-:W-:Y:S04]  /*577c0*/  STL [R1+0x6238], R61 ;  /* 0x0062383d01007387 */ /* 0x000fe80000100800 */
[----:B------:R-:W-:Y:S04]  /*577d0*/  STL.64 [R1+0x6540], R30 ;  /* 0x0065401e01007387 */ /* 0x000fe80000100a00 */
[----:B------:R0:W-:Y:S09]  /*577e0*/  STL.64 [R1+0x6538], R28 ;  /* 0x0065381c01007387 */ /* 0x0001f20000100a00 */
[----:B------:R-:W-:Y:S01]  /*577f0*/  STL.64 [R1+0x290], R32 ;  /* 0x0002902001007387 */ /* 0x000fe20000100a00 */
[C---:B0-----:R-:W-:Y:S03]  /*57800*/  HMMA.16816.F32 R28, R44.reuse, R20, R52 ;  /* 0x000000142c1c723c */ /* 0x041fe60000001834 */
[----:B------:R-:W-:Y:S04]  /*57810*/  STL.64 [R1+0x298], R34 ;  /* 0x0002982201007387 */ /* 0x000fe80000100a00 */
[----:B------:R-:W-:Y:S04]  /*57820*/  STL.64 [R1+0x6530], R22 ;  /* 0x0065301601007387 */ /* 0x000fe80000100a00 */
[----:B------:R4:W-:Y:S02]  /*57830*/  STL.64 [R1+0x6528], R20 ;  /* 0x0065281401007387 */ /* 0x0009e40000100a00 */
[----:B----4-:R-:W-:Y:S10]  /*57840*/  HMMA.16816.F32 R20, R44, R24, R48 ;  /* 0x000000182c14723c */ /* 0x010ff40000001830 */
[----:B------:R-:W-:Y:S04]  /*57850*/  STL.64 [R1+0x280], R28 ;  /* 0x0002801c01007387 */ /* 0x000fe80000100a00 */
[----:B------:R-:W-:Y:S04]  /*57860*/  STL.64 [R1+0x288], R30 ;  /* 0x0002881e01007387 */ /* 0x000fe80000100a00 */
[----:B------:R-:W-:Y:S04]  /*57870*/  STL.64 [R1+0x6520], R26 ;  /* 0x0065201a01007387 */ /* 0x000fe80000100a00 */
[----:B------:R-:W-:Y:S04]  /*57880*/  STL.64 [R1+0x6518], R24 ;  /* 0x0065181801007387 */ /* 0x000fe80000100a00 */
[----:B------:R-:W-:Y:S04]  /*57890*/  STL.64 [R1+0x270], R20 ;  /* 0x0002701401007387 */ /* 0x000fe80000100a00 */
[----:B------:R-:W-:Y:S04]  /*578a0*/  STL.64 [R1+0x278], R22 ;  /* 0x0002781601007387 */ /* 0x000fe80000100a00 */
[----:B------:R0:W-:Y:S04]  /*578b0*/  STL.64 [R1+0x260], R4 ;  /* 0x0002600401007387 */ /* 0x0001e80000100a00 */
[----:B------:R1:W-:Y:S04]  /*578c0*/  STL [R1+0x268], R6 ;  /* 0x0002680601007387 */ /* 0x0003e80000100800 */
[----:B------:R-:W2:Y:S04]  /*578d0*/  LDL.LU.64 R48, [R1+0x5e0] ;  /* 0x0005e00001307983 */ /* 0x000ea80000300a00 */
[----:B------:R-:W2:Y:S01]  /*578e0*/  LDL.LU.64 R50, [R1+0x5e8] ;  /* 0x0005e80001327983 */ /* 0x000ea20000300a00 */
[----:B------:R-:W-:-:S03]  /*578f0*/  IMAD.MOV.U32 R61, RZ, RZ, R7 ;  /* 0x000000ffff3d7224 */ /* 0x000fc600078e0007 */
[----:B0-----:R-:W3:Y:S04]  /*57900*/  LDL.LU.64 R4, [R1+0x5a0] ;  /* 0x0005a00001047983 */ /* 0x001ee80000300a00 */
[----:B-1----:R-:W3:Y:S04]  /*57910*/  LDL.LU.64 R6, [R1+0x5a8] ;  /* 0x0005a80001067983 */ /* 0x002ee80000300a00 */
[----:B------:R-:W4:Y:S04]  /*57920*/  LDL.LU.64 R32, [R1+0xcd0] ;  /* 0x000cd00001207983 */ /* 0x000f280000300a00 */
[----:B------:R-:W4:Y:S04]  /*57930*/  LDL.LU.64 R34, [R1+0xcd8] ;  /* 0x000cd80001227983 */ /* 0x000f280000300a00 */
[----:B------:R-:W3:Y:S04]  /*57940*/  LDL.LU.64 R28, [R1+0xcc0] ;  /* 0x000cc000011c7983 */ /* 0x000ee80000300a00 */
[----:B------:R-:W3:Y:S04]  /*57950*/  LDL.LU.64 R30, [R1+0xcc8] ;  /* 0x000cc800011e7983 */ /* 0x000ee80000300a00 */
[----:B------:R-:W3:Y:S04]  /*57960*/  LDL.LU.64 R20, [R1+0xcb0] ;  /* 0x000cb00001147983 */ /* 0x000ee80000300a00 */
[----:B------:R-:W3:Y:S04]  /*57970*/  LDL.LU.64 R22, [R1+0xcb8] ;  /* 0x000cb80001167983 */ /* 0x000ee80000300a00 */
[----:B------:R-:W3:Y:S04]  /*57980*/  LDL.LU.64 R24, [R1+0xca0] ;  /* 0x000ca00001187983 */ /* 0x000ee80000300a00 */
[----:B------:R-:W3:Y:S04]  /*57990*/  LDL.LU.64 R26, [R1+0xca8] ;  /* 0x000ca800011a7983 */ /* 0x000ee80000300a00 */
[----:B------:R-:W-:Y:S04]  /*579a0*/  STL.64 [R1+0x6510], R18 ;  /* 0x0065101201007387 */ /* 0x000fe80000100a00 */
[----:B------:R0:W-:Y:S04]  /*579b0*/  STL.64 [R1+0x6508], R16 ;  /* 0x0065081001007387 */ /* 0x0001e80000100a00 */
[----:B0-----:R-:W4:Y:S04]  /*579c0*/  LDL.LU.64 R16, [R1+0x940] ;  /* 0x0009400001107983 */ /* 0x001f280000300a00 */
[----:B------:R-:W4:Y:S04]  /*579d0*/  LDL.LU.64 R18, [R1+0x948] ;  /* 0x0009480001127983 */ /* 0x000f280000300a00 */
[----:B------:R-:W4:Y:S04]  /*579e0*/  LDL.LU.64 R52, [R1+0x920] ;  /* 0x0009200001347983 */ /* 0x000f280000300a00 */
[----:B------:R-:W4:Y:S04]  /*579f0*/  LDL.LU.64 R54, [R1+0x928] ;  /* 0x0009280001367983 */ /* 0x000f280000300a00 */
[----:B------:R-:W4:Y:S04]  /*57a00*/  LDL.LU.64 R56, [R1+0xbd0] ;  /* 0x000bd00001387983 */ /* 0x000f280000300a00 */
[----:B------:R-:W4:Y:S04]  /*57a10*/  LDL.LU.64 R58, [R1+0xbd8] ;  /* 0x000bd800013a7983 */ /* 0x000f280000300a00 */
[----:B------:R-:W4:Y:S04]  /*57a20*/  LDL.LU.64 R40, [R1+0xbc0] ;  /* 0x000bc00001287983 */ /* 0x000f280000300a00 */
[----:B------:R-:W4:Y:S01]  /*57a30*/  LDL.LU.64 R42, [R1+0xbc8] ;  /* 0x000bc800012a7983 */ /* 0x000f220000300a00 */
[C---:B--2---:R-:W-:Y:S11]  /*57a40*/  HMMA.16816.F32 R48, R44.reuse, R12, R48 ;  /* 0x0000000c2c30723c */ /* 0x044ff60000001830 */
[----:B------:R-:W-:Y:S11]  /*57a50*/  @!UPT UIADD3 URZ, URZ, URZ, URZ ;  /* 0x0000003f3f3ff290 */ /* 0x000ff6000fffe03f */
[----:B------:R-:W-:Y:S01]  /*57a60*/  @!UPT UIADD3 URZ, URZ, URZ, URZ ;  /* 0x0000003f3f3ff290 */ /* 0x000fe2000fffe03f */
[----:B------:R-:W-:Y:S04]  /*57a70*/  STL.64 [R1+0x250], R48 ;  /* 0x0002503001007387 */ /* 0x000fe80000100a00 */
[----:B------:R0:W-:Y:S04]  /*57a80*/  STL.64 [R1+0x258], R50 ;  /* 0x0002583201007387 */ /* 0x0001e80000100a00 */
[----:B0-----:R-:W4:Y:S04]  /*57a90*/  LDL.LU.64 R50, [R1+0x6560] ;  /* 0x0065600001327983 */ /* 0x001f280000300a00 */
[----:B------:R-:W4:Y:S01]  /*57aa0*/  LDL.LU.64 R48, [R1+0x6558] ;  /* 0x0065580001307983 */ /* 0x000f220000300a00 */
[----:B---3--:R-:W-:Y:S03]  /*57ab0*/  HMMA.16816.F32 R4, R44, R8, R4 ;  /* 0x000000082c04723c */ /* 0x008fe60000001804 */
[----:B------:R-:W2:Y:S04]  /*57ac0*/  LDL.LU.64 R44, [R1+0x690] ;  /* 0x00069000012c7983 */ /* 0x000ea80000300a00 */
[----:B------:R-:W2:Y:S11]  /*57ad0*/  LDL.LU.64 R46, [R1+0x698] ;  /* 0x00069800012e7983 */ /* 0x000eb60000300a00 */
[----:B------:R-:W-:Y:S05]  /*57ae0*/  @!UPT UIADD3 URZ, URZ, URZ, URZ ;  /* 0x0000003f3f3ff290 */ /* 0x000fea000fffe03f */
[----:B------:R0:W-:Y:S04]  /*57af0*/  STL.64 [R1+0xd0], R4 ;  /* 0x0000d00401007387 */ /* 0x0001e80000100a00 */
[----:B------:R1:W-:Y:S04]  /*57b00*/  STL.64 [R1+0xd8], R6 ;  /* 0x0000d80601007387 */ /* 0x0003e80000100a00 */
[----:B0-----:R-:W3:Y:S04]  /*57b10*/  LDL.LU.64 R4, [R1+0xbb0] ;  /* 0x000bb00001047983 */ /* 0x001ee80000300a00 */
[----:B-1----:R-:W3:Y:S01]  /*57b20*/  LDL.LU.64 R6, [R1+0xbb8] ;  /* 0x000bb80001067983 */ /* 0x002ee20000300a00 */
[C---:B----4-:R-:W-:Y:S11]  /*57b30*/  HMMA.16816.F32 R32, R48.reuse, R36, R32 ;  /* 0x000000243020723c */ /* 0x050ff60000001820 */
[----:B------:R-:W-:Y:S11]  /*57b40*/  @!UPT UIADD3 URZ, URZ, URZ, URZ ;  /* 0x0000003f3f3ff290 */ /* 0x000ff6000fffe03f */
[----:B------:R-:W-:Y:S01]  /*57b50*/  @!UPT UIADD3 URZ, URZ, URZ, URZ ;  /* 0x0000003f3f3ff290 */ /* 0x000fe2000fffe03f */
[----:B------:R-:W-:Y:S04]  /*57b60*/  STL.64 [R1+0x220], R32 ;  /* 0x0002202001007387 */ /* 0x000fe80000100a00 */
[----:B------:R0:W-:Y:S04]  /*57b70*/  STL.64 [R1+0x228], R34 ;  /* 0x0002282201007387 */ /* 0x0001e80000100a00 */
[----:B0-----:R-:W4:Y:S04]  /*57b80*/  LDL.LU.64 R34, [R1+0x6550] ;  /* 0x0065500001227983 */ /* 0x001f280000300a00 */
[----:B------:R-:W2:Y:S02]  /*57b90*/  LDL.LU.64 R32, [R1+0x6548] ;  /* 0x0065480001207983 */ /* 0x000ea40000300a00 */
[C---:B--2---:R-:W-:Y:S11]  /*57ba0*/  HMMA.16816.F32 R28, R48.reuse, R32, R28 ;  /* 0x00000020301c723c */ /* 0x044ff6000000181c */
[----:B------:R-:W-:Y:S11]  /*57bb0*/  @!UPT UIADD3 URZ, URZ, URZ, URZ ;  /* 0x0000003f3f3ff290 */ /* 0x000ff6000fffe03f */
[----:B------:R-:W-:Y:S01]  /*57bc0*/  @!UPT UIADD3 URZ, URZ, URZ, URZ ;  /* 0x0000003f3f3ff290 */ /* 0x000fe2000fffe03f */
[----:B------:R-:W-:Y:S04]  /*57bd0*/  STL.64 [R1+0x210], R28 ;  /* 0x0002101c01007387 */ /* 0x000fe80000100a00 */
[----:B------:R0:W-:Y:S04]  /*57be0*/  STL.64 [R1+0x218], R30 ;  /* 0x0002181e01007387 */ /* 0x0001e80000100a00 */
[----:B0-----:R-:W2:Y:S04]  /*57bf0*/  LDL.LU.64 R30, [R1+0x6540] ;  /* 0x00654000011e7983 */ /* 0x001ea80000300a00 */
        /* <DEDUP_REMOVED lines=28> */
[----:B------:R-:W2:Y:S04]  /*57dc0*/  LDL.LU.64 R52, [R1+0x64f8] ;  /* 0x0064f80001347983 */ /* 0x000ea80000300a00 */
[----:B------:R-:W-:Y:S04]  /*57dd0*/  STL.64 [R1+0x64f0], R18 ;  /* 0x0064f01201007387 */ /* 0x000fe80000100a00 */
[----:B------:R0:W-:Y:S04]  /*57de0*/  STL.64 [R1+0x64e8], R16 ;  /* 0x0064e81001007387 */ /* 0x0001e80000100a00 */
[----:B0-----:R-:W2:Y:S04]  /*57df0*/  LDL.LU.64 R16, [R1+0x910] ;  /* 0x0009100001107983 */ /* 0x001ea80000300a00 */
[----:B------:R-:W2:Y:S02]  /*57e00*/  LDL.LU.64 R18, [R1+0x918] ;  /* 0x0009180001127983 */ /* 0x000ea40000300a00 */
[C---:B--2---:R-:W-:Y:S08]  /*57e10*/  HMMA.16816.F32 R16, R48.reuse, R12, R16 ;  /* 0x0000000c3010723c */ /* 0x044ff00000001810 */
[----:B------:R-:W-:Y:S08]  /*57e20*/  HMMA.16816.F32 R48, R48, R8, R44 ;  /* 0x000000083030723c */ /* 0x000ff0000000182c */
[C---:B------:R-:W-:Y:S07]  /*57e30*/  HMMA.16816.F32 R44, R52.reuse, R36, R56 ;  /* 0x00000024342c723c */ /* 0x040fee0000001838 */
[----:B------:R-:W-:Y:S04]  /*57e40*/  STL.64 [R1+0x1c0], R16 ;  /* 0x0001c01001007387 */ /* 0x000fe80000100a00 */
[----:B------:R0:W-:Y:S02]  /*57e50*/  STL.64 [R1+0x1c8], R18 ;  /* 0x0001c81201007387 */ /* 0x0001e40000100a00 */
[C---:B0-----:R-:W-:Y:S02]  /*57e60*/  HMMA.16816.F32 R16, R52.reuse, R32, R40 ;  /* 0x000000203410723c */ /* 0x041fe40000001828 */
[----:B------:R-:W-:Y:S04]  /*57e70*/  STL.64 [R1+0x80], R48 ;  /* 0x0000803001007387 */ /* 0x000fe80000100a00 */
[----:B------:R-:W-:Y:S04]  /*57e80*/  STL.64 [R1+0x88], R50 ;  /* 0x0000883201007387 */ /* 0x000fe80000100a00 */
[----:B------:R-:W2:Y:S04]  /*57e90*/  LDL.LU.64 R40, [R1+0xba0] ;  /* 0x000ba00001287983 */ /* 0x000ea80000300a00 */
[----:B------:R-:W-:Y:S04]  /*57ea0*/  STL.64 [R1+0x70], R44 ;  /* 0x0000702c01007387 */ /* 0x000fe80000100a00 */
[----:B------:R-:W-:Y:S04]  /*57eb0*/  STL.64 [R1+0x78], R46 ;  /* 0x0000782e01007387 */ /* 0x000fe80000100a00 */
[----:B------:R-:W2:Y:S04]  /*57ec0*/  LDL.LU.64 R42, [R1+0xba8] ;  /* 0x000ba800012a7983 */ /* 0x000ea80000300a00 */
[----:B------:R0:W-:Y:S04]  /*57ed0*/  STL.64 [R1+0x60], R16 ;  /* 0x0000601001007387 */ /* 0x0001e80000100a00 */
[----:B------:R1:W-:Y:S04]  /*57ee0*/  STL.64 [R1+0x68], R18 ;  /* 0x0000681201007387 */ /* 0x0003e80000100a00 */
[----:B----4-:R-:W-:Y:S04]  /*57ef0*/  STL.64 [R1+0x64d0], R34 ;  /* 0x0064d02201007387 */ /* 0x010fe80000100a00 */
[----:B------:R-:W-:Y:S04]  /*57f00*/  STL.64 [R1+0x64c8], R32 ;  /* 0x0064c82001007387 */ /* 0x000fe80000100a00 */
[----:B0-----:R-:W4:Y:S04]  /*57f10*/  LDL.LU.64 R16, [R1+0x670] ;  /* 0x0006700001107983 */ /* 0x001f280000300a00 */
[----:B-1----:R-:W4:Y:S01]  /*57f20*/  LDL.LU.64 R18, [R1+0x678] ;  /* 0x0006780001127983 */ /* 0x002f220000300a00 */
[C---:B---3--:R-:W-:Y:S11]  /*57f30*/  HMMA.16816.F32 R4, R52.reuse, R28, R4 ;  /* 0x0000001c3404723c */ /* 0x048ff60000001804 */
[----:B------:R-:W-:Y:S11]  /*57f40*/  @!UPT UIADD3 URZ, URZ, URZ, URZ ;  /* 0x0000003f3f3ff290 */ /* 0x000ff6000fffe03f */
[----:B------:R-:W-:Y:S01]  /*57f50*/  @!UPT UIADD3 URZ, URZ, URZ, URZ ;  /* 0x0000003f3f3ff290 */ /* 0x000fe2000fffe03f */
[----:B------:R0:W-:Y:S04]  /*57f60*/  STL.64 [R1+0x50], R4 ;  /* 0x0000500401007387 */ /* 0x0001e80000100a00 */
[----:B------:R1:W-:Y:S04]  /*57f70*/  STL.64 [R1+0x58], R6 ;  /* 0x0000580601007387 */ /* 0x0003e80000100a00 */
[----:B------:R-:W3:Y:S04]  /*57f80*/  LDL.LU.64 R48, [R1+0x660] ;  /* 0x0006600001307983 */ /* 0x000ee80000300a00 */
[----:B------:R-:W3:Y:S04]  /*57f90*/  LDL.LU.64 R50, [R1+0x668] ;  /* 0x0006680001327983 */ /* 0x000ee80000300a00 */
[----:B0-----:R-:W3:Y:S04]  /*57fa0*/  LDL.LU.64 R4, [R1+0x520] ;  /* 0x0005200001047983 */ /* 0x001ee80000300a00 */
[----:B-1----:R-:W3:Y:S04]  /*57fb0*/  LDL.LU.64 R6, [R1+0x528] ;  /* 0x0005280001067983 */ /* 0x002ee80000300a00 */
[----:B------:R-:W3:Y:S04]  /*57fc0*/  LDL.LU.64 R56, [R1+0x510] ;  /* 0x0005100001387983 */ /* 0x000ee80000300a00 */
[----:B------:R-:W3:Y:S04]  /*57fd0*/  LDL.LU.64 R58, [R1+0x518] ;  /* 0x00051800013a7983 */ /* 0x000ee80000300a00 */
[----:B------:R-:W3:Y:S04]  /*57fe0*/  LDL.LU.64 R32, [R1+0xad0] ;  /* 0x000ad00001207983 */ /* 0x000ee80000300a00 */
[----:B------:R-:W3:Y:S04]  /*57ff0*/  LDL.LU.64 R34, [R1+0xad8] ;  /* 0x000ad80001227983 */ /* 0x000ee80000300a00 */
[----:B------:R-:W-:Y:S04]  /*58000*/  STL.64 [R1+0x64c0], R30 ;  /* 0x0064c01e01007387 */ /* 0x000fe80000100a00 */
[----:B------:R0:W-:Y:S04]  /*58010*/  STL.64 [R1+0x64b8], R28 ;  /* 0x0064b81c01007387 */ /* 0x0001e80000100a00 */
[----:B0-----:R-:W3:Y:S04]  /*58020*/  LDL.LU.64 R28, [R1+0xac0] ;  /* 0x000ac000011c7983 */ /* 0x001ee80000300a00 */
[----:B------:R-:W3:Y:S01]  /*58030*/  LDL.LU.64 R30, [R1+0xac8] ;  /* 0x000ac800011e7983 */ /* 0x000ee20000300a00 */
[C---:B--2---:R-:W-:Y:S03]  /*58040*/  HMMA.16816.F32 R44, R52.reuse, R20, R40 ;  /* 0x00000014342c723c */ /* 0x044fe60000001828 */
[----:B------:R-:W2:Y:S04]  /*58050*/  LDL.LU.64 R40, [R1+0xaa0] ;  /* 0x000aa00001287983 */ /* 0x000ea80000300a00 */
[----:B------:R-:W2:Y:S01]  /*58060*/  LDL.LU.64 R42, [R1+0xaa8] ;  /* 0x000aa800012a7983 */ /* 0x000ea20000300a00 */
[C---:B----4-:R-:W-:Y:S11]  /*58070*/  HMMA.16816.F32 R16, R52.reuse, R24, R16 ;  /* 0x000000183410723c */ /* 0x050ff60000001810 */
[----:B------:R-:W-:Y:S04]  /*58080*/  @!UPT UIADD3 URZ, URZ, URZ, URZ ;  /* 0x0000003f3f3ff290 */ /* 0x000fe8000fffe03f */
[----:B------:R0:W-:Y:S04]  /*58090*/  STL.64 [R1+0x40], R44 ;  /* 0x0000402c01007387 */ /* 0x0001e80000100a00 */
[----:B------:R1:W-:Y:S04]  /*580a0*/  STL.64 [R1+0x48], R46 ;  /* 0x0000482e01007387 */ /* 0x0003e80000100a00 */
[----:B0-----:R-:W4:Y:S04]  /*580b0*/  LDL.LU.64 R44, [R1+0x650] ;  /* 0x00065000012c7983 */ /* 0x001f280000300a00 */
[----:B-1----:R-:W4:Y:S04]  /*580c0*/  LDL.LU.64 R46, [R1+0x658] ;  /* 0x00065800012e7983 */ /* 0x002f280000300a00 */
[----:B------:R-:W-:Y:S04]  /*580d0*/  STL.64 [R1+0x1a0], R16 ;  /* 0x0001a01001007387 */ /* 0x000fe80000100a00 */
[----:B------:R0:W-:Y:S04]  /*580e0*/  STL.64 [R1+0x1a8], R18 ;  /* 0x0001a81201007387 */ /* 0x0001e80000100a00 */
[----:B0-----:R-:W2:Y:S04]  /*580f0*/  LDL.LU.64 R18, [R1+0x64f0] ;  /* 0x0064f00001127983 */ /* 0x001ea80000300a00 */
[----:B------:R-:W2:Y:S01]  /*58100*/  LDL.LU.64 R16, [R1+0x64e8] ;  /* 0x0064e80001107983 */ /* 0x000ea20000300a00 */
[C---:B---3--:R-:W-:Y:S08]  /*58110*/  HMMA.16816.F32 R4, R52.reuse, R12, R4 ;  /* 0x0000000c3404723c */ /* 0x048ff00000001804 */
[C---:B--2---:R-:W-:Y:S11]  /*58120*/  HMMA.16816.F32 R48, R52.reuse, R16, R48 ;  /* 0x000000103430723c */ /* 0x044ff60000001830 */
[----:B------:R-:W-:Y:S11]  /*58130*/  @!UPT UIADD3 URZ, URZ, URZ, URZ ;  /* 0x0000003f3f3ff290 */ /* 0x000ff6000fffe03f */
[----:B------:R-:W-:Y:S01]  /*58140*/  @!UPT UIADD3 URZ, URZ, URZ, URZ ;  /* 0x0000003f3f3ff290 */ /* 0x000fe2000fffe03f */
[----:B------:R0:W-:Y:S04]  /*58150*/  STL.64 [R1+0x350], R48 ;  /* 0x0003503001007387 */ /* 0x0001e80000100a00 */
[----:B------:R1:W-:Y:S04]  /*58160*/  STL.64 [R1+0x358], R50 ;  /* 0x0003583201007387 */ /* 0x0003e80000100a00 */
[----:B0-----:R-:W2:Y:S04]  /*58170*/  LDL.LU.64 R48, [R1+0x640] ;  /* 0x0006400001307983 */ /* 0x001ea80000300a00 */
[----:B-1----:R-:W2:Y:S04]  /*58180*/  LDL.LU.64 R50, [R1+0x648] ;  /* 0x0006480001327983 */ /* 0x002ea80000300a00 */
[----:B------:R-:W-:Y:S04]  /*58190*/  STL.64 [R1+0x520], R4 ;  /* 0x0005200401007387 */ /* 0x000fe80000100a00 */
[----:B------:R0:W-:Y:S04]  /*581a0*/  STL.64 [R1+0x528], R6 ;  /* 0x0005280601007387 */ /* 0x0001e80000100a00 */
[----:B0-----:R-:W3:Y:S04]  /*581b0*/  LDL.LU.64 R6, [R1+0x64e0] ;  /* 0x0064e00001067983 */ /* 0x001ee80000300a00 */
[----:B------:R-:W3:Y:S01]  /*581c0*/  LDL.LU.64 R4, [R1+0x64d8] ;  /* 0x0064d80001047983 */ /* 0x000ee20000300a00 */
[----:B------:R-:W-:Y:S03]  /*581d0*/  HMMA.16816.F32 R56, R52, R8, R56 ;  /* 0x000000083438723c */ /* 0x000fe60000001838 */
[----:B------:R-:W2:Y:S11]  /*581e0*/  LDL R55, [R1+0xd08] ;  /* 0x000d080001377983 */ /* 0x000eb60000100800 */
[----:B------:R-:W-:Y:S09]  /*581f0*/  @!UPT UIADD3 URZ, URZ, URZ, URZ ;  /* 0x0000003f3f3ff290 */ /* 0x000ff2000fffe03f */
[----:B------:R0:W-:Y:S04]  /*58200*/  STL.64 [R1+0x510], R56 ;  /* 0x0005103801007387 */ /* 0x0001e80000100a00 */
[----:B------:R1:W-:Y:S04]  /*58210*/  STL.64 [R1+0x518], R58 ;  /* 0x0005183a01007387 */ /* 0x0003e80000100a00 */
[----:B0-----:R-:W2:Y:S04]  /*58220*/  LDL.LU.64 R56, [R1+0x720] ;  /* 0x0007200001387983 */ /* 0x001ea80000300a00 */
[----:B-1----:R-:W2:Y:S01]  /*58230*/  LDL.LU.64 R58, [R1+0x728] ;  /* 0x00072800013a7983 */ /* 0x002ea20000300a00 */
[C---:B---3--:R-:W-:Y:S11]  /*58240*/  HMMA.16816.F32 R32, R4.reuse, R36, R32 ;  /* 0x000000240420723c */ /* 0x048ff60000001820 */
[----:B------:R-:W-:Y:S11]  /*58250*/  @!UPT UIADD3 URZ, URZ, URZ, URZ ;  /* 0x0000003f3f3ff290 */ /* 0x000ff6000fffe03f */
[----:B------:R-:W-:Y:S01]  /*58260*/  @!UPT UIADD3 URZ, URZ, URZ, URZ ;  /* 0x0000003f3f3ff290 */ /* 0x000fe2000fffe03f */
[----:B------:R-:W-:Y:S04]  /*58270*/  STL.64 [R1+0x6a0], R32 ;  /* 0x0006a02001007387 */ /* 0x000fe80000100a00 */
[----:B------:R0:W-:Y:S04]  /*58280*/  STL.64 [R1+0x6a8], R34 ;  /* 0x0006a82201007387 */ /* 0x0001e80000100a00 */
[----:B0-----:R-:W3:Y:S04]  /*58290*/  LDL.LU.64 R34, [R1+0x64d0] ;  /* 0x0064d00001227983 */ /* 0x001ee80000300a00 */
        /* <DEDUP_REMOVED lines=8> */
[----:B---3--:R-:W-:Y:S04]  /*58320*/  STL.64 [R1+0x64a8], R34 ;  /* 0x0064a82201007387 */ /* 0x008fe80000100a00 */
[----:B------:R0:W-:Y:S04]  /*58330*/  STL.64 [R1+0x64a0], R32 ;  /* 0x0064a02001007387 */ /* 0x0001e80000100a00 */
[----:B0-----:R-:W2:Y:S04]  /*58340*/  LDL.LU.64 R32, [R1+0xab0] ;  /* 0x000ab00001207983 */ /* 0x001ea80000300a00 */
[----:B------:R-:W2:Y:S02]  /*58350*/  LDL.LU.64 R34, [R1+0xab8] ;  /* 0x000ab80001227983 */ /* 0x000ea40000300a00 */
[C---:B--2---:R-:W-:Y:S11]  /*58360*/  HMMA.16816.F32 R32, R4.reuse, R28, R32 ;  /* 0x0000001c0420723c */ /* 0x044ff60000001820 */
[----:B------:R-:W-:Y:S11]  /*58370*/  @!UPT UIADD3 URZ, URZ, URZ, URZ ;  /* 0x0000003f3f3ff290 */ /* 0x000ff6000fffe03f */
[----:B------:R-:W-:Y:S01]  /*58380*/  @!UPT UIADD3 URZ, URZ, URZ, URZ ;  /* 0x0000003f3f3ff290 */ /* 0x000fe2000fffe03f */
[----:B------:R-:W-:Y:S04]  /*58390*/  STL.64 [R1+0x680], R32 ;  /* 0x0006802001007387 */ /* 0x000fe80000100a00 */
[----:B------:R0:W-:Y:S02]  /*583a0*/  STL.64 [R1+0x688], R34 ;  /* 0x0006882201007387 */ /* 0x0001e40000100a00 */
[C---:B0-----:R-:W-:Y:S02]  /*583b0*/  HMMA.16816.F32 R32, R4.reuse, R20, R40 ;  /* 0x000000140420723c */ /* 0x041fe40000001828 */
[----:B------:R0:W-:Y:S04]  /*583c0*/  LDSM.16.MT88.4 R40, [R31+0x180] ;  /* 0x000180001f28783b */ /* 0x0001e80000004200 */
[----:B0-----:R-:W2:Y:S11]  /*583d0*/  LDL.LU R31, [R1+0x64b0] ;  /* 0x0064b000011f7983 */ /* 0x001eb60000300800 */
[----:B------:R-:W-:Y:S06]  /*583e0*/  @!UPT UIADD3 URZ, URZ, URZ, URZ ;  /* 0x0000003f3f3ff290 */ /* 0x000fec000fffe03f */
[----:B------:R-:W-:Y:S04]  /*583f0*/  STL.64 [R1+0x670], R32 ;  /* 0x0006702001007387 */ /* 0x000fe80000100a00 */
[----:B------:R4:W-:Y:S02]  /*58400*/  STL.64 [R1+0x678], R34 ;  /* 0x0006782201007387 */ /* 0x0009e40000100a00 */
[C---:B----4-:R-:W-:Y:S02]  /*58410*/  HMMA.16816.F32 R32, R4.reuse, R24, R44 ;  /* 0x000000180420723c */ /* 0x050fe4000000182c */
[----:B------:R-:W0:Y:S04]  /*58420*/  LDSM.16.MT88.4 R44, [R55] ;  /* 0x00000000372c783b */ /* 0x000e280000004200 */
[----:B0-----:R-:W-:Y:S11]  /*58430*/  STL.64 [R1+0x6488], R46 ;  /* 0x0064882e01007387 */ /* 0x001ff60000100a00 */
[----:B------:R-:W-:Y:S06]  /*58440*/  @!UPT UIADD3 URZ, URZ, URZ, URZ ;  /* 0x0000003f3f3ff290 */ /* 0x000fec000fffe03f */
[----:B------:R-:W-:Y:S04]  /*58450*/  STL.64 [R1+0x660], R32 ;  /* 0x0006602001007387 */ /* 0x000fe80000100a00 */
[----:B------:R0:W-:Y:S02]  /*58460*/  STL.64 [R1+0x668], R34 ;  /* 0x0006682201007387 */ /* 0x0001e40000100a00 */
[C---:B0-----:R-:W-:Y:S02]  /*58470*/  HMMA.16816.F32 R32, R4.reuse, R16, R48 ;  /* 0x000000100420723c */ /* 0x041fe40000001830 */
[----:B------:R-:W0:Y:S04]  /*58480*/  LDSM.16.MT88.4 R48, [R55+0x80] ;  /* 0x000080003730783b */ /* 0x000e280000004200 */
[----:B------:R1:W-:Y:S02]  /*58490*/  STL.64 [R1+0x6480], R44 ;  /* 0x0064802c01007387 */ /* 0x0003e40000100a00 */
[----:B-1----:R-:W-:Y:S02]  /*584a0*/  HMMA.16816.F32 R44, R4, R12, R56 ;  /* 0x0000000c042c723c */ /* 0x002fe40000001838 */
[----:B0-----:R0:W-:Y:S02]  /*584b0*/  STL.64 [R1+0x6458], R50 ;  /* 0x0064583201007387 */ /* 0x0011e40000100a00 */
[----:B0-----:R-:W-:-:S05]  /*584c0*/  IMAD.MOV.U32 R51, RZ, RZ, R55 ;  /* 0x000000ffff337224 */ /* 0x001fca00078e0037 */
[----:B------:R-:W0:Y:S06]  /*584d0*/  LDSM.16.MT88.4 R52, [R51+0x100] ;  /* 0x000100003334783b */ /* 0x000e2c0000004200 */
[----:B------:R1:W-:Y:S04]  /*584e0*/  STL.64 [R1+0x650], R32 ;  /* 0x0006502001007387 */ /* 0x0003e80000100a00 */
[----:B------:R3:W-:Y:S04]  /*584f0*/  STL.64 [R1+0x658], R34 ;  /* 0x0006582201007387 */ /* 0x0007e80000100a00 */
[----:B------:R-:W-:Y:S04]  /*58500*/  STL.64 [R1+0x6450], R48 ;  /* 0x0064503001007387 */ /* 0x000fe80000100a00 */
[----:B-1----:R-:W4:Y:S04]  /*58510*/  LDL.LU.64 R32, [R1+0x9d0] ;  /* 0x0009d00001207983 */ /* 0x002f280000300a00 */
[----:B---3--:R-:W4:Y:S04]  /*58520*/  LDL.LU.64 R34, [R1+0x9d8] ;  /* 0x0009d80001227983 */ /* 0x008f280000300a00 */
[----:B------:R1:W-:Y:S04]  /*58530*/  STL.64 [R1+0x640], R44 ;  /* 0x0006402c01007387 */ /* 0x0003e80000100a00 */
[----:B------:R3:W-:Y:S04]  /*58540*/  STL.64 [R1+0x648], R46 ;  /* 0x0006482e01007387 */ /* 0x0007e80000100a00 */
[----:B------:R-:W2:Y:S04]  /*58550*/  LDL.LU.64 R56, [R1+0x9c0] ;  /* 0x0009c00001387983 */ /* 0x000ea80000300a00 */
[----:B------:R-:W2:Y:S04]  /*58560*/  LDL.LU.64 R58, [R1+0x9c8] ;  /* 0x0009c800013a7983 */ /* 0x000ea80000300a00 */
[----:B-1----:R-:W2:Y:S04]  /*58570*/  LDL.LU.64 R44, [R1+0x9b0] ;  /* 0x0009b000012c7983 */ /* 0x002ea80000300a00 */
[----:B---3--:R-:W3:Y:S04]  /*58580*/  LDL.LU.64 R46, [R1+0x9b8] ;  /* 0x0009b800012e7983 */ /* 0x008ee80000300a00 */
[----:B0-----:R-:W-:Y:S04]  /*58590*/  STL.64 [R1+0x63f8], R54 ;  /* 0x0063f83601007387 */ /* 0x001fe80000100a00 */
[----:B------:R0:W-:Y:S04]  /*585a0*/  STL.64 [R1+0x63f0], R52 ;  /* 0x0063f03401007387 */ /* 0x0001e80000100a00 */
[----:B0-----:R-:W2:Y:S04]  /*585b0*/  LDL.LU.64 R52, [R1+0x490] ;  /* 0x0004900001347983 */ /* 0x001ea80000300a00 */
[----:B------:R-:W2:Y:S01]  /*585c0*/  LDL.LU.64 R54, [R1+0x498] ;  /* 0x0004980001367983 */ /* 0x000ea20000300a00 */
[----:B----4-:R-:W-:Y:S08]  /*585d0*/  HMMA.16816.F32 R32, R40, R36, R32 ;  /* 0x000000242820723c */ /* 0x010ff00000001820 */
[----:B--2---:R-:W-:Y:S01]  /*585e0*/  HMMA.16816.F32 R4, R4, R8, R52 ;  /* 0x000000080404723c */ /* 0x004fe20000001834 */
[----:B------:R-:W2:Y:S04]  /*585f0*/  LDL.LU.64 R52, [R1+0x9a0] ;  /* 0x0009a00001347983 */ /* 0x000ea80000300a00 */
[----:B------:R-:W2:Y:S11]  /*58600*/  LDL.LU.64 R54, [R1+0x9a8] ;  /* 0x0009a80001367983 */ /* 0x000eb60000300a00 */
[----:B------:R-:W-:Y:S07]  /*58610*/  @!UPT UIADD3 URZ, URZ, URZ, URZ ;  /* 0x0000003f3f3ff290 */ /* 0x000fee000fffe03f */
[----:B------:R-:W-:Y:S04]  /*58620*/  STL.64 [R1+0x490], R4 ;  /* 0x0004900401007387 */ /* 0x000fe80000100a00 */
[----:B------:R-:W-:Y:S04]  /*58630*/  STL.64 [R1+0x498], R6 ;  /* 0x0004980601007387 */ /* 0x000fe80000100a00 */
[----:B------:R0:W1:Y:S04]  /*58640*/  LDSM.16.MT88.4 R4, [R51+0x180] ;  /* 0x000180003304783b */ /* 0x0000680000004200 */
[----:B------:R-:W-:Y:S04]  /*58650*/  STL.64 [R1+0x6498], R10 ;  /* 0x0064980a01007387 */ /* 0x000fe80000100a00 */
[----:B------:R4:W-:Y:S04]  /*58660*/  STL.64 [R1+0x6490], R8 ;  /* 0x0064900801007387 */ /* 0x0009e80000100a00 */
[----:B------:R-:W3:Y:S04]  /*58670*/  LDL.LU.64 R48, [R1+0x590] ;  /* 0x0005900001307983 */ /* 0x000ee80000300a00 */
[----:B0-----:R-:W3:Y:S04]  /*58680*/  LDL.LU.64 R50, [R1+0x598] ;  /* 0x0005980001327983 */ /* 0x001ee80000300a00 */
[----:B----4-:R-:W4:Y:S04]  /*58690*/  LDL.LU.64 R8, [R1+0x570] ;  /* 0x0005700001087983 */ /* 0x010f280000300a00 */
[----:B------:R-:W4:Y:S04]  /*586a0*/  LDL.LU.64 R10, [R1+0x578] ;  /* 0x00057800010a7983 */ /* 0x000f280000300a00 */
[----:B-1----:R-:W-:Y:S04]  /*586b0*/  STL.64 [R1+0x63c8], R6 ;  /* 0x0063c80601007387 */ /* 0x002fe80000100a00 */
[----:B------:R0:W-:Y:S04]  /*586c0*/  STL.64 [R1+0x63c0], R4 ;  /* 0x0063c00401007387 */ /* 0x0001e80000100a00 */
[----:B0-----:R-:W4:Y:S04]  /*586d0*/  LDL.LU.64 R4, [R1+0x580] ;  /* 0x0005800001047983 */ /* 0x001f280000300a00 */
[----:B------:R-:W4:Y:S04]  /*586e0*/  LDL.LU.64 R6, [R1+0x588] ;  /* 0x0005880001067983 */ /* 0x000f280000300a00 */
[----:B------:R-:W-:Y:S04]  /*586f0*/  STL.64 [R1+0x460], R32 ;  /* 0x0004602001007387 */ /* 0x000fe80000100a00 */
[----:B------:R0:W-:Y:S04]  /*58700*/  STL.64 [R1+0x468], R34 ;  /* 0x0004682201007387 */ /* 0x0001e80000100a00 */
[----:B0-----:R-:W4:Y:S04]  /*58710*/  LDL.LU.64 R34, [R1+0x64a8] ;  /* 0x0064a80001227983 */ /* 0x001f280000300a00 */
[----:B------:R-:W4:Y:S01]  /*58720*/  LDL.LU.64 R32, [R1+0x64a0] ;  /* 0x0064a00001207983 */ /* 0x000f220000300a00 */
[C---:B--2---:R-:W-:Y:S08]  /*58730*/  HMMA.16816.F32 R52, R40.reuse, R20, R52 ;  /* 0x000000142834723c */ /* 0x044ff00000001834 */
[C---:B---3--:R-:W-:Y:S08]  /*58740*/  HMMA.16816.F32 R48, R40.reuse, R24, R48 ;  /* 0x000000182830723c */ /* 0x048ff00000001830 */
[C---:B----4-:R-:W-:Y:S08]  /*58750*/  HMMA.16816.F32 R8, R40.reuse, R12, R8 ;  /* 0x0000000c2808723c */ /* 0x050ff00000001808 */
[C---:B------:R-:W-:Y:S08]  /*58760*/  HMMA.16816.F32 R56, R40.reuse, R32, R56 ;  /* 0x000000202838723c */ /* 0x040ff00000001838 */
[C---:B------:R-:W-:Y:S11]  /*58770*/  HMMA.16816.F32 R4, R40.reuse, R16, R4 ;  /* 0x000000102804723c */ /* 0x040ff60000001804 */
[----:B------:R-:W-:Y:S04]  /*58780*/  @!UPT UIADD3 URZ, URZ, URZ, URZ ;  /* 0x0000003f3f3ff290 */ /* 0x000fe8000fffe03f */
[----:B------:R-:W-:Y:S04]  /*58790*/  STL.64 [R1+0x450], R56 ;  /* 0x0004503801007387 */ /* 0x000fe80000100a00 */
[----:B------:R0:W-:Y:S02]  /*587a0*/  STL.64 [R1+0x458], R58 ;  /* 0x0004583a01007387 */ /* 0x0001e40000100a00 */
[C---:B0-----:R-:W-:Y:S02]  /*587b0*/  HMMA.16816.F32 R56, R40.reuse, R28, R44 ;  /* 0x0000001c2838723c */ /* 0x041fe4000000182c */
[----:B------:R-:W2:Y:S04]  /*587c0*/  LDL.LU.64 R44, [R1+0x480] ;  /* 0x00048000012c7983 */ /* 0x000ea80000300a00 */
[----:B------:R-:W2:Y:S11]  /*587d0*/  LDL.LU.64 R46, [R1+0x488] ;  /* 0x00048800012e7983 */ /* 0x000eb60000300a00 */
[----:B------:R-:W-:Y:S06]  /*587e0*/  @!UPT UIADD3 URZ, URZ, URZ, URZ ;  /* 0x0000003f3f3ff290 */ /* 0x000fec000fffe03f */
        /* <DEDUP_REMOVED lines=12> */
[----:B------:R0:W-:Y:S04]  /*588b0*/  STL.64 [R1+0x410], R4 ;  /* 0x0004100401007387 */ /* 0x0001e80000100a00 */
[----:B------:R1:W-:Y:S04]  /*588c0*/  STL.64 [R1+0x418], R6 ;  /* 0x0004180601007387 */ /* 0x0003e80000100a00 */
[----:B0-----:R-:W2:Y:S04]  /*588d0*/  LDL.LU.64 R4, [R1+0x900] ;  /* 0x0009000001047983 */ /* 0x001ea80000300a00 */
[----:B-1----:R-:W2:Y:S04]  /*588e0*/  LDL.LU.64 R6, [R1+0x908] ;  /* 0x0009080001067983 */ /* 0x002ea80000300a00 */
[----:B------:R-:W-:Y:S04]  /*588f0*/  STL.64 [R1+0x400], R8 ;  /* 0x0004000801007387 */ /* 0x000fe80000100a00 */
[----:B------:R0:W-:Y:S04]  /*58900*/  STL.64 [R1+0x408], R10 ;  /* 0x0004080a01007387 */ /* 0x0001e80000100a00 */
[----:B0-----:R-:W2:Y:S04]  /*58910*/  LDL.LU.64 R10, [R1+0x6498] ;  /* 0x00649800010a7983 */ /* 0x001ea80000300a00 */
[----:B------:R-:W2:Y:S04]  /*58920*/  LDL.LU.64 R8, [R1+0x6490] ;  /* 0x0064900001087983 */ /* 0x000ea80000300a00 */
[----:B------:R-:W-:Y:S04]  /*58930*/  STL.64 [R1+0x6478], R14 ;  /* 0x0064780e01007387 */ /* 0x000fe80000100a00 */
[----:B------:R0:W-:Y:S04]  /*58940*/  STL.64 [R1+0x6470], R12 ;  /* 0x0064700c01007387 */ /* 0x0001e80000100a00 */
[----:B0-----:R-:W3:Y:S04]  /*58950*/  LDL.LU.64 R12, [R1+0xc90] ;  /* 0x000c9000010c7983 */ /* 0x001ee80000300a00 */
[----:B------:R-:W3:Y:S01]  /*58960*/  LDL.LU.64 R14, [R1+0xc98] ;  /* 0x000c9800010e7983 */ /* 0x000ee20000300a00 */
[----:B--2---:R-:W-:Y:S03]  /*58970*/  HMMA.16816.F32 R40, R40, R8, R44 ;  /* 0x000000082828723c */ /* 0x004fe6000000182c */
[----:B------:R-:W3:Y:S04]  /*58980*/  LDL.LU.64 R46, [R1+0x6488] ;  /* 0x00648800012e7983 */ /* 0x000ee80000300a00 */
[----:B------:R-:W3:Y:S04]  /*58990*/  LDL.LU.64 R44, [R1+0x6480] ;  /* 0x00648000012c7983 */ /* 0x000ee80000300a00 */
[----:B------:R-:W-:Y:S04]  /*589a0*/  STL.64 [R1+0x6468], R10 ;  /* 0x0064680a01007387 */ /* 0x000fe80000100a00 */
[----:B------:R0:W-:Y:S08]  /*589b0*/  STL.64 [R1+0x6460], R8 ;  /* 0x0064600801007387 */ /* 0x0001f00000100a00 */
[----:B------:R-:W-:Y:S04]  /*589c0*/  STL.64 [R1+0x240], R40 ;  /* 0x0002402801007387 */ /* 0x000fe80000100a00 */
[----:B------:R-:W-:Y:S04]  /*589d0*/  STL.64 [R1+0x248], R42 ;  /* 0x0002482a01007387 */ /* 0x000fe80000100a00 */
[----:B------:R-:W-:Y:S01]  /*589e0*/  STL.64 [R1+0x6448], R34 ;  /* 0x0064482201007387 */ /* 0x000fe20000100a00 */
[C---:B---3--:R-:W-:Y:S08]  /*589f0*/  HMMA.16816.F32 R12, R44.reuse, R36, R12 ;  /* 0x000000242c0c723c */ /* 0x048ff0000000180c */
[C---:B0-----:R-:W-:Y:S11]  /*58a00*/  HMMA.16816.F32 R8, R44.reuse, R32, R56 ;  /* 0x000000202c08723c */ /* 0x041ff60000001838 */
[----:B------:R-:W-:Y:S04]  /*58a10*/  @!UPT UIADD3 URZ, URZ, URZ, URZ ;  /* 0x0000003f3f3ff290 */ /* 0x000fe8000fffe03f */
[----:B------:R-:W-:Y:S04]  /*58a20*/  STL.64 [R1+0x3d0], R12 ;  /* 0x0003d00c01007387 */ /* 0x000fe80000100a00 */
[----:B------:R-:W-:Y:S04]  /*58a30*/  STL.64 [R1+0x3d8], R14 ;  /* 0x0003d80e01007387 */ /* 0x000fe80000100a00 */
[----:B------:R-:W-:Y:S04]  /*58a40*/  STL.64 [R1+0x6440], R32 ;  /* 0x0064402001007387 */ /* 0x000fe80000100a00 */
[----:B------:R-:W-:Y:S04]  /*58a50*/  STL.64 [R1+0x3c0], R8 ;  /* 0x0003c00801007387 */ /* 0x000fe80000100a00 */
[----:B------:R4:W-:Y:S02]  /*58a60*/  STL.64 [R1+0x3c8], R10 ;  /* 0x0003c80a01007387 */ /* 0x0009e40000100a00 */
[C---:B----4-:R-:W-:Y:S02]  /*58a70*/  HMMA.16816.F32 R8, R44.reuse, R28, R52 ;  /* 0x0000001c2c08723c */ /* 0x050fe40000001834 */
[----:B------:R-:W-:Y:S04]  /*58a80*/  STL.64 [R1+0x6438], R30 ;  /* 0x0064381e01007387 */ /* 0x000fe80000100a00 */
[----:B------:R-:W-:Y:S02]  /*58a90*/  STL.64 [R1+0x6430], R28 ;  /* 0x0064301c01007387 */ /* 0x000fe40000100a00 */
[C---:B------:R-:W-:Y:S11]  /*58aa0*/  HMMA.16816.F32 R4, R44.reuse, R24, R4 ;  /* 0x000000182c04723c */ /* 0x040ff60000001804 */
[----:B------:R-:W-:Y:S04]  /*58ab0*/  @!UPT UIADD3 URZ, URZ, URZ, URZ ;  /* 0x0000003f3f3ff290 */ /* 0x000fe8000fffe03f */
[----:B------:R-:W-:Y:S04]  /*58ac0*/  STL.64 [R1+0x3b0], R8 ;  /* 0x0003b00801007387 */ /* 0x000fe80000100a00 */
[----:B------:R0:W-:Y:S02]  /*58ad0*/  STL.64 [R1+0x3b8], R10 ;  /* 0x0003b80a01007387 */ /* 0x0001e40000100a00 */
[C---:B0-----:R-:W-:Y:S02]  /*58ae0*/  HMMA.16816.F32 R8, R44.reuse, R20, R48 ;  /* 0x000000142c08723c */ /* 0x041fe40000001830 */
[----:B------:R-:W-:Y:S04]  /*58af0*/  STL.64 [R1+0x6428], R22 ;  /* 0x0064281601007387 */ /* 0x000fe80000100a00 */
[----:B------:R-:W-:Y:S11]  /*58b00*/  STL.64 [R1+0x6420], R20 ;  /* 0x0064201401007387 */ /* 0x000ff60000100a00 */
[----:B------:R-:W-:Y:S06]  /*58b10*/  @!UPT UIADD3 URZ, URZ, URZ, URZ ;  /* 0x0000003f3f3ff290 */ /* 0x000fec000fffe03f */
[----:B------:R0:W-:Y:S04]  /*58b20*/  STL.64 [R1+0x3a0], R8 ;  /* 0x0003a00801007387 */ /* 0x0001e80000100a00 */
[----:B------:R1:W-:Y:S04]  /*58b30*/  STL.64 [R1+0x3a8], R10 ;  /* 0x0003a80a01007387 */ /* 0x0003e80000100a00 */
[----:B------:R-:W2:Y:S04]  /*58b40*/  LDL.LU.64 R12, [R1+0x8e0] ;  /* 0x0008e000010c7983 */ /* 0x000ea80000300a00 */
[----:B------:R-:W2:Y:S04]  /*58b50*/  LDL.LU.64 R14, [R1+0x8e8] ;  /* 0x0008e800010e7983 */ /* 0x000ea80000300a00 */
[----:B------:R-:W-:Y:S04]  /*58b60*/  STL.64 [R1+0x390], R4 ;  /* 0x0003900401007387 */ /* 0x000fe80000100a00 */
[----:B------:R-:W-:Y:S04]  /*58b70*/  STL.64 [R1+0x398], R6 ;  /* 0x0003980601007387 */ /* 0x000fe80000100a00 */
        /* <DEDUP_REMOVED lines=12> */
[----:B0-----:R-:W3:Y:S04]  /*58c40*/  LDL.LU.64 R24, [R1+0xb60] ;  /* 0x000b600001187983 */ /* 0x001ee80000300a00 */
[----:B------:R-:W3:Y:S04]  /*58c50*/  LDL.LU.64 R26, [R1+0xb68] ;  /* 0x000b6800011a7983 */ /* 0x000ee80000300a00 */
[----:B------:R-:W3:Y:S04]  /*58c60*/  LDL.LU.64 R52, [R1+0x830] ;  /* 0x0008300001347983 */ /* 0x000ee80000300a00 */
[----:B------:R-:W3:Y:S01]  /*58c70*/  LDL.LU.64 R54, [R1+0x838] ;  /* 0x0008380001367983 */ /* 0x000ee20000300a00 */
[C---:B--2---:R-:W-:Y:S03]  /*58c80*/  HMMA.16816.F32 R12, R44.reuse, R16, R12 ;  /* 0x000000102c0c723c */ /* 0x044fe6000000180c */
[----:B---3--:R-:W-:Y:S04]  /*58c90*/  STL.64 [R1+0x6408], R54 ;  /* 0x0064083601007387 */ /* 0x008fe80000100a00 */
[----:B------:R0:W-:Y:S04]  /*58ca0*/  STL.64 [R1+0x6400], R52 ;  /* 0x0064003401007387 */ /* 0x0001e80000100a00 */
[----:B0-----:R-:W2:Y:S04]  /*58cb0*/  LDL.LU.64 R52, [R1+0x840] ;  /* 0x0008400001347983 */ /* 0x001ea80000300a00 */
[----:B------:R-:W2:Y:S04]  /*58cc0*/  LDL.LU.64 R54, [R1+0x848] ;  /* 0x0008480001367983 */ /* 0x000ea80000300a00 */
[----:B------:R-:W3:Y:S04]  /*58cd0*/  LDL.LU.64 R56, [R1+0x800] ;  /* 0x0008000001387983 */ /* 0x000ee80000300a00 */
[----:B------:R-:W3:Y:S04]  /*58ce0*/  LDL.LU.64 R58, [R1+0x808] ;  /* 0x00080800013a7983 */ /* 0x000ee80000300a00 */
[----:B------:R-:W2:Y:S04]  /*58cf0*/  LDL.LU.64 R40, [R1+0xa90] ;  /* 0x000a900001287983 */ /* 0x000ea80000300a00 */
[----:B------:R-:W2:Y:S04]  /*58d00*/  LDL.LU.64 R42, [R1+0xa98] ;  /* 0x000a9800012a7983 */ /* 0x000ea80000300a00 */
[----:B------:R-:W2:Y:S04]  /*58d10*/  LDL.LU.64 R4, [R1+0xa80] ;  /* 0x000a800001047983 */ /* 0x000ea80000300a00 */
[----:B------:R-:W2:Y:S04]  /*58d20*/  LDL.LU.64 R6, [R1+0xa88] ;  /* 0x000a880001067983 */ /* 0x000ea80000300a00 */
        /* <DEDUP_REMOVED lines=10> */
[----:B------:R-:W4:Y:S02]  /*58dd0*/  LDL.LU.64 R8, [R1+0x6460] ;  /* 0x0064600001087983 */ /* 0x000f240000300a00 */
[----:B----4-:R-:W-:Y:S02]  /*58de0*/  HMMA.16816.F32 R44, R44, R8, R48 ;  /* 0x000000082c2c723c */ /* 0x010fe40000001830 */
[----:B------:R-:W4:Y:S04]  /*58df0*/  LDL.LU.64 R50, [R1+0x6458] ;  /* 0x0064580001327983 */ /* 0x000f280000300a00 */
[----:B------:R-:W4:Y:S11]  /*58e00*/  LDL.LU.64 R48, [R1+0x6450] ;  /* 0x0064500001307983 */ /* 0x000f360000300a00 */
[----:B------:R-:W-:Y:S06]  /*58e10*/  @!UPT UIADD3 URZ, URZ, URZ, URZ ;  /* 0x0000003f3f3ff290 */ /* 0x000fec000fffe03f */
[----:B------:R0:W-:Y:S04]  /*58e20*/  STL.64 [R1+0x1b0], R44 ;  /* 0x0001b02c01007387 */ /* 0x0001e80000100a00 */
[----:B------:R1:W-:Y:S04]  /*58e30*/  STL.64 [R1+0x1b8], R46 ;  /* 0x0001b82e01007387 */ /* 0x0003e80000100a00 */
[----:B0-----:R-:W2:Y:S04]  /*58e40*/  LDL.LU.64 R44, [R1+0x820] ;  /* 0x00082000012c7983 */ /* 0x001ea80000300a00 */
[----:B-1----:R-:W2:Y:S01]  /*58e50*/  LDL.LU.64 R46, [R1+0x828] ;  /* 0x00082800012e7983 */ /* 0x002ea20000300a00 */
        /* <DEDUP_REMOVED lines=41> */
[----:B------:R-:W2:Y:S01]  /*590f0*/  LDL.LU.64 R52, [R1+0x63f0] ;  /* 0x0063f00001347983 */ /* 0x000ea20000300a00 */
[C---:B------:R-:W-:Y:S03]  /*59100*/  HMMA.16816.F32 R44, R48.reuse, R12, R44 ;  /* 0x0000000c302c723c */ /* 0x040fe6000000182c */
[----:B------:R-:W-:Y:S04]  /*59110*/  STL.64 [R1+0x63e8], R18 ;  /* 0x0063e81201007387 */ /* 0x000fe80000100a00 */
[----:B------:R3:W-:Y:S04]  /*59120*/  STL.64 [R1+0x63e0], R16 ;  /* 0x0063e01001007387 */ /* 0x0007e80000100a00 */
[----:B------:R-:W-:Y:S01]  /*59130*/  STL.64 [R1+0x63d8], R10 ;  /* 0x0063d80a01007387 */ /* 0x000fe20000100a00 */
[----:B---3--:R-:W-:Y:S11]  /*59140*/  HMMA.16816.F32 R16, R48, R8, R56 ;  /* 0x000000083010723c */ /* 0x008ff60000001838 */
[----:B------:R-:W-:Y:S04]  /*59150*/  STL.64 [R1+0x130], R44 ;  /* 0x0001302c01007387 */ /* 0x000fe80000100a00 */
[----:B------:R-:W-:Y:S04]  /*59160*/  STL.64 [R1+0x138], R46 ;  /* 0x0001382e01007387 */ /* 0x000fe80000100a00 */
[----:B------:R2:W-:Y:S04]  /*59170*/  STL.64 [R1+0x63d0], R8 ;  /* 0x0063d00801007387 */ /* 0x0005e80000100a00 */
[----:B------:R0:W-:Y:S04]  /*59180*/  STL.64 [R1+0x30], R16 ;  /* 0x0000301001007387 */ /* 0x0001e80000100a00 */
[----:B------:R1:W-:Y:S04]  /*59190*/  STL.64 [R1+0x38], R18 ;  /* 0x0000381201007387 */ /* 0x0003e80000100a00 */
[----:B------:R-:W3:Y:S01]  /*591a0*/  LDL.LU.64 R56, [R1+0xa70] ;  /* 0x000a700001387983 */ /* 0x000ee20000300a00 */
[C---:B--2---:R-:W-:Y:S08]  /*591b0*/  HMMA.16816.F32 R8, R52.reuse, R36, R40 ;  /* 0x000000243408723c */ /* 0x044ff00000001828 */
[C---:B------:R-:W-:Y:S11]  /*591c0*/  HMMA.16816.F32 R4, R52.reuse, R32, R4 ;  /* 0x000000203404723c */ /* 0x040ff60000001804 */
[----:B------:R-:W-:Y:S04]  /*591d0*/  @!UPT UIADD3 URZ, URZ, URZ, URZ ;  /* 0x0000003f3f3ff290 */ /* 0x000fe8000fffe03f */
[----:B------:R2:W-:Y:S04]  /*591e0*/  STL.64 [R1+0x20], R8 ;  /* 0x0000200801007387 */ /* 0x0005e80000100a00 */
[----:B------:R0:W-:Y:S04]  /*591f0*/  STL.64 [R1+0x28], R10 ;  /* 0x0000280a01007387 */ /* 0x0001e80000100a00 */
[----:B------:R-:W3:Y:S04]  /*59200*/  LDL.LU.64 R58, [R1+0xa78] ;  /* 0x000a7800013a7983 */ /* 0x000ee80000300a00 */
        /* <DEDUP_REMOVED lines=8> */
[----:B--2---:R-:W2:Y:S04]  /*59290*/  LDL.LU.64 R8, [R1+0x5f0] ;  /* 0x0005f00001087983 */ /* 0x004ea80000300a00 */
[----:B------:R-:W2:Y:S04]  /*592a0*/  LDL.LU.64 R10, [R1+0x5f8] ;  /* 0x0005f800010a7983 */ /* 0x000ea80000300a00 */
[----:B------:R-:W2:Y:S04]  /*592b0*/  LDL.LU.64 R4, [R1+0x5d0] ;  /* 0x0005d00001047983 */ /* 0x000ea80000300a00 */
[----:B------:R-:W2:Y:S04]  /*592c0*/  LDL.LU.64 R6, [R1+0x5d8] ;  /* 0x0005d80001067983 */ /* 0x000ea80000300a00 */
[----:B----4-:R-:W-:Y:S04]  /*592d0*/  STL.64 [R1+0x63b8], R34 ;  /* 0x0063b82201007387 */ /* 0x010fe80000100a00 */
[----:B------:R0:W-:Y:S04]  /*592e0*/  STL.64 [R1+0x63b0], R32 ;  /* 0x0063b02001007387 */ /* 0x0001e80000100a00 */
[----:B0-----:R-:W4:Y:S04]  /*592f0*/  LDL.LU.64 R32, [R1+0x990] ;  /* 0x0009900001207983 */ /* 0x001f280000300a00 */
[----:B------:R-:W4:Y:S04]  /*59300*/  LDL.LU.64 R34, [R1+0x998] ;  /* 0x0009980001227983 */ /* 0x000f280000300a00 */
[----:B------:R-:W2:Y:S04]  /*59310*/  LDL.LU.64 R40, [R1+0x960] ;  /* 0x0009600001287983 */ /* 0x000ea80000300a00 */
[----:B------:R-:W2:Y:S01]  /*59320*/  LDL.LU.64 R42, [R1+0x968] ;  /* 0x00096800012a7983 */ /* 0x000ea20000300a00 */
[C---:B---3--:R-:W-:Y:S08]  /*59330*/  HMMA.16816.F32 R56, R52.reuse, R28, R56 ;  /* 0x0000001c3438723c */ /* 0x048ff00000001838 */
[C---:B------:R-:W-:Y:S01]  /*59340*/  HMMA.16816.F32 R16, R52.reuse, R24, R16 ;  /* 0x000000183410723c */ /* 0x040fe20000001810 */
[----:B--2---:R-:W-:Y:S04]  /*59350*/  STL.64 [R1+0x63a8], R42 ;  /* 0x0063a82a01007387 */ /* 0x004fe80000100a00 */
[----:B------:R0:W-:Y:S04]  /*59360*/  STL.64 [R1+0x63a0], R40 ;  /* 0x0063a02801007387 */ /* 0x0001e80000100a00 */
[----:B0-----:R-:W2:Y:S04]  /*59370*/  LDL.LU.64 R40, [R1+0x980] ;  /* 0x0009800001287983 */ /* 0x001ea80000300a00 */
[----:B------:R-:W2:Y:S04]  /*59380*/  LDL.LU.64 R42, [R1+0x988] ;  /* 0x00098800012a7983 */ /* 0x000ea80000300a00 */
[----:B------:R-:W-:Y:S04]  /*59390*/  STL.64 [R1], R56 ;  /* 0x0000003801007387 */ /* 0x000fe80000100a00 */
[----:B------:R0:W-:Y:S02]  /*593a0*/  STL.64 [R1+0x8], R58 ;  /* 0x0000083a01007387 */ /* 0x0001e40000100a00 */
[C---:B0-----:R-:W-:Y:S02]  /*593b0*/  HMMA.16816.F32 R56, R52.reuse, R20, R44 ;  /* 0x000000143438723c */ /* 0x041fe4000000182c */
[----:B------:R-:W3:Y:S04]  /*593c0*/  LDL.LU.64 R44, [R1+0x540] ;  /* 0x00054000012c7983 */ /* 0x000ee80000300a00 */
[----:B------:R-:W3:Y:S11]  /*593d0*/  LDL.LU.64 R46, [R1+0x548] ;  /* 0x00054800012e7983 */ /* 0x000ef60000300a00 */
[----:B------:R-:W-:Y:S06]  /*593e0*/  @!UPT UIADD3 URZ, URZ, URZ, URZ ;  /* 0x0000003f3f3ff290 */ /* 0x000fec000fffe03f */
[----:B------:R-:W-:Y:S04]  /*593f0*/  STL.64 [R1+0x5f08], R58 ;  /* 0x005f083a01007387 */ /* 0x000fe80000100a00 */
[----:B------:R0:W-:Y:S04]  /*59400*/  STL.64 [R1+0x5f00], R56 ;  /* 0x005f003801007387 */ /* 0x0001e80000100a00 */
[----:B0-----:R-:W2:Y:S04]  /*59410*/  LDL.LU.64 R56, [R1+0x970] ;  /* 0x0009700001387983 */ /* 0x001ea80000300a00 */
[----:B------:R-:W2:Y:S04]  /*59420*/  LDL.LU.64 R58, [R1+0x978] ;  /* 0x00097800013a7983 */ /* 0x000ea80000300a00 */
[----:B------:R-:W-:Y:S04]  /*59430*/  STL.64 [R1+0x110], R16 ;  /* 0x0001101001007387 */ /* 0x000fe80000100a00 */
[----:B------:R0:W-:Y:S04]  /*59440*/  STL.64 [R1+0x118], R18 ;  /* 0x0001181201007387 */ /* 0x0001e80000100a00 */
[----:B0-----:R-:W2:Y:S04]  /*59450*/  LDL.LU.64 R18, [R1+0x63e8] ;  /* 0x0063e80001127983 */ /* 0x001ea80000300a00 */
[----:B------:R-:W2:Y:S01]  /*59460*/  LDL.LU.64 R16, [R1+0x63e0] ;  /* 0x0063e00001107983 */ /* 0x000ea20000300a00 */
[C---:B------:R-:W-:Y:S08]  /*59470*/  HMMA.16816.F32 R8, R52.reuse, R12, R8 ;  /* 0x0000000c3408723c */ /* 0x040ff00000001808 */
        /* <DEDUP_REMOVED lines=9> */
[----:B0-----:R-:W2:Y:S04]  /*59510*/  LDL.LU.64 R10, [R1+0x63d8] ;  /* 0x0063d800010a7983 */ /* 0x001ea80000300a00 */
[----:B------:R-:W2:Y:S02]  /*59520*/  LDL.LU.64 R8, [R1+0x63d0] ;  /* 0x0063d00001087983 */ /* 0x000ea40000300a00 */
[----:B--2---:R-:W-:Y:S02]  /*59530*/  HMMA.16816.F32 R52, R52, R8, R4 ;  /* 0x000000083434723c */ /* 0x004fe40000001804 */
[----:B------:R-:W4:Y:S04]  /*59540*/  LDL.LU.64 R6, [R1+0x63c8] ;  /* 0x0063c80001067983 */ /* 0x000f280000300a00 */
[----:B------:R-:W4:Y:S11]  /*59550*/  LDL.LU.64 R4, [R1+0x63c0] ;  /* 0x0063c00001047983 */ /* 0x000f360000300a00 */
[----:B------:R-:W-:Y:S06]  /*59560*/  @!UPT UIADD3 URZ, URZ, URZ, URZ ;  /* 0x0000003f3f3ff290 */ /* 0x000fec000fffe03f */
[----:B------:R-:W-:Y:S04]  /*59570*/  STL.64 [R1+0x470], R52 ;  /* 0x0004703401007387 */ /* 0x000fe80000100a00 */
[----:B------:R0:W-:Y:S04]  /*59580*/  STL.64 [R1+0x478], R54 ;  /* 0x0004783601007387 */ /* 0x0001e80000100a00 */
[----:B0-----:R-:W2:Y:S01]  /*59590*/  LDL R55, [R1+0xd04] ;  /* 0x000d040001377983 */ /* 0x001ea20000100800 */
        /* <DEDUP_REMOVED lines=14> */
[C---:B------:R-:W-:Y:S08]  /*59680*/  HMMA.16816.F32 R56, R4.reuse, R28, R56 ;  /* 0x0000001c0438723c */ /* 0x040ff00000001838 */
[C---:B---3--:R-:W-:Y:S11]  /*59690*/  HMMA.16816.F32 R44, R4.reuse, R24, R44 ;  /* 0x00000018042c723c */ /* 0x048ff6000000182c */
[----:B------:R-:W-:Y:S04]  /*596a0*/  @!UPT UIADD3 URZ, URZ, URZ, URZ ;  /* 0x0000003f3f3ff290 */ /* 0x000fe8000fffe03f */
        /* <DEDUP_REMOVED lines=8> */
[----:B------:R-:W-:Y:S04]  /*59730*/  STL.64 [R1+0x608], R42 ;  /* 0x0006082a01007387 */ /* 0x000fe80000100a00 */
[----:B------:R-:W-:Y:S04]  /*59740*/  STL.64 [R1+0x5f0], R44 ;  /* 0x0005f02c01007387 */ /* 0x000fe80000100a00 */
[----:B------:R-:W-:Y:S04]  /*59750*/  STL.64 [R1+0x5f8], R46 ;  /* 0x0005f82e01007387 */ /* 0x000fe80000100a00 */
[----:B------:R-:W0:Y:S01]  /*59760*/  LDSM.16.MT88.4 R44, [R55+0x80] ;  /* 0x00008000372c783b */ /* 0x000e220000004200 */
[C---:B------:R-:W-:Y:S03]  /*59770*/  HMMA.16816.F32 R48, R4.reuse, R16, R48 ;  /* 0x000000100430723c */ /* 0x040fe60000001830 */
[----:B------:R-:W-:Y:S04]  /*59780*/  LDSM.16.MT88.4 R40, [R55] ;  /* 0x000000003728783b */ /* 0x000fe80000004200 */
[----:B0-----:R-:W-:Y:S04]  /*59790*/  STL.64 [R1+0x6360], R46 ;  /* 0x0063602e01007387 */ /* 0x001fe80000100a00 */
[----:B------:R0:W-:Y:S04]  /*597a0*/  STL.64 [R1+0x6358], R44 ;  /* 0x0063582c01007387 */ /* 0x0001e80000100a00 */
[----:B0-----:R-:W2:Y:S04]  /*597b0*/  LDL.LU.64 R44, [R1+0x560] ;  /* 0x00056000012c7983 */ /* 0x001ea80000300a00 */
[----:B------:R-:W2:Y:S04]  /*597c0*/  LDL.LU.64 R46, [R1+0x568] ;  /* 0x00056800012e7983 */ /* 0x000ea80000300a00 */
[----:B------:R-:W-:Y:S04]  /*597d0*/  STL.64 [R1+0x6390], R18 ;  /* 0x0063901201007387 */ /* 0x000fe80000100a00 */
[----:B------:R-:W-:Y:S04]  /*597e0*/  STL.64 [R1+0x6388], R16 ;  /* 0x0063881001007387 */ /* 0x000fe80000100a00 */
[----:B------:R-:W-:Y:S04]  /*597f0*/  STL.64 [R1+0x5e0], R48 ;  /* 0x0005e03001007387 */ /* 0x000fe80000100a00 */
[----:B------:R-:W-:Y:S04]  /*59800*/  STL.64 [R1+0x5e8], R50 ;  /* 0x0005e83201007387 */ /* 0x000fe80000100a00 */
[----:B------:R-:W0:Y:S04]  /*59810*/  LDSM.16.MT88.4 R48, [R55+0x100] ;  /* 0x000100003730783b */ /* 0x000e280000004200 */
[----:B------:R-:W1:Y:S04]  /*59820*/  LDSM.16.MT88.4 R52, [R55+0x180] ;  /* 0x000180003734783b */ /* 0x000e680000004200 */
[----:B0-----:R-:W-:Y:S04]  /*59830*/  STL.64 [R1+0x6340], R50 ;  /* 0x0063403201007387 */ /* 0x001fe80000100a00 */
[----:B------:R-:W-:Y:S04]  /*59840*/  STL.64 [R1+0x6338], R48 ;  /* 0x0063383001007387 */ /* 0x000fe80000100a00 */
[----:B------:R-:W-:Y:S04]  /*59850*/  STL.64 [R1+0x6380], R14 ;  /* 0x0063800e01007387 */ /* 0x000fe80000100a00 */
[----:B------:R-:W-:Y:S01]  /*59860*/  STL.64 [R1+0x6378], R12 ;  /* 0x0063780c01007387 */ /* 0x000fe20000100a00 */
[C---:B--2---:R-:W-:Y:S08]  /*59870*/  HMMA.16816.F32 R16, R4.reuse, R12, R44 ;  /* 0x0000000c0410723c */ /* 0x044ff0000000182c */
[----:B---3--:R-:W-:Y:S11]  /*59880*/  HMMA.16816.F32 R4, R4, R8, R56 ;  /* 0x000000080404723c */ /* 0x008ff60000001838 */
[----:B------:R-:W-:Y:S04]  /*59890*/  @!UPT UIADD3 URZ, URZ, URZ, URZ ;  /* 0x0000003f3f3ff290 */ /* 0x000fe8000fffe03f */
[----:B------:R-:W-:Y:S04]  /*598a0*/  STL.64 [R1+0x5d0], R16 ;  /* 0x0005d01001007387 */ /* 0x000fe80000100a00 */
[----:B------:R-:W-:Y:S04]  /*598b0*/  STL.64 [R1+0x5d8], R18 ;  /* 0x0005d81201007387 */ /* 0x000fe80000100a00 */
[----:B-1----:R-:W-:Y:S04]  /*598c0*/  STL.64 [R1+0x62e0], R54 ;  /* 0x0062e03601007387 */ /* 0x002fe80000100a00 */
[----:B------:R-:W-:Y:S04]  /*598d0*/  STL.64 [R1+0x62d8], R52 ;  /* 0x0062d83401007387 */ /* 0x000fe80000100a00 */
[----:B------:R-:W2:Y:S04]  /*598e0*/  LDL.LU.64 R56, [R1+0xc50] ;  /* 0x000c500001387983 */ /* 0x000ea80000300a00 */
[----:B------:R-:W2:Y:S04]  /*598f0*/  LDL.LU.64 R58, [R1+0xc58] ;  /* 0x000c5800013a7983 */ /* 0x000ea80000300a00 */
[----:B------:R-:W-:Y:S04]  /*59900*/  STL.64 [R1+0x3f0], R4 ;  /* 0x0003f00401007387 */ /* 0x000fe80000100a00 */
[----:B------:R-:W-:Y:S04]  /*59910*/  STL.64 [R1+0x3f8], R6 ;  /* 0x0003f80601007387 */ /* 0x000fe80000100a00 */
[----:B------:R0:W1:Y:S04]  /*59920*/  LDSM.16.MT88.4 R4, [R27+0x2000] ;  /* 0x002000001b04783b */ /* 0x0000680000004200 */
[----:B------:R-:W-:Y:S04]  /*59930*/  STL.64 [R1+0x6370], R10 ;  /* 0x0063700a01007387 */ /* 0x000fe80000100a00 */
[----:B------:R3:W-:Y:S04]  /*59940*/  STL.64 [R1+0x6368], R8 ;  /* 0x0063680801007387 */ /* 0x0007e80000100a00 */
[----:B0-----:R-:W4:Y:S04]  /*59950*/  LDL.LU R27, [R1+0x6398] ;  /* 0x00639800011b7983 */ /* 0x001f280000300800 */
[----:B------:R-:W4:Y:S04]  /*59960*/  LDL.LU.64 R52, [R1+0xc40] ;  /* 0x000c400001347983 */ /* 0x000f280000300a00 */
[----:B------:R-:W4:Y:S04]  /*59970*/  LDL.LU.64 R54, [R1+0xc48] ;  /* 0x000c480001367983 */ /* 0x000f280000300a00 */
[----:B------:R-:W4:Y:S04]  /*59980*/  LDL.LU.64 R48, [R1+0xc30] ;  /* 0x000c300001307983 */ /* 0x000f280000300a00 */
[----:B------:R-:W4:Y:S04]  /*59990*/  LDL.LU.64 R50, [R1+0xc38] ;  /* 0x000c380001327983 */ /* 0x000f280000300a00 */
[----:B------:R-:W4:Y:S04]  /*599a0*/  LDL.LU.64 R16, [R1+0x8c0] ;  /* 0x0008c00001107983 */ /* 0x000f280000300a00 */
[----:B------:R-:W4:Y:S04]  /*599b0*/  LDL.LU.64 R18, [R1+0x8c8] ;  /* 0x0008c80001127983 */ /* 0x000f280000300a00 */
[----:B------:R-:W4:Y:S04]  /*599c0*/  LDL.LU.64 R12, [R1+0x880] ;  /* 0x00088000010c7983 */ /* 0x000f280000300a00 */
[----:B------:R-:W4:Y:S04]  /*599d0*/  LDL.LU.64 R14, [R1+0x888] ;  /* 0x00088800010e7983 */ /* 0x000f280000300a00 */
[----:B---3--:R-:W3:Y:S04]  /*599e0*/  LDL.LU.64 R8, [R1+0x870] ;  /* 0x0008700001087983 */ /* 0x008ee80000300a00 */
[----:B------:R-:W3:Y:S04]  /*599f0*/  LDL.LU.64 R10, [R1+0x878] ;  /* 0x00087800010a7983 */ /* 0x000ee80000300a00 */
[----:B------:R-:W3:Y:S04]  /*59a00*/  LDL.LU.64 R44, [R1+0x850] ;  /* 0x00085000012c7983 */ /* 0x000ee80000300a00 */
[----:B------:R-:W3:Y:S04]  /*59a10*/  LDL.LU.64 R46, [R1+0x858] ;  /* 0x00085800012e7983 */ /* 0x000ee80000300a00 */
[----:B-1----:R-:W-:Y:S04]  /*59a20*/  STL.64 [R1+0x6288], R6 ;  /* 0x0062880601007387 */ /* 0x002fe80000100a00 */
[----:B------:R0:W-:Y:S04]  /*59a30*/  STL.64 [R1+0x6280], R4 ;  /* 0x0062800401007387 */ /* 0x0001e80000100a00 */
[----:B0-----:R-:W3:Y:S04]  /*59a40*/  LDL.LU.64 R4, [R1+0xc20] ;  /* 0x000c200001047983 */ /* 0x001ee80000300a00 */
[----:B------:R-:W3:Y:S01]  /*59a50*/  LDL.LU.64 R6, [R1+0xc28] ;  /* 0x000c280001067983 */ /* 0x000ee20000300a00 */
[C---:B--2---:R-:W-:Y:S08]  /*59a60*/  HMMA.16816.F32 R56, R40.reuse, R36, R56 ;  /* 0x000000242838723c */ /* 0x044ff00000001838 */
[C---:B----4-:R-:W-:Y:S08]  /*59a70*/  HMMA.16816.F32 R52, R40.reuse, R32, R52 ;  /* 0x000000202834723c */ /* 0x050ff00000001834 */
[C---:B------:R-:W-:Y:S07]  /*59a80*/  HMMA.16816.F32 R48, R40.reuse, R28, R48 ;  /* 0x0000001c2830723c */ /* 0x040fee0000001830 */
[----:B------:R0:W-:Y:S01]  /*59a90*/  STL.64 [R1+0x5a0], R56 ;  /* 0x0005a03801007387 */ /* 0x0001e20000100a00 */
[C---:B------:R-:W-:Y:S03]  /*59aa0*/  HMMA.16816.F32 R16, R40.reuse, R24, R16 ;  /* 0x000000182810723c */ /* 0x040fe60000001810 */
[----:B------:R1:W-:Y:S04]  /*59ab0*/  STL.64 [R1+0x5a8], R58 ;  /* 0x0005a83a01007387 */ /* 0x0003e80000100a00 */
[----:B0-----:R-:W2:Y:S04]  /*59ac0*/  LDL.LU.64 R56, [R1+0xb40] ;  /* 0x000b400001387983 */ /* 0x001ea80000300a00 */
[----:B-1----:R-:W2:Y:S04]  /*59ad0*/  LDL.LU.64 R58, [R1+0xb48] ;  /* 0x000b4800013a7983 */ /* 0x002ea80000300a00 */
[----:B------:R0:W-:Y:S04]  /*59ae0*/  STL.64 [R1+0x590], R52 ;  /* 0x0005903401007387 */ /* 0x0001e80000100a00 */
[----:B------:R1:W-:Y:S04]  /*59af0*/  STL.64 [R1+0x598], R54 ;  /* 0x0005983601007387 */ /* 0x0003e80000100a00 */
[----:B0-----:R-:W4:Y:S04]  /*59b00*/  LDL.LU.64 R52, [R1+0xb30] ;  /* 0x000b300001347983 */ /* 0x001f280000300a00 */
[----:B-1----:R-:W4:Y:S01]  /*59b10*/  LDL.LU.64 R54, [R1+0xb38] ;  /* 0x000b380001367983 */ /* 0x002f220000300a00 */
[C---:B---3--:R-:W-:Y:S03]  /*59b20*/  HMMA.16816.F32 R4, R40.reuse, R20, R4 ;  /* 0x000000142804723c */ /* 0x048fe60000001804 */
[----:B------:R0:W-:Y:S04]  /*59b30*/  STL.64 [R1+0x580], R48 ;  /* 0x0005803001007387 */ /* 0x0001e80000100a00 */
[----:B------:R1:W-:Y:S04]  /*59b40*/  STL.64 [R1+0x588], R50 ;  /* 0x0005883201007387 */ /* 0x0003e80000100a00 */
[----:B0-----:R-:W3:Y:S04]  /*59b50*/  LDL.LU.64 R48, [R1+0xb20] ;  /* 0x000b200001307983 */ /* 0x001ee80000300a00 */
[----:B-1----:R-:W3:Y:S08]  /*59b60*/  LDL.LU.64 R50, [R1+0xb28] ;  /* 0x000b280001327983 */ /* 0x002ef00000300a00 */
        /* <DEDUP_REMOVED lines=22> */
[----:B--2---:R-:W-:Y:S02]  /*59cd0*/  HMMA.16816.F32 R40, R40, R8, R44 ;  /* 0x000000082828723c */ /* 0x004fe4000000182c */
[----:B------:R-:W2:Y:S04]  /*59ce0*/  LDL.LU.64 R46, [R1+0x6360] ;  /* 0x00636000012e7983 */ /* 0x000ea80000300a00 */
[----:B------:R-:W2:Y:S11]  /*59cf0*/  LDL.LU.64 R44, [R1+0x6358] ;  /* 0x00635800012c7983 */ /* 0x000eb60000300a00 */
[----:B------:R-:W-:Y:S06]  /*59d00*/  @!UPT UIADD3 URZ, URZ, URZ, URZ ;  /* 0x0000003f3f3ff290 */ /* 0x000fec000fffe03f */
[----:B------:R0:W-:Y:S04]  /*59d10*/  STL.64 [R1+0x360], R40 ;  /* 0x0003602801007387 */ /* 0x0001e80000100a00 */
[----:B------:R1:W-:Y:S04]  /*59d20*/  STL.64 [R1+0x368], R42 ;  /* 0x0003682a01007387 */ /* 0x0003e80000100a00 */
[----:B0-----:R-:W3:Y:S04]  /*59d30*/  LDL.LU.64 R40, [R1+0xb50] ;  /* 0x000b500001287983 */ /* 0x001ee80000300a00 */
[----:B-1----:R-:W3:Y:S04]  /*59d40*/  LDL.LU.64 R42, [R1+0xb58] ;  /* 0x000b5800012a7983 */ /* 0x002ee80000300a00 */
[----:B------:R-:W-:Y:S04]  /*59d50*/  STL.64 [R1+0x6350], R10 ;  /* 0x0063500a01007387 */ /* 0x000fe80000100a00 */
[----:B------:R2:W-:Y:S04]  /*59d60*/  STL.64 [R1+0x6348], R8 ;  /* 0x0063480801007387 */ /* 0x0005e80000100a00 */
[----:B------:R-:W-:Y:S01]  /*59d70*/  STL.64 [R1+0x6330], R34 ;  /* 0x0063302201007387 */ /* 0x000fe20000100a00 */
[C---:B--2---:R-:W-:Y:S08]  /*59d80*/  HMMA.16816.F32 R8, R44.reuse, R32, R56 ;  /* 0x000000202c08723c */ /* 0x044ff00000001838 */
[C---:B---3--:R-:W-:Y:S11]  /*59d90*/  HMMA.16816.F32 R40, R44.reuse, R36, R40 ;  /* 0x000000242c28723c */ /* 0x048ff60000001828 */
[----:B------:R-:W-:Y:S11]  /*59da0*/  @!UPT UIADD3 URZ, URZ, URZ, URZ ;  /* 0x0000003f3f3ff290 */ /* 0x000ff6000fffe03f */
[----:B------:R-:W-:Y:S01]  /*59db0*/  @!UPT UIADD3 URZ, URZ, URZ, URZ ;  /* 0x0000003f3f3ff290 */ /* 0x000fe2000fffe03f */
[----:B------:R-:W-:Y:S04]  /*59dc0*/  STL.64 [R1+0x340], R40 ;  /* 0x0003402801007387 */ /* 0x000fe80000100a00 */
[----:B------:R-:W-:Y:S04]  /*59dd0*/  STL.64 [R1+0x348], R42 ;  /* 0x0003482a01007387 */ /* 0x000fe80000100a00 */
[----:B------:R-:W-:Y:S04]  /*59de0*/  STL.64 [R1+0x6328], R32 ;  /* 0x0063282001007387 */ /* 0x000fe80000100a00 */
[----:B------:R-:W-:Y:S04]  /*59df0*/  STL.64 [R1+0x330], R8 ;  /* 0x0003300801007387 */ /* 0x000fe80000100a00 */
[----:B------:R4:W-:Y:S02]  /*59e00*/  STL.64 [R1+0x338], R10 ;  /* 0x0003380a01007387 */ /* 0x0009e40000100a00 */
[C---:B----4-:R-:W-:Y:S02]  /*59e10*/  HMMA.16816.F32 R8, R44.reuse, R28, R52 ;  /* 0x0000001c2c08723c */ /* 0x050fe40000001834 */
[----:B------:R-:W-:Y:S04]  /*59e20*/  STL.64 [R1+0x6320], R30 ;  /* 0x0063201e01007387 */ /* 0x000fe80000100a00 */
[----:B------:R-:W-:Y:S11]  /*59e30*/  STL.64 [R1+0x6318], R28 ;  /* 0x0063181c01007387 */ /* 0x000ff60000100a00 */
[----:B------:R-:W-:Y:S06]  /*59e40*/  @!UPT UIADD3 URZ, URZ, URZ, URZ ;  /* 0x0000003f3f3ff290 */ /* 0x000fec000fffe03f */
[----:B------:R-:W-:Y:S04]  /*59e50*/  STL.64 [R1+0x320], R8 ;  /* 0x0003200801007387 */ /* 0x000fe80000100a00 */
[----:B------:R0:W-:Y:S02]  /*59e60*/  STL.64 [R1+0x328], R10 ;  /* 0x0003280a01007387 */ /* 0x0001e40000100a00 */
[C---:B0-----:R-:W-:Y:S02]  /*59e70*/  HMMA.16816.F32 R8, R44.reuse, R20, R48 ;  /* 0x000000142c08723c */ /* 0x041fe40000001830 */
[----:B------:R-:W-:Y:S04]  /*59e80*/  STL.64 [R1+0x6310], R22 ;  /* 0x0063101601007387 */ /* 0x000fe80000100a00 */
[----:B------:R-:W-:Y:S11]  /*59e90*/  STL.64 [R1+0x6308], R20 ;  /* 0x0063081401007387 */ /* 0x000ff60000100a00 */
[----:B------:R-:W-:Y:S06]  /*59ea0*/  @!UPT UIADD3 URZ, URZ, URZ, URZ ;  /* 0x0000003f3f3ff290 */ /* 0x000fec000fffe03f */
        /* <DEDUP_REMOVED lines=18> */
[----:B------:R-:W-:Y:S04]  /*59fd0*/  STL.64 [R1+0x6300], R26 ;  /* 0x0063001a01007387 */ /* 0x000fe80000100a00 */
[----:B------:R0:W-:Y:S04]  /*59fe0*/  STL.64 [R1+0x62f8], R24 ;  /* 0x0062f81801007387 */ /* 0x0001e80000100a00 */
[----:B0-----:R-:W4:Y:S04]  /*59ff0*/  LDL.LU.64 R24, [R1+0xa20] ;  /* 0x000a200001187983 */ /* 0x001f280000300a00 */
[----:B------:R-:W4:Y:S04]  /*5a000*/  LDL.LU.64 R26, [R1+0xa28] ;  /* 0x000a2800011a7983 */ /* 0x000f280000300a00 */
[----:B------:R-:W4:Y:S04]  /*5a010*/  LDL.LU.64 R52, [R1+0x740] ;  /* 0x0007400001347983 */ /* 0x000f280000300a00 */
[----:B------:R-:W4:Y:S01]  /*5a020*/  LDL.LU.64 R54, [R1+0x748] ;  /* 0x0007480001367983 */ /* 0x000f220000300a00 */
[C---:B--2---:R-:W-:Y:S08]  /*5a030*/  HMMA.16816.F32 R4, R44.reuse, R16, R4 ;  /* 0x000000102c04723c */ /* 0x044ff00000001804 */
[C---:B---3--:R-:W-:Y:S01]  /*5a040*/  HMMA.16816.F32 R8, R44.reuse, R12, R8 ;  /* 0x0000000c2c08723c */ /* 0x048fe20000001808 */
[----:B----4-:R-:W-:Y:S04]  /*5a050*/  STL.64 [R1+0x62f0], R54 ;  /* 0x0062f03601007387 */ /* 0x010fe80000100a00 */
[----:B------:R0:W-:Y:S04]  /*5a060*/  STL.64 [R1+0x62e8], R52 ;  /* 0x0062e83401007387 */ /* 0x0001e80000100a00 */
[----:B0-----:R-:W2:Y:S04]  /*5a070*/  LDL.LU.64 R52, [R1+0x730] ;  /* 0x0007300001347983 */ /* 0x001ea80000300a00 */
[----:B------:R-:W2:Y:S04]  /*5a080*/  LDL.LU.64 R54, [R1+0x738] ;  /* 0x0007380001367983 */ /* 0x000ea80000300a00 */
[----:B------:R-:W3:Y:S04]  /*5a090*/  LDL.LU.64 R56, [R1+0x950] ;  /* 0x0009500001387983 */ /* 0x000ee80000300a00 */
[----:B------:R-:W3:Y:S04]  /*5a0a0*/  LDL.LU.64 R58, [R1+0x958] ;  /* 0x00095800013a7983 */ /* 0x000ee80000300a00 */
[----:B------:R0:W-:Y:S04]  /*5a0b0*/  STL.64 [R1+0x2f0], R4 ;  /* 0x0002f00401007387 */ /* 0x0001e80000100a00 */
[----:B------:R1:W-:Y:S04]  /*5a0c0*/  STL.64 [R1+0x2f8], R6 ;  /* 0x0002f80601007387 */ /* 0x0003e80000100a00 */
[----:B------:R-:W4:Y:S04]  /*5a0d0*/  LDL.LU.64 R40, [R1+0x930] ;  /* 0x0009300001287983 */ /* 0x000f280000300a00 */
[----:B------:R-:W4:Y:S04]  /*5a0e0*/  LDL.LU.64 R42, [R1+0x938] ;  /* 0x00093800012a7983 */ /* 0x000f280000300a00 */
[----:B0-----:R-:W2:Y:S04]  /*5a0f0*/  LDL.LU.64 R4, [R1+0x8f0] ;  /* 0x0008f00001047983 */ /* 0x001ea80000300a00 */
[----:B-1----:R-:W2:Y:S04]  /*5a100*/  LDL.LU.64 R6, [R1+0x8f8] ;  /* 0x0008f80001067983 */ /* 0x002ea80000300a00 */
        /* <DEDUP_REMOVED lines=57> */
[----:B------:R-:W2:Y:S04]  /*5a4a0*/  LDL.LU.64 R18, [R1+0x768] ;  /* 0x0007680001127983 */ /* 0x000ea80000300a00 */
[----:B------:R-:W-:Y:S04]  /*5a4b0*/  STL.64 [R1+0x62a8], R14 ;  /* 0x0062a80e01007387 */ /* 0x000fe80000100a00 */
[----:B------:R3:W-:Y:S01]  /*5a4c0*/  STL.64 [R1+0x62a0], R12 ;  /* 0x0062a00c01007387 */ /* 0x0007e20000100a00 */
[C---:B--2---:R-:W-:Y:S08]  /*5a4d0*/  HMMA.16816.F32 R16, R48.reuse, R12, R16 ;  /* 0x0000000c3010723c */ /* 0x044ff00000001810 */
[----:B---3--:R-:W-:Y:S08]  /*5a4e0*/  HMMA.16816.F32 R12, R48, R8, R44 ;  /* 0x00000008300c723c */ /* 0x008ff0000000182c */
[C---:B------:R-:W-:Y:S07]  /*5a4f0*/  HMMA.16816.F32 R44, R52.reuse, R36, R56 ;  /* 0x00000024342c723c */ /* 0x040fee0000001838 */
[----:B------:R-:W-:Y:S04]  /*5a500*/  STL.64 [R1+0x760], R16 ;  /* 0x0007601001007387 */ /* 0x000fe80000100a00 */
[----:B------:R4:W-:Y:S04]  /*5a510*/  STL.64 [R1+0x768], R18 ;  /* 0x0007681201007387 */ /* 0x0009e80000100a00 */
[----:B------:R-:W-:Y:S04]  /*5a520*/  STL.64 [R1+0x750], R12 ;  /* 0x0007500c01007387 */ /* 0x000fe80000100a00 */
[----:B------:R0:W-:Y:S01]  /*5a530*/  STL.64 [R1+0x758], R14 ;  /* 0x0007580e01007387 */ /* 0x0001e20000100a00 */
[C---:B----4-:R-:W-:Y:S08]  /*5a540*/  HMMA.16816.F32 R16, R52.reuse, R32, R40 ;  /* 0x000000203410723c */ /* 0x050ff00000001828 */
[----:B0-----:R-:W-:Y:S01]  /*5a550*/  HMMA.16816.F32 R12, R52, R28, R4 ;  /* 0x0000001c340c723c */ /* 0x001fe20000001804 */
[----:B------:R-:W-:Y:S04]  /*5a560*/  STL.64 [R1+0x770], R44 ;  /* 0x0007702c01007387 */ /* 0x000fe80000100a00 */
[----:B------:R-:W-:Y:S04]  /*5a570*/  STL.64 [R1+0x778], R46 ;  /* 0x0007782e01007387 */ /* 0x000fe80000100a00 */
[----:B------:R-:W2:Y:S06]  /*5a580*/  LDL.LU.64 R4, [R1+0x8b0] ;  /* 0x0008b00001047983 */ /* 0x000eac0000300a00 */
[----:B------:R-:W-:Y:S04]  /*5a590*/  STL.64 [R1+0x780], R16 ;  /* 0x0007801001007387 */ /* 0x000fe80000100a00 */
[----:B------:R-:W-:Y:S04]  /*5a5a0*/  STL.64 [R1+0x788], R18 ;  /* 0x0007881201007387 */ /* 0x000fe80000100a00 */
[----:B------:R-:W2:Y:S04]  /*5a5b0*/  LDL.LU.64 R6, [R1+0x8b8] ;  /* 0x0008b80001067983 */ /* 0x000ea80000300a00 */
[----:B------:R-:W-:Y:S04]  /*5a5c0*/  STL.64 [R1+0x790], R12 ;  /* 0x0007900c01007387 */ /* 0x000fe80000100a00 */
[----:B------:R-:W-:Y:S04]  /*5a5d0*/  STL.64 [R1+0x798], R14 ;  /* 0x0007980e01007387 */ /* 0x000fe80000100a00 */
[----:B------:R-:W3:Y:S04]  /*5a5e0*/  LDL.LU R40, [R1+0x90] ;  /* 0x0000900001287983 */ /* 0x000ee80000300800 */
[----:B------:R-:W3:Y:S01]  /*5a5f0*/  LDL.LU R41, [R1+0x94] ;  /* 0x0000940001297983 */ /* 0x000ee20000300800 */
[----:B------:R-:W-:-:S02]  /*5a600*/  IMAD.MOV.U32 R42, RZ, RZ, R27 ;  /* 0x000000ffff2a7224 */ /* 0x000fc400078e001b */
[----:B------:R-:W-:Y:S01]  /*5a610*/  IMAD.MOV.U32 R43, RZ, RZ, R31 ;  /* 0x000000ffff2b7224 */ /* 0x000fe200078e001f */
[----:B------:R-:W4:Y:S04]  /*5a620*/  LDL.LU R27, [R1+0x62d4] ;  /* 0x0062d400011b7983 */ /* 0x000f280000300800 */
[----:B------:R-:W2:Y:S04]  /*5a630*/  LDL.LU R31, [R1+0x62d0] ;  /* 0x0062d000011f7983 */ /* 0x000ea80000300800 */
[----:B------:R-:W-:Y:S04]  /*5a640*/  STL.64 [R1+0x6268], R42 ;  /* 0x0062682a01007387 */ /* 0x000fe80000100a00 */
[----:B---3--:R0:W-:Y:S04]  /*5a650*/  STL.64 [R1+0x6260], R40 ;  /* 0x0062602801007387 */ /* 0x0081e80000100a00 */
[----:B0-----:R-:W3:Y:S04]  /*5a660*/  LDL.LU R40, [R1+0xc0] ;  /* 0x0000c00001287983 */ /* 0x001ee80000300800 */
[----:B------:R-:W3:Y:S04]  /*5a670*/  LDL.LU R41, [R1+0xc4] ;  /* 0x0000c40001297983 */ /* 0x000ee80000300800 */
[----:B------:R-:W3:Y:S04]  /*5a680*/  LDL.LU R42, [R1+0xc8] ;  /* 0x0000c800012a7983 */ /* 0x000ee80000300800 */
[----:B------:R-:W3:Y:S04]  /*5a690*/  LDL.LU R43, [R1+0xcc] ;  /* 0x0000cc00012b7983 */ /* 0x000ee80000300800 */
[----:B------:R-:W3:Y:S04]  /*5a6a0*/  LDL.LU.64 R16, [R1+0x7b0] ;  /* 0x0007b00001107983 */ /* 0x000ee80000300a00 */
[----:B------:R-:W3:Y:S01]  /*5a6b0*/  LDL.LU.64 R18, [R1+0x7b8] ;  /* 0x0007b80001127983 */ /* 0x000ee20000300a00 */
[----:B--2---:R-:W-:Y:S03]  /*5a6c0*/  HMMA.16816.F32 R4, R52, R20, R4 ;  /* 0x000000143404723c */ /* 0x004fe60000001804 */
[----:B------:R-:W2:Y:S04]  /*5a6d0*/  LDL.LU.64 R12, [R1+0x7c0] ;  /* 0x0007c000010c7983 */ /* 0x000ea80000300a00 */
[----:B------:R-:W2:Y:S04]  /*5a6e0*/  LDL.LU.64 R14, [R1+0x7c8] ;  /* 0x0007c800010e7983 */ /* 0x000ea80000300a00 */
[----:B------:R-:W2:Y:S04]  /*5a6f0*/  LDL.LU R48, [R1+0xa0] ;  /* 0x0000a00001307983 */ /* 0x000ea80000300800 */
[----:B------:R-:W2:Y:S04]  /*5a700*/  LDL.LU R49, [R1+0xa4] ;  /* 0x0000a40001317983 */ /* 0x000ea80000300800 */
[----:B------:R-:W2:Y:S04]  /*5a710*/  LDL.LU R50, [R1+0xa8] ;  /* 0x0000a80001327983 */ /* 0x000ea80000300800 */
[----:B------:R-:W2:Y:S01]  /*5a720*/  LDL.LU R51, [R1+0xac] ;  /* 0x0000ac0001337983 */ /* 0x000ea20000300800 */
[----:B------:R-:W-:-:S03]  /*5a730*/  IMAD.MOV.U32 R36, RZ, RZ, R4 ;  /* 0x000000ffff247224 */ /* 0x000fc600078e0004 */
[----:B------:R0:W-:Y:S01]  /*5a740*/  STL.64 [R1+0x7a8], R6 ;  /* 0x0007a80601007387 */ /* 0x0001e20000100a00 */
[----:B------:R-:W-:-:S03]  /*5a750*/  IMAD.MOV.U32 R37, RZ, RZ, R5 ;  /* 0x000000ffff257224 */ /* 0x000fc600078e0005 */
[----:B------:R-:W2:Y:S01]  /*5a760*/  LDL.LU.64 R56, [R1+0x7d0] ;  /* 0x0007d00001387983 */ /* 0x000ea20000300a00 */
[----:B------:R-:W-:-:S03]  /*5a770*/  IMAD.MOV.U32 R44, RZ, RZ, R35 ;  /* 0x000000ffff2c7224 */ /* 0x000fc600078e0023 */
[----:B------:R-:W2:Y:S01]  /*5a780*/  LDL.LU.64 R58, [R1+0x7d8] ;  /* 0x0007d800013a7983 */ /* 0x000ea20000300a00 */
[----:B------:R-:W-:-:S03]  /*5a790*/  IMAD.MOV.U32 R45, RZ, RZ, R34 ;  /* 0x000000ffff2d7224 */ /* 0x000fc600078e0022 */
[----:B------:R-:W2:Y:S01]  /*5a7a0*/  LDL.LU.64 R4, [R1+0x7e0] ;  /* 0x0007e00001047983 */ /* 0x000ea20000300a00 */
[----:B------:R-:W-:-:S03]  /*5a7b0*/  IMAD.MOV.U32 R46, RZ, RZ, R26 ;  /* 0x000000ffff2e7224 */ /* 0x000fc600078e001a */
[----:B0-----:R-:W2:Y:S01]  /*5a7c0*/  LDL.LU.64 R6, [R1+0x7e8] ;  /* 0x0007e80001067983 */ /* 0x001ea20000300a00 */
[----:B------:R-:W-:-:S03]  /*5a7d0*/  IMAD.MOV.U32 R47, RZ, RZ, R22 ;  /* 0x000000ffff2f7224 */ /* 0x000fc600078e0016 */
[----:B------:R-:W2:Y:S04]  /*5a7e0*/  LDL.LU R35, [R1+0x62cc] ;  /* 0x0062cc0001237983 */ /* 0x000ea80000300800 */
[----:B------:R-:W2:Y:S04]  /*5a7f0*/  LDL.LU R34, [R1+0x62c8] ;  /* 0x0062c80001227983 */ /* 0x000ea80000300800 */
[----:B------:R-:W2:Y:S04]  /*5a800*/  LDL.LU R26, [R1+0x62c4] ;  /* 0x0062c400011a7983 */ /* 0x000ea80000300800 */
[----:B------:R-:W2:Y:S04]  /*5a810*/  LDL.LU R22, [R1+0x62c0] ;  /* 0x0062c00001167983 */ /* 0x000ea80000300800 */
[----:B------:R-:W-:Y:S04]  /*5a820*/  STL [R1+0x5de4], R37 ;  /* 0x005de42501007387 */ /* 0x000fe80000100800 */
[----:B------:R-:W-:Y:S01]  /*5a830*/  STL [R1+0x5de0], R36 ;  /* 0x005de02401007387 */ /* 0x000fe20000100800 */
        /* <DEDUP_REMOVED lines=10> */
[----:B------:R0:W-:Y:S01]  /*5a8e0*/  STL.64 [R1+0x7c0], R12 ;  /* 0x0007c00c01007387 */ /* 0x0001e20000100a00 */
[----:B------:R-:W-:Y:S02]  /*5a8f0*/  IMAD.MOV.U32 R37, RZ, RZ, R14 ;  /* 0x000000ffff257224 */ /* 0x000fe400078e000e */
[----:B------:R-:W-:Y:S02]  /*5a900*/  IMAD.MOV.U32 R36, RZ, RZ, R15 ;  /* 0x000000ffff247224 */ /* 0x000fe400078e000f */
[----:B------:R-:W2:Y:S04]  /*5a910*/  LDL.LU.64 R14, [R1+0x62a8] ;  /* 0x0062a800010e7983 */ /* 0x000ea80000300a00 */
[----:B0-----:R-:W2:Y:S04]  /*5a920*/  LDL.LU.64 R12, [R1+0x62a0] ;  /* 0x0062a000010c7983 */ /* 0x001ea80000300a00 */
[----:B------:R-:W-:Y:S04]  /*5a930*/  STL [R1+0x5efc], R36 ;  /* 0x005efc2401007387 */ /* 0x000fe80000100800 */
[----:B------:R0:W-:Y:S04]  /*5a940*/  STL [R1+0x5ef8], R37 ;  /* 0x005ef82501007387 */ /* 0x0001e80000100800 */
[----:B0-----:R-:W3:Y:S01]  /*5a950*/  LDL R37, [R1+0xd0c] ;  /* 0x000d0c0001257983 */ /* 0x001ee20000100800 */
[C---:B--2---:R-:W-:Y:S08]  /*5a960*/  HMMA.16816.F32 R56, R52.reuse, R12, R56 ;  /* 0x0000000c3438723c */ /* 0x044ff00000001838 */
[----:B------:R-:W-:Y:S11]  /*5a970*/  HMMA.16816.F32 R52, R52, R8, R4 ;  /* 0x000000083434723c */ /* 0x000ff60000001804 */
[----:B------:R-:W-:Y:S04]  /*5a980*/  @!UPT UIADD3 URZ, URZ, URZ, URZ ;  /* 0x0000003f3f3ff290 */ /* 0x000fe8000fffe03f */
[----:B------:R0:W-:Y:S04]  /*5a990*/  STL.64 [R1+0x7d0], R56 ;  /* 0x0007d03801007387 */ /* 0x0001e80000100a00 */
[----:B------:R1:W-:Y:S01]  /*5a9a0*/  STL.64 [R1+0x7d8], R58 ;  /* 0x0007d83a01007387 */ /* 0x0003e20000100a00 */
[----:B0-----:R-:W-:-:S03]  /*5a9b0*/  IMAD.MOV.U32 R56, RZ, RZ, R23 ;  /* 0x000000ffff387224 */ /* 0x001fc600078e0017 */
[----:B------:R-:W2:Y:S01]  /*5a9c0*/  LDL.LU R23, [R1+0x629c] ;  /* 0x00629c0001177983 */ /* 0x000ea20000300800 */
[----:B------:R-:W-:Y:S02]  /*5a9d0*/  IMAD.MOV.U32 R57, RZ, RZ, R30 ;  /* 0x000000ffff397224 */ /* 0x000fe400078e001e */
[----:B-1----:R-:W-:Y:S01]  /*5a9e0*/  IMAD.MOV.U32 R58, RZ, RZ, R38 ;  /* 0x000000ffff3a7224 */ /* 0x002fe200078e0026 */
[----:B------:R-:W2:Y:S01]  /*5a9f0*/  LDL.LU R30, [R1+0x6298] ;  /* 0x00629800011e7983 */ /* 0x000ea20000300800 */
[----:B------:R-:W-:-:S03]  /*5aa00*/  IMAD.MOV.U32 R59, RZ, RZ, R39 ;  /* 0x000000ffff3b7224 */ /* 0x000fc600078e0027 */
[----:B------:R-:W2:Y:S04]  /*5aa10*/  LDL.LU R38, [R1+0x6294] ;  /* 0x0062940001267983 */ /* 0x000ea80000300800 */
[----:B------:R-:W2:Y:S04]  /*5aa20*/  LDL.LU R39, [R1+0x6290] ;  /* 0x0062900001277983 */ /* 0x000ea80000300800 */
[----:B------:R-:W2:Y:S04]  /*5aa30*/  LDL R13, [R1+0xd00] ;  /* 0x000d0000010d7983 */ /* 0x000ea80000100800 */
[----:B------:R-:W2:Y:S04]  /*5aa40*/  LDL.LU.64 R6, [R1+0x6288] ;  /* 0x0062880001067983 */ /* 0x000ea80000300a00 */
[----:B------:R-:W2:Y:S01]  /*5aa50*/  LDL.LU.64 R4, [R1+0x6280] ;  /* 0x0062800001047983 */ /* 0x000ea20000300a00 */
[----:B------:R-:W-:-:S03]  /*5aa60*/  IMAD.MOV.U32 R21, RZ, RZ, R54 ;  /* 0x000000ffff157224 */ /* 0x000fc600078e0036 */
[----:B------:R0:W-:Y:S01]  /*5aa70*/  STL.64 [R1+0x7e0], R52 ;  /* 0x0007e03401007387 */ /* 0x0001e20000100a00 */
[----:B------:R-:W-:Y:S02]  /*5aa80*/  IMAD.MOV.U32 R20, RZ, RZ, R55 ;  /* 0x000000ffff147224 */ /* 0x000fe400078e0037 */
[----:B------:R-:W-:Y:S02]  /*5aa90*/  IMAD.MOV.U32 R54, RZ, RZ, R31 ;  /* 0x000000ffff367224 */ /* 0x000fe400078e001f */
[----:B----4-:R-:W-:Y:S02]  /*5aaa0*/  IMAD.MOV.U32 R55, RZ, RZ, R27 ;  /* 0x000000ffff377224 */ /* 0x010fe400078e001b */
[----:B0-----:R-:W-:Y:S02]  /*5aab0*/  IMAD.MOV.U32 R52, RZ, RZ, R34 ;  /* 0x000000ffff347224 */ /* 0x001fe400078e0022 */
[----:B------:R-:W4:Y:S01]  /*5aac0*/  LDL.LU R34, [R1+0x627c] ;  /* 0x00627c0001227983 */ /* 0x000f220000300800 */
[----:B------:R-:W-:-:S03]  /*5aad0*/  IMAD.MOV.U32 R53, RZ, RZ, R35 ;  /* 0x000000ffff357224 */ /* 0x000fc600078e0023 */
[----:B------:R-:W4:Y:S04]  /*5aae0*/  LDL.LU R35, [R1+0x6278] ;  /* 0x0062780001237983 */ /* 0x000f280000300800 */
[----:B------:R-:W3:Y:S04]  /*5aaf0*/  LDL.LU R31, [R1+0x6274] ;  /* 0x00627400011f7983 */ /* 0x000ee80000300800 */
[----:B------:R-:W3:Y:S01]  /*5ab00*/  LDL.LU R27, [R1+0x6270] ;  /* 0x00627000011b7983 */ /* 0x000ee20000300800 */
[----:B--2---:R-:W-:Y:S11]  /*5ab10*/  HMMA.16816.F32 R40, R4, R38, R40 ;  /* 0x000000260428723c */ /* 0x004ff60000001828 */
[----:B------:R-:W-:Y:S11]  /*5ab20*/  @!UPT UIADD3 URZ, URZ, URZ, URZ ;  /* 0x0000003f3f3ff290 */ /* 0x000ff6000fffe03f */
[----:B------:R-:W-:Y:S02]  /*5ab30*/  @!UPT UIADD3 URZ, URZ, URZ, URZ ;  /* 0x0000003f3f3ff290 */ /* 0x000fe4000fffe03f */
[----:B------:R-:W-:Y:S02]  /*5ab40*/  IMAD.MOV.U32 R29, RZ, RZ, R42 ;  /* 0x000000ffff1d7224 */ /* 0x000fe400078e002a */
[----:B------:R-:W-:Y:S02]  /*5ab50*/  IMAD.MOV.U32 R28, RZ, RZ, R43 ;  /* 0x000000ffff1c7224 */ /* 0x000fe400078e002b */
[----:B------:R-:W-:Y:S01]  /*5ab60*/  IMAD.MOV.U32 R33, RZ, RZ, R40 ;  /* 0x000000ffff217224 */ /* 0x000fe200078e0028 */
[----:B------:R-:W2:Y:S01]  /*5ab70*/  LDL.LU.64 R42, [R1+0x6268] ;  /* 0x00626800012a7983 */ /* 0x000ea20000300a00 */
[----:B------:R-:W-:-:S03]  /*5ab80*/  IMAD.MOV.U32 R32, RZ, RZ, R41 ;  /* 0x000000ffff207224 */ /* 0x000fc600078e0029 */
[----:B------:R-:W2:Y:S01]  /*5ab90*/  LDL.LU.64 R40, [R1+0x6260] ;  /* 0x0062600001287983 */ /* 0x000ea20000300a00 */
[C---:B----4-:R-:W-:Y:S08]  /*5aba0*/  HMMA.16816.F32 R52, R4.reuse, R34, R52 ;  /* 0x000000220434723c */ /* 0x050ff00000001834 */
[C---:B---3--:R-:W-:Y:S08]  /*5abb0*/  HMMA.16816.F32 R48, R4.reuse, R30, R48 ;  /* 0x0000001e0430723c */ /* 0x048ff00000001830 */
[C---:B------:R-:W-:Y:S07]  /*5abc0*/  HMMA.16816.F32 R44, R4.reuse, R26, R44 ;  /* 0x0000001a042c723c */ /* 0x040fee000000182c */
[----:B------:R0:W-:Y:S04]  /*5abd0*/  STL.64 [R1+0xb0], R52 ;  /* 0x0000b03401007387 */ /* 0x0001e80000100a00 */
[----:B------:R1:W-:Y:S04]  /*5abe0*/  STL.64 [R1+0xb8], R54 ;  /* 0x0000b83601007387 */ /* 0x0003e80000100a00 */
[----:B0-----:R-:W3:Y:S04]  /*5abf0*/  LDL.LU R52, [R1+0x5c0] ;  /* 0x0005c00001347983 */ /* 0x001ee80000300800 */
[----:B------:R-:W-:Y:S05]  /*5ac00*/  STL.64 [R1+0x7f0], R48 ;  /* 0x0007f03001007387 */ /* 0x000fea0000100a00 */
[----:B------:R-:W-:Y:S01]  /*5ac10*/  IMAD.MOV.U32 R25, RZ, RZ, R46 ;  /* 0x000000ffff197224 */ /* 0x000fe200078e002e */
[----:B------:R-:W-:Y:S01]  /*5ac20*/  STL.64 [R1+0x7f8], R50 ;  /* 0x0007f83201007387 */ /* 0x000fe20000100a00 */
[----:B------:R-:W-:Y:S01]  /*5ac30*/  IMAD.MOV.U32 R24, RZ, RZ, R47 ;  /* 0x000000ffff187224 */ /* 0x000fe200078e002f */
[----:B--2---:R-:W-:Y:S11]  /*5ac40*/  HMMA.16816.F32 R40, R4, R22, R40 ;  /* 0x000000160428723c */ /* 0x004ff60000001828 */
[----:B------:R-:W-:Y:S11]  /*5ac50*/  @!UPT UIADD3 URZ, URZ, URZ, URZ ;  /* 0x0000003f3f3ff290 */ /* 0x000ff6000fffe03f */
[----:B------:R-:W-:Y:S01]  /*5ac60*/  @!UPT UIADD3 URZ, URZ, URZ, URZ ;  /* 0x0000003f3f3ff290 */ /* 0x000fe2000fffe03f */
[----:B------:R-:W-:Y:S04]  /*5ac70*/  STL.64 [R1+0xa0], R40 ;  /* 0x0000a02801007387 */ /* 0x000fe80000100a00 */
[----:B------:R-:W-:Y:S04]  /*5ac80*/  STL.64 [R1+0xa8], R42 ;  /* 0x0000a82a01007387 */ /* 0x000fe80000100a00 */
[----:B------:R-:W3:Y:S04]  /*5ac90*/  LDL.LU R53, [R1+0x5c4] ;  /* 0x0005c40001357983 */ /* 0x000ee80000300800 */
[----:B-1----:R-:W3:Y:S04]  /*5aca0*/  LDL.LU R54, [R1+0x5c8] ;  /* 0x0005c80001367983 */ /* 0x002ee80000300800 */
[----:B------:R-:W3:Y:S04]  /*5acb0*/  LDL.LU R55, [R1+0x5cc] ;  /* 0x0005cc0001377983 */ /* 0x000ee80000300800 */
[----:B------:R-:W-:Y:S04]  /*5acc0*/  STL.64 [R1+0x230], R44 ;  /* 0x0002302c01007387 */ /* 0x000fe80000100a00 */
[----:B------:R0:W-:Y:S04]  /*5acd0*/  STL.64 [R1+0x6230], R26 ;  /* 0x0062301a01007387 */ /* 0x0001e80000100a00 */
[----:B------:R1:W-:Y:S04]  /*5ace0*/  STL.64 [R1+0x6228], R24 ;  /* 0x0062281801007387 */ /* 0x0003e80000100a00 */
[----:B------:R-:W2:Y:S01]  /*5acf0*/  LDSM.16.MT88.4 R44, [R13+0x2100] ;  /* 0x002100000d2c783b */ /* 0x000ea20000004200 */
[----:B0-----:R-:W-:-:S03]  /*5ad00*/  IMAD.MOV.U32 R26, RZ, RZ, R18 ;  /* 0x000000ffff1a7224 */ /* 0x001fc600078e0012 */
[----:B------:R-:W-:Y:S01]  /*5ad10*/  LDSM.16.MT88.4 R40, [R13+0x2080] ;  /* 0x002080000d28783b */ /* 0x000fe20000004200 */
[----:B-1----:R-:W-:-:S03]  /*5ad20*/  IMAD.MOV.U32 R24, RZ, RZ, R3 ;  /* 0x000000ffff187224 */ /* 0x002fc600078e0003 */
[----:B------:R-:W4:Y:S01]  /*5ad30*/  LDL.LU R3, [R1+0x6258] ;  /* 0x0062580001037983 */ /* 0x000f220000300800 */
[----:B------:R-:W-:Y:S02]  /*5ad40*/  IMAD.MOV.U32 R25, RZ, RZ, R60 ;  /* 0x000000ffff197224 */ /* 0x000fe400078e003c */
[----:B------:R-:W-:Y:S01]  /*5ad50*/  IMAD.MOV.U32 R27, RZ, RZ, R19 ;  /* 0x000000ffff1b7224 */ /* 0x000fe200078e0013 */
[----:B------:R-:W3:Y:S04]  /*5ad60*/  LDL.LU R60, [R1+0x6254] ;  /* 0x00625400013c7983 */ /* 0x000ee80000300800 */
[----:B------:R-:W3:Y:S04]  /*5ad70*/  LDL.LU R18, [R1+0x6250] ;  /* 0x0062500001127983 */ /* 0x000ee80000300800 */
[----:B------:R-:W3:Y:S04]  /*5ad80*/  LDL.LU R19, [R1+0x624c] ;  /* 0x00624c0001137983 */ /* 0x000ee80000300800 */
[----:B--2---:R-:W-:Y:S04]  /*5ad90*/  STL.64 [R1+0x61f8], R46 ;  /* 0x0061f82e01007387 */ /* 0x004fe80000100a00 */
[----:B------:R0:W-:Y:S04]  /*5ada0*/  STL.64 [R1+0x61f0], R44 ;  /* 0x0061f02c01007387 */ /* 0x0001e80000100a00 */
[----:B0-----:R-:W2:Y:S04]  /*5adb0*/  LDL.LU R44, [R1+0x710] ;  /* 0x00071000012c7983 */ /* 0x001ea80000300800 */
[----:B------:R-:W2:Y:S04]  /*5adc0*/  LDL.LU R45, [R1+0x714] ;  /* 0x00071400012d7983 */ /* 0x000ea80000300800 */
[----:B------:R-:W2:Y:S04]  /*5add0*/  LDL.LU R46, [R1+0x718] ;  /* 0x00071800012e7983 */ /* 0x000ea80000300800 */
[----:B------:R-:W2:Y:S01]  /*5ade0*/  LDL.LU R47, [R1+0x71c] ;  /* 0x00071c00012f7983 */ /* 0x000ea20000300800 */
[----:B---3--:R-:W-:Y:S07]  /*5adf0*/  HMMA.16816.F32 R48, R4, R18, R56 ;  /* 0x000000120430723c */ /* 0x008fee0000001838 */
[----:B------:R-:W-:-:S02]  /*5ae00*/  IMAD.MOV.U32 R56, RZ, RZ, R10 ;  /* 0x000000ffff387224 */ /* 0x000fc400078e000a */
[----:B------:R-:W3:Y:S01]  /*5ae10*/  LDL.LU R10, [R1+0x6248] ;  /* 0x00624800010a7983 */ /* 0x000ee20000300800 */
[----:B------:R-:W-:Y:S02]  /*5ae20*/  IMAD.MOV.U32 R57, RZ, RZ, R14 ;  /* 0x000000ffff397224 */ /* 0x000fe400078e000e */
[----:B------:R-:W-:Y:S02]  /*5ae30*/  IMAD.MOV.U32 R58, RZ, RZ, R15 ;  /* 0x000000ffff3a7224 */ /* 0x000fe400078e000f */
[----:B------:R-:W-:-:S09]  /*5ae40*/  IMAD.MOV.U32 R59, RZ, RZ, R11 ;  /* 0x000000ffff3b7224 */ /* 0x000fd200078e000b */
[----:B------:R-:W-:Y:S04]  /*5ae50*/  STL.64 [R1+0x3e0], R48 ;  /* 0x0003e03001007387 */ /* 0x000fe80000100a00 */
[----:B------:R-:W-:Y:S04]  /*5ae60*/  STL.64 [R1+0x3e8], R50 ;  /* 0x0003e83201007387 */ /* 0x000fe80000100a00 */
[----:B------:R-:W2:Y:S04]  /*5ae70*/  LDL.LU R14, [R1+0x6244] ;  /* 0x00624400010e7983 */ /* 0x000ea80000300800 */
[----:B------:R-:W2:Y:S04]  /*5ae80*/  LDL.LU R15, [R1+0x6240] ;  /* 0x00624000010f7983 */ /* 0x000ea80000300800 */
[----:B------:R-:W3:Y:S04]  /*5ae90*/  LDL.LU R11, [R1+0x623c] ;  /* 0x00623c00010b7983 */ /* 0x000ee80000300800 */
[----:B------:R-:W0:Y:S01]  /*5aea0*/  LDSM.16.MT88.4 R48, [R13+0x2180] ;  /* 0x002180000d30783b */ /* 0x000e220000004200 */
[----:B------:R-:W-:-:S02]  /*5aeb0*/  IMAD.MOV.U32 R16, RZ, RZ, R60 ;  /* 0x000000ffff107224 */ /* 0x000fc400078e003c */
[----:B----4-:R-:W-:Y:S01]  /*5aec0*/  IMAD.MOV.U32 R17, RZ, RZ, R3 ;  /* 0x000000ffff117224 */ /* 0x010fe200078e0003 */
[----:B------:R1:W-:Y:S02]  /*5aed0*/  STL.64 [R1+0x6220], R18 ;  /* 0x0062201201007387 */ /* 0x0003e40000100a00 */
[----:B-1----:R-:W-:Y:S02]  /*5aee0*/  IMAD.MOV.U32 R18, RZ, RZ, R2 ;  /* 0x000000ffff127224 */ /* 0x002fe400078e0002 */
[----:B------:R-:W-:Y:S01]  /*5aef0*/  IMAD.MOV.U32 R19, RZ, RZ, R0 ;  /* 0x000000ffff137224 */ /* 0x000fe200078e0000 */
[----:B0-----:R-:W-:Y:S04]  /*5af00*/  STL.64 [R1+0x6178], R50 ;  /* 0x0061783201007387 */ /* 0x001fe80000100a00 */
[----:B------:R2:W-:Y:S02]  /*5af10*/  STL.64 [R1+0x6170], R48 ;  /* 0x0061703001007387 */ /* 0x0005e40000100a00 */
[C---:B--2---:R-:W-:Y:S02]  /*5af20*/  HMMA.16816.F32 R48, R4.reuse, R14, R52 ;  /* 0x0000000e0430723c */ /* 0x044fe40000001834 */
[----:B------:R-:W0:Y:S06]  /*5af30*/  LDSM.16.MT88.4 R52, [R37+0x2000] ;  /* 0x002000002534783b */ /* 0x000e2c0000004200 */
[----:B---3--:R-:W-:Y:S01]  /*5af40*/  HMMA.16816.F32 R16, R4, R10, R16 ;  /* 0x0000000a0410723c */ /* 0x008fe20000001810 */
[----:B------:R-:W1:Y:S04]  /*5af50*/  LDSM.16.MT88.4 R4, [R37+0x2080] ;  /* 0x002080002504783b */ /* 0x000e680000004200 */
[----:B0-----:R-:W-:Y:S10]  /*5af60*/  STL.64 [R1+0x6158], R54 ;  /* 0x0061583601007387 */ /* 0x001ff40000100a00 */
[----:B------:R-:W-:Y:S04]  /*5af70*/  STL.64 [R1+0xba0], R48 ;  /* 0x000ba03001007387 */ /* 0x000fe80000100a00 */
[----:B------:R-:W-:Y:S04]  /*5af80*/  STL.64 [R1+0xba8], R50 ;  /* 0x000ba83201007387 */ /* 0x000fe80000100a00 */
[----:B------:R-:W-:Y:S04]  /*5af90*/  STL.64 [R1+0x6150], R52 ;  /* 0x0061503401007387 */ /* 0x000fe80000100a00 */
[----:B-1----:R-:W-:Y:S04]  /*5afa0*/  STL.64 [R1+0x60f8], R6 ;  /* 0x0060f80601007387 */ /* 0x002fe80000100a00 */
[----:B------:R-:W-:Y:S04]  /*5afb0*/  STL.64 [R1+0xb90], R16 ;  /* 0x000b901001007387 */ /* 0x000fe80000100a00 */
[----:B------:R-:W-:Y:S04]  /*5afc0*/  STL.64 [R1+0xb98], R18 ;  /* 0x000b981201007387 */ /* 0x000fe80000100a00 */
[----:B------:R0:W-:Y:S02]  /*5afd0*/  STL.64 [R1+0x60f0], R4 ;  /* 0x0060f00401007387 */ /* 0x0001e40000100a00 */
[C---:B0-----:R-:W-:Y:S08]  /*5afe0*/  HMMA.16816.F32 R4, R40.reuse, R34, R24 ;  /* 0x000000222804723c */ /* 0x041ff00000001818 */
[C---:B------:R-:W-:Y:S11]  /*5aff0*/  HMMA.16816.F32 R16, R40.reuse, R38, R44 ;  /* 0x000000262810723c */ /* 0x040ff6000000182c */
[----:B------:R-:W-:Y:S05]  /*5b000*/  @!UPT UIADD3 URZ, URZ, URZ, URZ ;  /* 0x0000003f3f3ff290 */ /* 0x000fea000fffe03f */
[----:B------:R-:W-:Y:S02]  /*5b010*/  IMAD.MOV.U32 R60, RZ, RZ, R4 ;  /* 0x000000ffff3c7224 */ /* 0x000fe400078e0004 */
[----:B------:R-:W-:Y:S02]  /*5b020*/  IMAD.MOV.U32 R3, RZ, RZ, R5 ;  /* 0x000000ffff037224 */ /* 0x000fe400078e0005 */
[----:B------:R-:W-:Y:S02]  /*5b030*/  IMAD.MOV.U32 R2, RZ, RZ, R6 ;  /* 0x000000ffff027224 */ /* 0x000fe400078e0006 */
[----:B------:R-:W-:Y:S02]  /*5b040*/  IMAD.MOV.U32 R0, RZ, RZ, R7 ;  /* 0x000000ffff007224 */ /* 0x000fe400078e0007 */
[----:B------:R-:W-:Y:S01]  /*5b050*/  HMMA.16816.F32 R4, R40, R30, R56 ;  /* 0x0000001e2804723c */ /* 0x000fe20000001838 */
[----:B------:R-:W-:Y:S02]  /*5b060*/  IMAD.MOV.U32 R9, RZ, RZ, R18 ;  /* 0x000000ffff097224 */ /* 0x000fe400078e0012 */
[----:B------:R-:W-:Y:S01]  /*5b070*/  IMAD.MOV.U32 R8, RZ, RZ, R19 ;  /* 0x000000ffff087224 */ /* 0x000fe200078e0013 */
[----:B------:R-:W-:Y:S04]  /*5b080*/  STL.64 [R1+0xcf0], R16 ;  /* 0x000cf01001007387 */ /* 0x000fe80000100a00 */
[----:B------:R-:W-:Y:S04]  /*5b090*/  STL.64 [R1+0x6218], R10 ;  /* 0x0062180a01007387 */ /* 0x000fe80000100a00 */
[----:B------:R-:W-:Y:S04]  /*5b0a0*/  STL.64 [R1+0x6210], R8 ;  /* 0x0062100801007387 */ /* 0x000fe80000100a00 */
[----:B------:R-:W-:Y:S04]  /*5b0b0*/  STL.64 [R1+0x6208], R38 ;  /* 0x0062082601007387 */ /* 0x000fe80000100a00 */
[----:B------:R-:W-:Y:S04]  /*5b0c0*/  STL [R1+0x6200], R37 ;  /* 0x0062002501007387 */ /* 0x000fe80000100800 */
[----:B------:R-:W-:Y:S04]  /*5b0d0*/  STL.64 [R1+0x61e8], R34 ;  /* 0x0061e82201007387 */ /* 0x000fe80000100a00 */
[----:B------:R-:W-:Y:S04]  /*5b0e0*/  STL.64 [R1+0x61e0], R32 ;  /* 0x0061e02001007387 */ /* 0x000fe80000100a00 */
[----:B------:R-:W-:Y:S04]  /*5b0f0*/  STL [R1+0x5d54], R0 ;  /* 0x005d540001007387 */ /* 0x000fe80000100800 */
[----:B------:R-:W-:Y:S04]  /*5b100*/  STL [R1+0x5d50], R2 ;  /* 0x005d500201007387 */ /* 0x000fe80000100800 */
[----:B------:R-:W-:Y:S04]  /*5b110*/  STL [R1+0x5d4c], R3 ;  /* 0x005d4c0301007387 */ /* 0x000fe80000100800 */
[----:B------:R-:W-:Y:S04]  /*5b120*/  STL [R1+0x5d48], R60 ;  /* 0x005d483c01007387 */ /* 0x000fe80000100800 */
[----:B------:R-:W-:Y:S04]  /*5b130*/  STL.64 [R1+0x61d8], R30 ;  /* 0x0061d81e01007387 */ /* 0x000fe80000100a00 */
[----:B------:R-:W-:Y:S04]  /*5b140*/  STL.64 [R1+0x61d0], R28 ;  /* 0x0061d01c01007387 */ /* 0x000fe80000100a00 */
[----:B------:R0:W-:Y:S04]  /*5b150*/  STL.64 [R1+0xcd0], R4 ;  /* 0x000cd00401007387 */ /* 0x0001e80000100a00 */
[----:B------:R1:W-:Y:S04]  /*5b160*/  STL.64 [R1+0xcd8], R6 ;  /* 0x000cd80601007387 */ /* 0x0003e80000100a00 */
[----:B------:R-:W2:Y:S04]  /*5b170*/  LDL.LU R52, [R1+0x270] ;  /* 0x0002700001347983 */ /* 0x000ea80000300800 */
[----:B------:R-:W2:Y:S04]  /*5b180*/  LDL.LU R53, [R1+0x274] ;  /* 0x0002740001357983 */ /* 0x000ea80000300800 */
[----:B------:R-:W3:Y:S04]  /*5b190*/  LDL.LU R54, [R1+0x278] ;  /* 0x0002780001367983 */ /* 0x000ee80000300800 */
[----:B------:R-:W3:Y:S04]  /*5b1a0*/  LDL.LU R55, [R1+0x27c] ;  /* 0x00027c0001377983 */ /* 0x000ee80000300800 */
[----:B---3--:R-:W-:Y:S04]  /*5b1b0*/  STL.64 [R1+0x6168], R54 ;  /* 0x0061683601007387 */ /* 0x008fe80000100a00 */
[----:B--2---:R-:W-:Y:S04]  /*5b1c0*/  STL.64 [R1+0x6160], R52 ;  /* 0x0061603401007387 */ /* 0x004fe80000100a00 */
[----:B0-----:R-:W2:Y:S04]  /*5b1d0*/  LDL.LU R4, [R1+0x280] ;  /* 0x0002800001047983 */ /* 0x001ea80000300800 */
[----:B------:R-:W2:Y:S04]  /*5b1e0*/  LDL.LU R5, [R1+0x284] ;  /* 0x0002840001057983 */ /* 0x000ea80000300800 */
[----:B-1----:R-:W3:Y:S04]  /*5b1f0*/  LDL.LU R6, [R1+0x288] ;  /* 0x0002880001067983 */ /* 0x002ee80000300800 */
[----:B------:R-:W3:Y:S04]  /*5b200*/  LDL.LU R7, [R1+0x28c] ;  /* 0x00028c0001077983 */ /* 0x000ee80000300800 */
[----:B---3--:R-:W-:Y:S04]  /*5b210*/  STL.64 [R1+0x6188], R6 ;  /* 0x0061880601007387 */ /* 0x008fe80000100a00 */
[----:B--2---:R-:W-:Y:S04]  /*5b220*/  STL.64 [R1+0x6180], R4 ;  /* 0x0061800401007387 */ /* 0x004fe80000100a00 */
[----:B------:R-:W2:Y:S04]  /*5b230*/  LDL.LU R48, [R1+0x2d0] ;  /* 0x0002d00001307983 */ /* 0x000ea80000300800 */
[----:B------:R-:W2:Y:S04]  /*5b240*/  LDL.LU R49, [R1+0x2d4] ;  /* 0x0002d40001317983 */ /* 0x000ea80000300800 */
[----:B------:R-:W3:Y:S04]  /*5b250*/  LDL.LU R50, [R1+0x2d8] ;  /* 0x0002d80001327983 */ /* 0x000ee80000300800 */
[----:B------:R-:W3:Y:S04]  /*5b260*/  LDL.LU R51, [R1+0x2dc] ;  /* 0x0002dc0001337983 */ /* 0x000ee80000300800 */
[----:B---3--:R-:W-:Y:S04]  /*5b270*/  STL.64 [R1+0x6198], R50 ;  /* 0x0061983201007387 */ /* 0x008fe80000100a00 */
[----:B--2---:R0:W-:Y:S04]  /*5b280*/  STL.64 [R1+0x6190], R48 ;  /* 0x0061903001007387 */ /* 0x0041e80000100a00 */
[----:B0-----:R-:W2:Y:S04]  /*5b290*/  LDL.LU R48, [R1+0x4b0] ;  /* 0x0004b00001307983 */ /* 0x001ea80000300800 */
        /* <DEDUP_REMOVED lines=15> */
[----:B------:R-:W4:Y:S04]  /*5b390*/  LDL.LU R28, [R1+0x4f0] ;  /* 0x0004f000011c7983 */ /* 0x000f280000300800 */
        /* <DEDUP_REMOVED lines=26> */
[----:B------:R-:W4:Y:S01]  /*5b540*/  LDL.LU R35, [R1+0x50c] ;  /* 0x00050c0001237983 */ /* 0x000f220000300800 */
[----:B------:R-:W-:-:S03]  /*5b550*/  IMAD.MOV.U32 R59, RZ, RZ, R61 ;  /* 0x000000ffff3b7224 */ /* 0x000fc600078e003d */
[----:B---3--:R-:W-:Y:S04]  /*5b560*/  STL.64 [R1+0x61c8], R50 ;  /* 0x0061c83201007387 */ /* 0x008fe80000100a00 */
[----:B--2---:R0:W-:Y:S04]  /*5b570*/  STL.64 [R1+0x61c0], R48 ;  /* 0x0061c03001007387 */ /* 0x0041e80000100a00 */
[----:B0-----:R-:W2:Y:S04]  /*5b580*/  LDL.LU R48, [R1+0x4e0] ;  /* 0x0004e00001307983 */ /* 0x001ea80000300800 */
[----:B------:R-:W2:Y:S04]  /*5b590*/  LDL.LU R49, [R1+0x4e4] ;  /* 0x0004e40001317983 */ /* 0x000ea80000300800 */
[----:B------:R-:W2:Y:S04]  /*5b5a0*/  LDL.LU R50, [R1+0x4e8] ;  /* 0x0004e80001327983 */ /* 0x000ea80000300800 */
[----:B------:R-:W2:Y:S04]  /*5b5b0*/  LDL.LU R51, [R1+0x4ec] ;  /* 0x0004ec0001337983 */ /* 0x000ea80000300800 */
[----:B------:R-:W3:Y:S04]  /*5b5c0*/  LDL.LU R4, [R1+0x4a0] ;  /* 0x0004a00001047983 */ /* 0x000ee80000300800 */
[----:B------:R-:W3:Y:S04]  /*5b5d0*/  LDL.LU R5, [R1+0x4a4] ;  /* 0x0004a40001057983 */ /* 0x000ee80000300800 */
[----:B------:R-:W3:Y:S04]  /*5b5e0*/  LDL.LU R6, [R1+0x4a8] ;  /* 0x0004a80001067983 */ /* 0x000ee80000300800 */
[----:B------:R-:W3:Y:S04]  /*5b5f0*/  LDL.LU R7, [R1+0x4ac] ;  /* 0x0004ac0001077983 */ /* 0x000ee80000300800 */
[----:B------:R-:W2:Y:S04]  /*5b600*/  LDL.LU R52, [R1+0x2b0] ;  /* 0x0002b00001347983 */ /* 0x000ea80000300800 */
[----:B------:R-:W2:Y:S04]  /*5b610*/  LDL.LU R53, [R1+0x2b4] ;  /* 0x0002b40001357983 */ /* 0x000ea80000300800 */
[----:B------:R-:W2:Y:S04]  /*5b620*/  LDL.LU R54, [R1+0x2b8] ;  /* 0x0002b80001367983 */ /* 0x000ea80000300800 */
[----:B------:R-:W2:Y:S01]  /*5b630*/  LDL.LU R55, [R1+0x2bc] ;  /* 0x0002bc0001377983 */ /* 0x000ea20000300800 */
[----:B----4-:R-:W-:Y:S03]  /*5b640*/  HMMA.16816.F32 R24, R40, R22, R24 ;  /* 0x000000162818723c */ /* 0x010fe60000001818 */
[----:B------:R-:W4:Y:S04]  /*5b650*/  LDL.LU R56, [R1+0x260] ;  /* 0x0002600001387983 */ /* 0x000f280000300800 */
[----:B------:R-:W4:Y:S04]  /*5b660*/  LDL.LU R57, [R1+0x264] ;  /* 0x0002640001397983 */ /* 0x000f280000300800 */
[----:B------:R-:W4:Y:S04]  /*5b670*/  LDL.LU R58, [R1+0x268] ;  /* 0x00026800013a7983 */ /* 0x000f280000300800 */
[----:B------:R-:W2:Y:S08]  /*5b680*/  LDL.LU R61, [R1+0x6238] ;  /* 0x00623800013d7983 */ /* 0x000eb00000300800 */
[----:B------:R0:W-:Y:S01]  /*5b690*/  STL.64 [R1+0xcc0], R24 ;  /* 0x000cc01801007387 */ /* 0x0001e20000100a00 */
[----:B------:R-:W-:-:S02]  /*5b6a0*/  IMAD.MOV.U32 R0, RZ, RZ, R26 ;  /* 0x000000ffff007224 */ /* 0x000fc400078e001a */
[----:B------:R-:W-:Y:S02]  /*5b6b0*/  IMAD.MOV.U32 R2, RZ, RZ, R27 ;  /* 0x000000ffff027224 */ /* 0x000fe400078e001b */
[----:B------:R-:W2:Y:S04]  /*5b6c0*/  LDL.LU.64 R26, [R1+0x6230] ;  /* 0x00623000011a7983 */ /* 0x000ea80000300a00 */
[----:B0-----:R-:W3:Y:S01]  /*5b6d0*/  LDL.LU.64 R24, [R1+0x6228] ;  /* 0x0062280001187983 */ /* 0x001ee20000300a00 */
[----:B--2---:R-:W-:Y:S11]  /*5b6e0*/  HMMA.16816.F32 R16, R40, R26, R16 ;  /* 0x0000001a2810723c */ /* 0x004ff60000001810 */
[----:B------:R-:W-:Y:S11]  /*5b6f0*/  @!UPT UIADD3 URZ, URZ, URZ, URZ ;  /* 0x0000003f3f3ff290 */ /* 0x000ff6000fffe03f */
[----:B------:R-:W-:Y:S01]  /*5b700*/  @!UPT UIADD3 URZ, URZ, URZ, URZ ;  /* 0x0000003f3f3ff290 */ /* 0x000fe2000fffe03f */
[----:B------:R-:W-:Y:S01]  /*5b710*/  STL.64 [R1+0xcb0], R16 ;  /* 0x000cb01001007387 */ /* 0x000fe20000100a00 */
[----:B------:R-:W-:-:S03]  /*5b720*/  IMAD.MOV.U32 R12, RZ, RZ, R19 ;  /* 0x000000ffff0c7224 */ /* 0x000fc600078e0013 */
[----:B------:R0:W-:Y:S04]  /*5b730*/  STL [R1+0xcb8], R18 ;  /* 0x000cb81201007387 */ /* 0x0001e80000100800 */
[----:B0-----:R-:W2:Y:S01]  /*5b740*/  LDL.LU.64 R18, [R1+0x6220] ;  /* 0x0062200001127983 */ /* 0x001ea20000300a00 */
[C---:B------:R-:W-:Y:S08]  /*5b750*/  HMMA.16816.F32 R36, R40.reuse, R14, R36 ;  /* 0x0000000e2824723c */ /* 0x040ff00000001824 */
[C---:B--2---:R-:W-:Y:S11]  /*5b760*/  HMMA.16816.F32 R8, R40.reuse, R18, R8 ;  /* 0x000000122808723c */ /* 0x044ff60000001808 */
[----:B------:R-:W-:Y:S11]  /*5b770*/  @!UPT UIADD3 URZ, URZ, URZ, URZ ;  /* 0x0000003f3f3ff290 */ /* 0x000ff6000fffe03f */
[----:B------:R-:W-:Y:S02]  /*5b780*/  @!UPT UIADD3 URZ, URZ, URZ, URZ ;  /* 0x0000003f3f3ff290 */ /* 0x000fe4000fffe03f */
[----:B------:R-:W-:Y:S02]  /*5b790*/  IMAD.MOV.U32 R17, RZ, RZ, R10 ;  /* 0x000000ffff117224 */ /* 0x000fe400078e000a */
[----:B------:R-:W-:Y:S02]  /*5b7a0*/  IMAD.MOV.U32 R16, RZ, RZ, R11 ;  /* 0x000000ffff107224 */ /* 0x000fe400078e000b */
[----:B------:R-:W2:Y:S01]  /*5b7b0*/  LDL.LU.64 R10, [R1+0x6218] ;  /* 0x00621800010a7983 */ /* 0x000ea20000300a00 */
[----:B------:R-:W-:Y:S02]  /*5b7c0*/  IMAD.MOV.U32 R3, RZ, RZ, R8 ;  /* 0x000000ffff037224 */ /* 0x000fe400078e0008 */
[----:B------:R-:W-:Y:S02]  /*5b7d0*/  IMAD.MOV.U32 R60, RZ, RZ, R9 ;  /* 0x000000ffff3c7224 */ /* 0x000fe400078e0009 */
[----:B------:R-:W3:Y:S04]  /*5b7e0*/  LDL.LU.64 R8, [R1+0x6210] ;  /* 0x0062100001087983 */ /* 0x000ee80000300a00 */
[----:B------:R-:W-:Y:S04]  /*5b7f0*/  STL.64 [R1+0xc90], R36 ;  /* 0x000c902401007387 */ /* 0x000fe80000100a00 */
[----:B------:R0:W-:Y:S04]  /*5b800*/  STL.64 [R1+0xc98], R38 ;  /* 0x000c982601007387 */ /* 0x0001e80000100a00 */
[----:B0-----:R-:W3:Y:S04]  /*5b810*/  LDL.LU.64 R38, [R1+0x6208] ;  /* 0x0062080001267983 */ /* 0x001ee80000300a00 */
[----:B------:R-:W3:Y:S01]  /*5b820*/  LDL.LU R37, [R1+0x6200] ;  /* 0x0062000001257983 */ /* 0x000ee20000300800 */
[----:B--2---:R-:W-:Y:S03]  /*5b830*/  HMMA.16816.F32 R40, R40, R10, R44 ;  /* 0x0000000a2828723c */ /* 0x004fe6000000182c */
[----:B------:R-:W3:Y:S04]  /*5b840*/  LDL.LU.64 R46, [R1+0x61f8] ;  /* 0x0061f800012e7983 */ /* 0x000ee80000300a00 */
[----:B------:R-:W3:Y:S11]  /*5b850*/  LDL.LU.64 R44, [R1+0x61f0] ;  /* 0x0061f000012c7983 */ /* 0x000ef60000300a00 */
[----:B------:R-:W-:Y:S05]  /*5b860*/  @!UPT UIADD3 URZ, URZ, URZ, URZ ;  /* 0x0000003f3f3ff290 */ /* 0x000fea000fffe03f */
[----:B------:R0:W-:Y:S04]  /*5b870*/  STL.64 [R1+0xb10], R40 ;  /* 0x000b102801007387 */ /* 0x0001e80000100a00 */
[----:B------:R1:W-:Y:S04]  /*5b880*/  STL.64 [R1+0xb18], R42 ;  /* 0x000b182a01007387 */ /* 0x0003e80000100a00 */
[----:B0-----:R-:W2:Y:S04]  /*5b890*/  LDL.LU R40, [R1+0x290] ;  /* 0x0002900001287983 */ /* 0x001ea80000300800 */
[----:B------:R-:W2:Y:S04]  /*5b8a0*/  LDL.LU R41, [R1+0x294] ;  /* 0x0002940001297983 */ /* 0x000ea80000300800 */
[----:B-1----:R-:W2:Y:S04]  /*5b8b0*/  LDL.LU R42, [R1+0x298] ;  /* 0x00029800012a7983 */ /* 0x002ea80000300800 */
[----:B------:R-:W2:Y:S01]  /*5b8c0*/  LDL.LU R43, [R1+0x29c] ;  /* 0x00029c00012b7983 */ /* 0x000ea20000300800 */
[C---:B---3--:R-:W-:Y:S11]  /*5b8d0*/  HMMA.16816.F32 R32, R44.reuse, R38, R32 ;  /* 0x000000262c20723c */ /* 0x048ff60000001820 */
[----:B------:R-:W-:Y:S11]  /*5b8e0*/  @!UPT UIADD3 URZ, URZ, URZ, URZ ;  /* 0x0000003f3f3ff290 */ /* 0x000ff6000fffe03f */
[----:B------:R-:W-:Y:S01]  /*5b8f0*/  @!UPT UIADD3 URZ, URZ, URZ, URZ ;  /* 0x0000003f3f3ff290 */ /* 0x000fe2000fffe03f */
[----:B------:R-:W-:Y:S04]  /*5b900*/  STL.64 [R1+0xae0], R32 ;  /* 0x000ae02001007387 */ /* 0x000fe80000100a00 */
[----:B------:R0:W-:Y:S04]  /*5b910*/  STL.64 [R1+0xae8], R34 ;  /* 0x000ae82201007387 */ /* 0x0001e80000100a00 */
[----:B0-----:R-:W3:Y:S04]  /*5b920*/  LDL.LU.64 R34, [R1+0x61e8] ;  /* 0x0061e80001227983 */ /* 0x001ee80000300a00 */
[----:B------:R-:W2:Y:S01]  /*5b930*/  LDL.LU.64 R32, [R1+0x61e0] ;  /* 0x0061e00001207983 */ /* 0x000ea20000300a00 */
        /* <DEDUP_REMOVED lines=13> */
[----:B------:R-:W3:Y:S02]  /*5ba10*/  LDL.LU.64 R48, [R1+0x61c0] ;  /* 0x0061c00001307983 */ /* 0x000ee40000300a00 */
        /* <DEDUP_REMOVED lines=13> */
[----:B------:R-:W3:Y:S01]  /*5baf0*/  LDL.LU.64 R48, [R1+0x61a0] ;  /* 0x0061a00001307983 */ /* 0x000ee20000300a00 */
[C---:B------:R-:W-:Y:S08]  /*5bb00*/  HMMA.16816.F32 R4, R44.reuse, R14, R4 ;  /* 0x0000000e2c04723c */ /* 0x040ff00000001804 */
[C---:B---3--:R-:W-:Y:S11]  /*5bb10*/  HMMA.16816.F32 R48, R44.reuse, R18, R48 ;  /* 0x000000122c30723c */ /* 0x048ff60000001830 */
[----:B------:R-:W-:Y:S11]  /*5bb20*/  @!UPT UIADD3 URZ, URZ, URZ, URZ ;  /* 0x0000003f3f3ff290 */ /* 0x000ff6000fffe03f */
[----:B------:R-:W-:Y:S01]  /*5bb30*/  @!UPT UIADD3 URZ, URZ, URZ, URZ ;  /* 0x0000003f3f3ff290 */ /* 0x000fe2000fffe03f */
[----:B------:R-:W-:Y:S04]  /*5bb40*/  STL.64 [R1+0xa90], R48 ;  /* 0x000a903001007387 */ /* 0x000fe80000100a00 */
[----:B------:R0:W-:Y:S04]  /*5bb50*/  STL.64 [R1+0xa98], R50 ;  /* 0x000a983201007387 */ /* 0x0001e80000100a00 */
[----:B0-----:R-:W3:Y:S04]  /*5bb60*/  LDL.LU.64 R50, [R1+0x6198] ;  /* 0x0061980001327983 */ /* 0x001ee80000300a00 */
[----:B------:R-:W3:Y:S04]  /*5bb70*/  LDL.LU.64 R48, [R1+0x6190] ;  /* 0x0061900001307983 */ /* 0x000ee80000300a00 */
[----:B------:R-:W-:Y:S04]  /*5bb80*/  STL.64 [R1+0xa80], R4 ;  /* 0x000a800401007387 */ /* 0x000fe80000100a00 */
[----:B------:R0:W-:Y:S04]  /*5bb90*/  STL.64 [R1+0xa88], R6 ;  /* 0x000a880601007387 */ /* 0x0001e80000100a00 */
[----:B0-----:R-:W2:Y:S04]  /*5bba0*/  LDL.LU.64 R6, [R1+0x6188] ;  /* 0x0061880001067983 */ /* 0x001ea80000300a00 */
[----:B------:R-:W2:Y:S04]  /*5bbb0*/  LDL.LU.64 R4, [R1+0x6180] ;  /* 0x0061800001047983 */ /* 0x000ea80000300a00 */
[----:B------:R-:W2:Y:S01]  /*5bbc0*/  LDL R36, [R1+0xd08] ;  /* 0x000d080001247983 */ /* 0x000ea20000100800 */
[----:B---3--:R-:W-:Y:S03]  /*5bbd0*/  HMMA.16816.F32 R44, R44, R10, R48 ;  /* 0x0000000a2c2c723c */ /* 0x008fe60000001830 */
[----:B------:R-:W3:Y:S04]  /*5bbe0*/  LDL.LU.64 R50, [R1+0x6178] ;  /* 0x0061780001327983 */ /* 0x000ee80000300a00 */
[----:B------:R-:W3:Y:S11]  /*5bbf0*/  LDL.LU.64 R48, [R1+0x6170] ;  /* 0x0061700001307983 */ /* 0x000ef60000300a00 */
[----:B------:R-:W-:Y:S05]  /*5bc00*/  @!UPT UIADD3 URZ, URZ, URZ, URZ ;  /* 0x0000003f3f3ff290 */ /* 0x000fea000fffe03f */
[----:B------:R0:W-:Y:S04]  /*5bc10*/  STL.64 [R1+0x8c0], R44 ;  /* 0x0008c02c01007387 */ /* 0x0001e80000100a00 */
[----:B------:R1:W-:Y:S04]  /*5bc20*/  STL.64 [R1+0x8c8], R46 ;  /* 0x0008c82e01007387 */ /* 0x0003e80000100a00 */
[----:B0-----:R-:W2:Y:S04]  /*5bc30*/  LDL.LU R44, [R1+0x2a0] ;  /* 0x0002a000012c7983 */ /* 0x001ea80000300800 */
[----:B------:R-:W2:Y:S04]  /*5bc40*/  LDL.LU R45, [R1+0x2a4] ;  /* 0x0002a400012d7983 */ /* 0x000ea80000300800 */
[----:B-1----:R-:W2:Y:S01]  /*5bc50*/  LDL.LU R46, [R1+0x2a8] ;  /* 0x0002a800012e7983 */ /* 0x002ea20000300800 */
[C---:B---3--:R-:W-:Y:S11]  /*5bc60*/  HMMA.16816.F32 R52, R48.reuse, R38, R52 ;  /* 0x000000263034723c */ /* 0x048ff60000001834 */
[----:B------:R-:W-:Y:S11]  /*5bc70*/  @!UPT UIADD3 URZ, URZ, URZ, URZ ;  /* 0x0000003f3f3ff290 */ /* 0x000ff6000fffe03f */
[----:B------:R-:W-:Y:S01]  /*5bc80*/  @!UPT UIADD3 URZ, URZ, URZ, URZ ;  /* 0x0000003f3f3ff290 */ /* 0x000fe2000fffe03f */
[----:B------:R-:W-:Y:S04]  /*5bc90*/  STL.64 [R1+0x8a0], R52 ;  /* 0x0008a03401007387 */ /* 0x000fe80000100a00 */
[----:B------:R0:W-:Y:S04]  /*5bca0*/  STL.64 [R1+0x8a8], R54 ;  /* 0x0008a83601007387 */ /* 0x0001e80000100a00 */
[----:B0-----:R-:W3:Y:S04]  /*5bcb0*/  LDL.LU.64 R54, [R1+0x6168] ;  /* 0x0061680001367983 */ /* 0x001ee80000300a00 */
[----:B------:R-:W3:Y:S01]  /*5bcc0*/  LDL.LU.64 R52, [R1+0x6160] ;  /* 0x0061600001347983 */ /* 0x000ee20000300a00 */
[----:B------:R-:W-:Y:S01]  /*5bcd0*/  IMAD.MOV.U32 R47, RZ, RZ, R61 ;  /* 0x000000ffff2f7224 */ /* 0x000fe200078e003d */
[C---:B--2---:R-:W-:Y:S08]  /*5bce0*/  HMMA.16816.F32 R40, R48.reuse, R30, R40 ;  /* 0x0000001e3028723c */ /* 0x044ff00000001828 */
[C---:B------:R-:W-:Y:S08]  /*5bcf0*/  HMMA.16816.F32 R44, R48.reuse, R34, R44 ;  /* 0x00000022302c723c */ /* 0x040ff0000000182c */
[----:B------:R-:W-:Y:S01]  /*5bd00*/  HMMA.16816.F32 R4, R48, R22, R4 ;  /* 0x000000163004723c */ /* 0x000fe20000001804 */
[----:B------:R-:W-:Y:S11]  /*5bd10*/  STL.64 [R1+0x6148], R30 ;  /* 0x0061481e01007387 */ /* 0x000ff60000100a00 */
[----:B------:R-:W-:Y:S03]  /*5bd20*/  @!UPT UIADD3 URZ, URZ, URZ, URZ ;  /* 0x0000003f3f3ff290 */ /* 0x000fe6000fffe03f */
[----:B------:R-:W-:Y:S04]  /*5bd30*/  STL.64 [R1+0x890], R44 ;  /* 0x0008902c01007387 */ /* 0x000fe80000100a00 */
[----:B------:R-:W-:Y:S04]  /*5bd40*/  STL.64 [R1+0x898], R46 ;  /* 0x0008982e01007387 */ /* 0x000fe80000100a00 */
[----:B------:R-:W-:Y:S01]  /*5bd50*/  STL.64 [R1+0x6140], R28 ;  /* 0x0061401c01007387 */ /* 0x000fe20000100a00 */
[----:B------:R-:W-:-:S03]  /*5bd60*/  IMAD.MOV.U32 R61, RZ, RZ, R7 ;  /* 0x000000ffff3d7224 */ /* 0x000fc600078e0007 */
[----:B------:R-:W-:Y:S04]  /*5bd70*/  STL.64 [R1+0x880], R40 ;  /* 0x0008802801007387 */ /* 0x000fe80000100a00 */
[----:B------:R-:W-:Y:S04]  /*5bd80*/  STL.64 [R1+0x888], R42 ;  /* 0x0008882a01007387 */ /* 0x000fe80000100a00 */
[----:B------:R-:W-:Y:S04]  /*5bd90*/  STL.64 [R1+0x870], R4 ;  /* 0x0008700401007387 */ /* 0x000fe80000100a00 */
[----:B------:R3:W-:Y:S04]  /*5bda0*/  STL [R1+0x878], R6 ;  /* 0x0008780601007387 */ /* 0x0007e80000100800 */
[----:B------:R-:W-:Y:S04]  /*5bdb0*/  STL [R1+0x5cf8], R61 ;  /* 0x005cf83d01007387 */ /* 0x000fe80000100800 */
[----:B------:R-:W-:Y:S04]  /*5bdc0*/  STL.64 [R1+0x6138], R26 ;  /* 0x0061381a01007387 */ /* 0x000fe80000100a00 */
[----:B------:R-:W-:Y:S01]  /*5bdd0*/  STL.64 [R1+0x6130], R24 ;  /* 0x0061301801007387 */ /* 0x000fe20000100a00 */
[C---:B---3--:R-:W-:Y:S11]  /*5bde0*/  HMMA.16816.F32 R4, R48.reuse, R26, R52 ;  /* 0x0000001a3004723c */ /* 0x048ff60000001834 */
[----:B------:R-:W-:Y:S11]  /*5bdf0*/  @!UPT UIADD3 URZ, URZ, URZ, URZ ;  /* 0x0000003f3f3ff290 */ /* 0x000ff6000fffe03f */
[----:B------:R-:W-:Y:S01]  /*5be00*/  @!UPT UIADD3 URZ, URZ, URZ, URZ ;  /* 0x0000003f3f3ff290 */ /* 0x000fe2000fffe03f */
[----:B------:R-:W-:Y:S04]  /*5be10*/  STL.64 [R1+0x860], R4 ;  /* 0x0008600401007387 */ /* 0x000fe80000100a00 */
[----:B------:R4:W-:Y:S02]  /*5be20*/  STL.64 [R1+0x868], R6 ;  /* 0x0008680601007387 */ /* 0x0009e40000100a00 */
[----:B----4-:R-:W-:Y:S11]  /*5be30*/  HMMA.16816.F32 R4, R48, R18, R56 ;  /* 0x000000123004723c */ /* 0x010ff60000001838 */
[----:B------:R-:W-:Y:S11]  /*5be40*/  @!UPT UIADD3 URZ, URZ, URZ, URZ ;  /* 0x0000003f3f3ff290 */ /* 0x000ff6000fffe03f */
[----:B------:R-:W-:Y:S01]  /*5be50*/  @!UPT UIADD3 URZ, URZ, URZ, URZ ;  /* 0x0000003f3f3ff290 */ /* 0x000fe2000fffe03f */
[----:B------:R0:W-:Y:S04]  /*5be60*/  STL.64 [R1+0x850], R4 ;  /* 0x0008500401007387 */ /* 0x0001e80000100a00 */
[----:B------:R1:W-:Y:S04]  /*5be70*/  STL [R1+0x858], R6 ;  /* 0x0008580601007387 */ /* 0x0003e80000100800 */
[----:B------:R-:W-:Y:S04]  /*5be80*/  STL.64 [R1+0x6128], R18 ;  /* 0x0061281201007387 */ /* 0x000fe80000100a00 */
[----:B------:R-:W-:Y:S04]  /*5be90*/  STL.64 [R1+0x6120], R16 ;  /* 0x0061201001007387 */ /* 0x000fe80000100a00 */
[----:B------:R-:W2:Y:S04]  /*5bea0*/  LDL.LU R40, [R1+0x40] ;  /* 0x0000400001287983 */ /* 0x000ea80000300800 */
[----:B------:R-:W2:Y:S04]  /*5beb0*/  LDL.LU R41, [R1+0x44] ;  /* 0x0000440001297983 */ /* 0x000ea80000300800 */
[----:B------:R-:W3:Y:S01]  /*5bec0*/  LDL.LU R42, [R1+0x48] ;  /* 0x00004800012a7983 */ /* 0x000ee20000300800 */
[----:B------:R-:W-:-:S03]  /*5bed0*/  IMAD.MOV.U32 R61, RZ, RZ, R7 ;  /* 0x000000ffff3d7224 */ /* 0x000fc600078e0007 */
[----:B------:R-:W3:Y:S04]  /*5bee0*/  LDL.LU R43, [R1+0x4c] ;  /* 0x00004c00012b7983 */ /* 0x000ee80000300800 */
[----:B0-----:R-:W4:Y:S04]  /*5bef0*/  LDL.LU R4, [R1+0x80] ;  /* 0x0000800001047983 */ /* 0x001f280000300800 */
[----:B------:R-:W4:Y:S04]  /*5bf00*/  LDL.LU R5, [R1+0x84] ;  /* 0x0000840001057983 */ /* 0x000f280000300800 */
[----:B-1----:R-:W2:Y:S04]  /*5bf10*/  LDL.LU R6, [R1+0x88] ;  /* 0x0000880001067983 */ /* 0x002ea80000300800 */
[----:B------:R-:W2:Y:S04]  /*5bf20*/  LDL.LU R7, [R1+0x8c] ;  /* 0x00008c0001077983 */ /* 0x000ea80000300800 */
[----:B--2---:R-:W-:Y:S04]  /*5bf30*/  STL.64 [R1+0x6108], R6 ;  /* 0x0061080601007387 */ /* 0x004fe80000100a00 */
[----:B----4-:R0:W-:Y:S04]  /*5bf40*/  STL.64 [R1+0x6100], R4 ;  /* 0x0061000401007387 */ /* 0x0101e80000100a00 */
[----:B0-----:R-:W2:Y:S04]  /*5bf50*/  LDL.LU R4, [R1+0x1c0] ;  /* 0x0001c00001047983 */ /* 0x001ea80000300800 */
[----:B------:R-:W2:Y:S04]  /*5bf60*/  LDL.LU R5, [R1+0x1c4] ;  /* 0x0001c40001057983 */ /* 0x000ea80000300800 */
[----:B------:R-:W4:Y:S04]  /*5bf70*/  LDL.LU R6, [R1+0x1c8] ;  /* 0x0001c80001067983 */ /* 0x000f280000300800 */
[----:B------:R-:W4:Y:S04]  /*5bf80*/  LDL.LU R7, [R1+0x1cc] ;  /* 0x0001cc0001077983 */ /* 0x000f280000300800 */
[----:B----4-:R-:W-:Y:S04]  /*5bf90*/  STL.64 [R1+0x6118], R6 ;  /* 0x0061180601007387 */ /* 0x010fe80000100a00 */
[----:B--2---:R0:W-:Y:S04]  /*5bfa0*/  STL.64 [R1+0x6110], R4 ;  /* 0x0061100401007387 */ /* 0x0041e80000100a00 */
[----:B0-----:R-:W2:Y:S04]  /*5bfb0*/  LDL.LU R4, [R1+0x1d0] ;  /* 0x0001d00001047983 */ /* 0x001ea80000300800 */
[----:B------:R-:W2:Y:S04]  /*5bfc0*/  LDL.LU R5, [R1+0x1d4] ;  /* 0x0001d40001057983 */ /* 0x000ea80000300800 */
[----:B------:R-:W2:Y:S04]  /*5bfd0*/  LDL.LU R6, [R1+0x1d8] ;  /* 0x0001d80001067983 */ /* 0x000ea80000300800 */
[----:B------:R-:W2:Y:S04]  /*5bfe0*/  LDL.LU R7, [R1+0x1dc] ;  /* 0x0001dc0001077983 */ /* 0x000ea80000300800 */
[----:B------:R-:W4:Y:S04]  /*5bff0*/  LDL.LU R44, [R1+0x250] ;  /* 0x00025000012c7983 */ /* 0x000f280000300800 */
[----:B------:R-:W4:Y:S04]  /*5c000*/  LDL.LU R45, [R1+0x254] ;  /* 0x00025400012d7983 */ /* 0x000f280000300800 */
[----:B------:R-:W4:Y:S04]  /*5c010*/  LDL.LU R46, [R1+0x258] ;  /* 0x00025800012e7983 */ /* 0x000f280000300800 */
[----:B------:R-:W4:Y:S04]  /*5c020*/  LDL.LU R47, [R1+0x25c] ;  /* 0x00025c00012f7983 */ /* 0x000f280000300800 */
[----:B------:R-:W2:Y:S04]  /*5c030*/  LDL.LU R16, [R1+0x1e0] ;  /* 0x0001e00001107983 */ /* 0x000ea80000300800 */
        /* <DEDUP_REMOVED lines=19> */
[----:B---3--:R-:W-:Y:S04]  /*5c170*/  STL.64 [R1+0x60d8], R42 ;  /* 0x0060d82a01007387 */ /* 0x008fe80000100a00 */
[----:B------:R0:W-:Y:S04]  /*5c180*/  STL.64 [R1+0x60d0], R40 ;  /* 0x0060d02801007387 */ /* 0x0001e80000100a00 */
[----:B0-----:R-:W3:Y:S04]  /*5c190*/  LDL.LU R40, [R1+0x60] ;  /* 0x0000600001287983 */ /* 0x001ee80000300800 */
[----:B------:R-:W3:Y:S04]  /*5c1a0*/  LDL.LU R41, [R1+0x64] ;  /* 0x0000640001297983 */ /* 0x000ee80000300800 */
[----:B------:R-:W3:Y:S04]  /*5c1b0*/  LDL.LU R42, [R1+0x68] ;  /* 0x00006800012a7983 */ /* 0x000ee80000300800 */
[----:B------:R-:W3:Y:S01]  /*5c1c0*/  LDL.LU R43, [R1+0x6c] ;  /* 0x00006c00012b7983 */ /* 0x000ee20000300800 */
[C---:B----4-:R-:W-:Y:S08]  /*5c1d0*/  HMMA.16816.F32 R44, R48.reuse, R14, R44 ;  /* 0x0000000e302c723c */ /* 0x050ff0000000182c */
[----:B--2---:R-:W-:Y:S01]  /*5c1e0*/  HMMA.16816.F32 R48, R48, R10, R52 ;  /* 0x0000000a3030723c */ /* 0x004fe20000001834 */
[----:B---3--:R-:W-:Y:S04]  /*5c1f0*/  STL.64 [R1+0x60e8], R42 ;  /* 0x0060e82a01007387 */ /* 0x008fe80000100a00 */
[----:B------:R0:W-:Y:S04]  /*5c200*/  STL.64 [R1+0x60e0], R40 ;  /* 0x0060e02801007387 */ /* 0x0001e80000100a00 */
[----:B0-----:R-:W2:Y:S04]  /*5c210*/  LDL.LU R40, [R1+0x70] ;  /* 0x0000700001287983 */ /* 0x001ea80000300800 */
[----:B------:R-:W2:Y:S04]  /*5c220*/  LDL.LU R41, [R1+0x74] ;  /* 0x0000740001297983 */ /* 0x000ea80000300800 */
[----:B------:R-:W2:Y:S04]  /*5c230*/  LDL.LU R42, [R1+0x78] ;  /* 0x00007800012a7983 */ /* 0x000ea80000300800 */
[----:B------:R-:W2:Y:S04]  /*5c240*/  LDL.LU R43, [R1+0x7c] ;  /* 0x00007c00012b7983 */ /* 0x000ea80000300800 */
[----:B------:R-:W-:Y:S04]  /*5c250*/  STL [R1+0x5d20], R61 ;  /* 0x005d203d01007387 */ /* 0x000fe80000100800 */
[----:B------:R0:W-:Y:S04]  /*5c260*/  STL.64 [R1+0x840], R44 ;  /* 0x0008402c01007387 */ /* 0x0001e80000100a00 */
[----:B------:R1:W-:Y:S04]  /*5c270*/  STL.64 [R1+0x848], R46 ;  /* 0x0008482e01007387 */ /* 0x0003e80000100a00 */
[----:B0-----:R-:W3:Y:S04]  /*5c280*/  LDL.LU R44, [R1+0x1a0] ;  /* 0x0001a000012c7983 */ /* 0x001ee80000300800 */
[----:B------:R-:W3:Y:S04]  /*5c290*/  LDL.LU R45, [R1+0x1a4] ;  /* 0x0001a400012d7983 */ /* 0x000ee80000300800 */
[----:B-1----:R-:W3:Y:S04]  /*5c2a0*/  LDL.LU R46, [R1+0x1a8] ;  /* 0x0001a800012e7983 */ /* 0x002ee80000300800 */
[----:B------:R-:W3:Y:S04]  /*5c2b0*/  LDL.LU R47, [R1+0x1ac] ;  /* 0x0001ac00012f7983 */ /* 0x000ee80000300800 */
[----:B------:R-:W4:Y:S04]  /*5c2c0*/  LDL.LU.64 R54, [R1+0x6158] ;  /* 0x0061580001367983 */ /* 0x000f280000300a00 */
[----:B------:R-:W4:Y:S04]  /*5c2d0*/  LDL.LU.64 R52, [R1+0x6150] ;  /* 0x0061500001347983 */ /* 0x000f280000300a00 */
[----:B------:R0:W-:Y:S01]  /*5c2e0*/  STL.64 [R1+0x2a0], R48 ;  /* 0x0002a03001007387 */ /* 0x0001e20000100a00 */
[----:B------:R-:W-:-:S03]  /*5c2f0*/  IMAD.MOV.U32 R61, RZ, RZ, R51 ;  /* 0x000000ffff3d7224 */ /* 0x000fc600078e0033 */
[----:B------:R1:W-:Y:S04]  /*5c300*/  STL [R1+0x2a8], R50 ;  /* 0x0002a83201007387 */ /* 0x0003e80000100800 */
[----:B0-----:R-:W2:Y:S04]  /*5c310*/  LDL.LU R48, [R1+0x220] ;  /* 0x0002200001307983 */ /* 0x001ea80000300800 */
[----:B------:R-:W2:Y:S04]  /*5c320*/  LDL.LU R49, [R1+0x224] ;  /* 0x0002240001317983 */ /* 0x000ea80000300800 */
[----:B-1----:R-:W2:Y:S04]  /*5c330*/  LDL.LU R50, [R1+0x228] ;  /* 0x0002280001327983 */ /* 0x002ea80000300800 */
[----:B------:R-:W2:Y:S01]  /*5c340*/  LDL.LU R51, [R1+0x22c] ;  /* 0x00022c0001337983 */ /* 0x000ea20000300800 */
[C---:B----4-:R-:W-:Y:S08]  /*5c350*/  HMMA.16816.F32 R28, R52.reuse, R34, R28 ;  /* 0x00000022341c723c */ /* 0x050ff0000000181c */
[C---:B--2---:R-:W-:Y:S11]  /*5c360*/  HMMA.16816.F32 R48, R52.reuse, R38, R48 ;  /* 0x000000263430723c */ /* 0x044ff60000001830 */
[----:B------:R-:W-:Y:S11]  /*5c370*/  @!UPT UIADD3 URZ, URZ, URZ, URZ ;  /* 0x0000003f3f3ff290 */ /* 0x000ff6000fffe03f */
[----:B------:R-:W-:Y:S01]  /*5c380*/  @!UPT UIADD3 URZ, URZ, URZ, URZ ;  /* 0x0000003f3f3ff290 */ /* 0x000fe2000fffe03f */
[----:B------:R0:W-:Y:S04]  /*5c390*/  STL.64 [R1+0x820], R48 ;  /* 0x0008203001007387 */ /* 0x0001e80000100a00 */
[----:B------:R1:W-:Y:S04]  /*5c3a0*/  STL.64 [R1+0x828], R50 ;  /* 0x0008283201007387 */ /* 0x0003e80000100a00 */
[----:B0-----:R-:W2:Y:S04]  /*5c3b0*/  LDL.LU R48, [R1+0x350] ;  /* 0x0003500001307983 */ /* 0x001ea80000300800 */
[----:B------:R-:W2:Y:S04]  /*5c3c0*/  LDL.LU R49, [R1+0x354] ;  /* 0x0003540001317983 */ /* 0x000ea80000300800 */
[----:B-1----:R-:W2:Y:S04]  /*5c3d0*/  LDL.LU R50, [R1+0x358] ;  /* 0x0003580001327983 */ /* 0x002ea80000300800 */
[----:B------:R-:W2:Y:S04]  /*5c3e0*/  LDL.LU R51, [R1+0x35c] ;  /* 0x00035c0001337983 */ /* 0x000ea80000300800 */
[----:B------:R-:W-:Y:S04]  /*5c3f0*/  STL.64 [R1+0x810], R28 ;  /* 0x0008101c01007387 */ /* 0x000fe80000100a00 */
[----:B------:R0:W-:Y:S04]  /*5c400*/  STL.64 [R1+0x818], R30 ;  /* 0x0008181e01007387 */ /* 0x0001e80000100a00 */
[----:B0-----:R-:W4:Y:S01]  /*5c410*/  LDL.LU.64 R30, [R1+0x6148] ;  /* 0x00614800011e7983 */ /* 0x001f220000300a00 */
[C---:B------:R-:W-:Y:S03]  /*5c420*/  HMMA.16816.F32 R24, R52.reuse, R22, R24 ;  /* 0x000000163418723c */ /* 0x040fe60000001818 */
[----:B------:R-:W2:Y:S05]  /*5c430*/  LDL.LU.64 R28, [R1+0x6140] ;  /* 0x00614000011c7983 */ /* 0x000eaa0000300a00 */
[C---:B----4-:R-:W-:Y:S11]  /*5c440*/  HMMA.16816.F32 R56, R52.reuse, R30, R56 ;  /* 0x0000001e3438723c */ /* 0x050ff60000001838 */
[----:B------:R-:W-:Y:S11]  /*5c450*/  @!UPT UIADD3 URZ, URZ, URZ, URZ ;  /* 0x0000003f3f3ff290 */ /* 0x000ff6000fffe03f */
[----:B------:R-:W-:Y:S01]  /*5c460*/  @!UPT UIADD3 URZ, URZ, URZ, URZ ;  /* 0x0000003f3f3ff290 */ /* 0x000fe2000fffe03f */
[----:B------:R0:W-:Y:S04]  /*5c470*/  STL.64 [R1+0x800], R56 ;  /* 0x0008003801007387 */ /* 0x0001e80000100a00 */
[----:B------:R1:W-:Y:S04]  /*5c480*/  STL.64 [R1+0x808], R58 ;  /* 0x0008083a01007387 */ /* 0x0003e80000100a00 */
[----:B0-----:R-:W4:Y:S04]  /*5c490*/  LDL.LU R56, [R1+0x520] ;  /* 0x0005200001387983 */ /* 0x001f280000300800 */
[----:B------:R-:W4:Y:S04]  /*5c4a0*/  LDL.LU R57, [R1+0x524] ;  /* 0x0005240001397983 */ /* 0x000f280000300800 */
[----:B-1----:R-:W4:Y:S04]  /*5c4b0*/  LDL.LU R58, [R1+0x528] ;  /* 0x00052800013a7983 */ /* 0x002f280000300800 */
[----:B------:R-:W4:Y:S04]  /*5c4c0*/  LDL.LU R59, [R1+0x52c] ;  /* 0x00052c00013b7983 */ /* 0x000f280000300800 */
[----:B------:R-:W-:Y:S04]  /*5c4d0*/  STL.64 [R1+0x2d0], R24 ;  /* 0x0002d01801007387 */ /* 0x000fe80000100a00 */
[----:B------:R0:W-:Y:S04]  /*5c4e0*/  STL.64 [R1+0x2d8], R26 ;  /* 0x0002d81a01007387 */ /* 0x0001e80000100a00 */
[----:B0-----:R-:W2:Y:S04]  /*5c4f0*/  LDL.LU.64 R26, [R1+0x6138] ;  /* 0x00613800011a7983 */ /* 0x001ea80000300a00 */
[----:B------:R-:W3:Y:S01]  /*5c500*/  LDL.LU.64 R24, [R1+0x6130] ;  /* 0x0061300001187983 */ /* 0x000ee20000300a00 */
[C---:B--2---:R-:W-:Y:S11]  /*5c510*/  HMMA.16816.F32 R16, R52.reuse, R26, R16 ;  /* 0x0000001a3410723c */ /* 0x044ff60000001810 */
[----:B------:R-:W-:Y:S11]  /*5c520*/  @!UPT UIADD3 URZ, URZ, URZ, URZ ;  /* 0x0000003f3f3ff290 */ /* 0x000ff6000fffe03f */
[----:B------:R-:W-:Y:S01]  /*5c530*/  @!UPT UIADD3 URZ, URZ, URZ, URZ ;  /* 0x0000003f3f3ff290 */ /* 0x000fe2000fffe03f */
        /* <DEDUP_REMOVED lines=24> */
[----:B0-----:R-:W3:Y:S04]  /*5c6c0*/  LDL.LU R52, [R1+0x50] ;  /* 0x0000500001347983 */ /* 0x001ee80000300800 */
[----:B------:R-:W3:Y:S04]  /*5c6d0*/  LDL.LU R53, [R1+0x54] ;  /* 0x0000540001357983 */ /* 0x000ee80000300800 */
[----:B-1----:R-:W3:Y:S04]  /*5c6e0*/  LDL.LU R54, [R1+0x58] ;  /* 0x0000580001367983 */ /* 0x002ee80000300800 */
[----:B------:R-:W3:Y:S01]  /*5c6f0*/  LDL.LU R55, [R1+0x5c] ;  /* 0x00005c0001377983 */ /* 0x000ee20000300800 */
        /* <DEDUP_REMOVED lines=16> */
[----:B------:R-:W-:Y:S04]  /*5c800*/  STL.64 [R1+0x60a8], R30 ;  /* 0x0060a81e01007387 */ /* 0x000fe80000100a00 */
[----:B------:R2:W-:Y:S01]  /*5c810*/  STL.64 [R1+0x60a0], R28 ;  /* 0x0060a01c01007387 */ /* 0x0005e20000100a00 */
[C---:B---3--:R-:W-:Y:S03]  /*5c820*/  HMMA.16816.F32 R32, R4.reuse, R30, R52 ;  /* 0x0000001e0420723c */ /* 0x048fe60000001834 */
[----:B------:R-:W-:Y:S11]  /*5c830*/  LDSM.16.MT88.4 R52, [R36+0x2080] ;  /* 0x002080002434783b */ /* 0x000ff60000004200 */
[----:B------:R-:W-:Y:S09]  /*5c840*/  @!UPT UIADD3 URZ, URZ, URZ, URZ ;  /* 0x0000003f3f3ff290 */ /* 0x000ff2000fffe03f */
[----:B------:R-:W-:Y:S04]  /*5c850*/  STL.64 [R1+0x90], R32 ;  /* 0x0000902001007387 */ /* 0x000fe80000100a00 */
[----:B------:R-:W-:Y:S04]  /*5c860*/  STL.64 [R1+0x98], R34 ;  /* 0x0000982201007387 */ /* 0x000fe80000100a00 */
[----:B------:R-:W-:Y:S04]  /*5c870*/  STL.64 [R1+0x6098], R22 ;  /* 0x0060981601007387 */ /* 0x000fe80000100a00 */
[----:B------:R0:W-:Y:S01]  /*5c880*/  STL.64 [R1+0x6090], R20 ;  /* 0x0060901401007387 */ /* 0x0001e20000100a00 */
[C---:B--2---:R-:W-:Y:S03]  /*5c890*/  HMMA.16816.F32 R28, R4.reuse, R22, R40 ;  /* 0x00000016041c723c */ /* 0x044fe60000001828 */
[----:B------:R-:W1:Y:S05]  /*5c8a0*/  LDSM.16.MT88.4 R40, [R37+0x2100] ;  /* 0x002100002528783b */ /* 0x000e6a0000004200 */
[C---:B0-----:R-:W-:Y:S01]  /*5c8b0*/  HMMA.16816.F32 R20, R4.reuse, R26, R44 ;  /* 0x0000001a0414723c */ /* 0x041fe2000000182c */
[----:B------:R-:W0:Y:S11]  /*5c8c0*/  LDSM.16.MT88.4 R44, [R37+0x2180] ;  /* 0x00218000252c783b */ /* 0x000e360000004200 */
[----:B------:R-:W-:Y:S03]  /*5c8d0*/  @!UPT UIADD3 URZ, URZ, URZ, URZ ;  /* 0x0000003f3f3ff290 */ /* 0x000fe6000fffe03f */
[----:B------:R-:W-:Y:S04]  /*5c8e0*/  STL.64 [R1+0x40], R28 ;  /* 0x0000401c01007387 */ /* 0x000fe80000100a00 */
[----:B------:R-:W-:Y:S04]  /*5c8f0*/  STL.64 [R1+0x48], R30 ;  /* 0x0000481e01007387 */ /* 0x000fe80000100a00 */
[----:B-1----:R-:W-:Y:S04]  /*5c900*/  STL.64 [R1+0x60c8], R42 ;  /* 0x0060c82a01007387 */ /* 0x002fe80000100a00 */
[----:B------:R-:W-:Y:S04]  /*5c910*/  STL.64 [R1+0x60c0], R40 ;  /* 0x0060c02801007387 */ /* 0x000fe80000100a00 */
[----:B------:R-:W-:Y:S04]  /*5c920*/  STL.64 [R1+0x6088], R26 ;  /* 0x0060881a01007387 */ /* 0x000fe80000100a00 */
[----:B------:R-:W-:Y:S04]  /*5c930*/  STL.64 [R1+0x6080], R24 ;  /* 0x0060801801007387 */ /* 0x000fe80000100a00 */
[----:B------:R-:W-:Y:S04]  /*5c940*/  STL.64 [R1+0x1f0], R20 ;  /* 0x0001f01401007387 */ /* 0x000fe80000100a00 */
[----:B------:R1:W-:Y:S02]  /*5c950*/  STL.64 [R1+0x1f8], R22 ;  /* 0x0001f81601007387 */ /* 0x0003e40000100a00 */
[C---:B-1----:R-:W-:Y:S02]  /*5c960*/  HMMA.16816.F32 R20, R4.reuse, R18, R48 ;  /* 0x000000120414723c */ /* 0x042fe40000001830 */
[----:B------:R-:W1:Y:S04]  /*5c970*/  LDSM.16.MT88.4 R48, [R36+0x2000] ;  /* 0x002000002430783b */ /* 0x000e680000004200 */
[----:B0-----:R-:W-:Y:S04]  /*5c980*/  STL.64 [R1+0x6048], R46 ;  /* 0x0060482e01007387 */ /* 0x001fe80000100a00 */
[----:B------:R-:W-:Y:S04]  /*5c990*/  STL.64 [R1+0x6040], R44 ;  /* 0x0060402c01007387 */ /* 0x000fe80000100a00 */
[----:B------:R-:W-:Y:S04]  /*5c9a0*/  STL.64 [R1+0x6078], R18 ;  /* 0x0060781201007387 */ /* 0x000fe80000100a00 */
[----:B------:R4:W-:Y:S02]  /*5c9b0*/  STL.64 [R1+0x6070], R16 ;  /* 0x0060701001007387 */ /* 0x0009e40000100a00 */
[C---:B----4-:R-:W-:Y:S03]  /*5c9c0*/  HMMA.16816.F32 R16, R4.reuse, R14, R56 ;  /* 0x0000000e0410723c */ /* 0x050fe60000001838 */
[----:B------:R-:W-:Y:S04]  /*5c9d0*/  STL.64 [R1+0x940], R20 ;  /* 0x0009401401007387 */ /* 0x000fe80000100a00 */
[----:B------:R-:W-:Y:S04]  /*5c9e0*/  STL.64 [R1+0x948], R22 ;  /* 0x0009481601007387 */ /* 0x000fe80000100a00 */
[----:B-1----:R-:W-:Y:S04]  /*5c9f0*/  STL.64 [R1+0x5ff8], R50 ;  /* 0x005ff83201007387 */ /* 0x002fe80000100a00 */
[----:B------:R-:W-:Y:S04]  /*5ca00*/  STL.64 [R1+0x5ff0], R48 ;  /* 0x005ff03001007387 */ /* 0x000fe80000100a00 */
[----:B------:R-:W-:Y:S04]  /*5ca10*/  STL.64 [R1+0x6068], R14 ;  /* 0x0060680e01007387 */ /* 0x000fe80000100a00 */
[----:B------:R-:W-:Y:S04]  /*5ca20*/  STL.64 [R1+0x6060], R12 ;  /* 0x0060600c01007387 */ /* 0x000fe80000100a00 */
[----:B------:R-:W-:Y:S04]  /*5ca30*/  STL.64 [R1+0xb00], R16 ;  /* 0x000b001001007387 */ /* 0x000fe80000100a00 */
[----:B------:R-:W-:Y:S04]  /*5ca40*/  STL.64 [R1+0xb08], R18 ;  /* 0x000b081201007387 */ /* 0x000fe80000100a00 */
        /* <DEDUP_REMOVED lines=24> */
[----:B------:R-:W2:Y:S04]  /*5cbd0*/  LDL.LU R46, [R1+0x498] ;  /* 0x00049800012e7983 */ /* 0x000ea80000300800 */
[----:B------:R-:W2:Y:S04]  /*5cbe0*/  LDL.LU R47, [R1+0x49c] ;  /* 0x00049c00012f7983 */ /* 0x000ea80000300800 */
[----:B--2---:R-:W-:Y:S04]  /*5cbf0*/  STL.64 [R1+0x6058], R46 ;  /* 0x0060582e01007387 */ /* 0x004fe80000100a00 */
[----:B----4-:R0:W-:Y:S04]  /*5cc00*/  STL.64 [R1+0x6050], R44 ;  /* 0x0060502c01007387 */ /* 0x0101e80000100a00 */
        /* <DEDUP_REMOVED lines=32> */
[----:B---3--:R-:W-:Y:S04]  /*5ce10*/  STL.64 [R1+0x6038], R58 ;  /* 0x0060383a01007387 */ /* 0x008fe80000100a00 */
[----:B------:R0:W-:Y:S04]  /*5ce20*/  STL.64 [R1+0x6030], R56 ;  /* 0x0060303801007387 */ /* 0x0001e80000100a00 */
[----:B0-----:R-:W3:Y:S04]  /*5ce30*/  LDL.LU R56, [R1+0x460] ;  /* 0x0004600001387983 */ /* 0x001ee80000300800 */
[----:B------:R-:W3:Y:S04]  /*5ce40*/  LDL.LU R57, [R1+0x464] ;  /* 0x0004640001397983 */ /* 0x000ee80000300800 */
[----:B------:R-:W3:Y:S04]  /*5ce50*/  LDL.LU R58, [R1+0x468] ;  /* 0x00046800013a7983 */ /* 0x000ee80000300800 */
[----:B------:R-:W3:Y:S04]  /*5ce60*/  LDL.LU R59, [R1+0x46c] ;  /* 0x00046c00013b7983 */ /* 0x000ee80000300800 */
[----:B------:R-:W-:Y:S04]  /*5ce70*/  STL.64 [R1+0x5fa8], R54 ;  /* 0x005fa83601007387 */ /* 0x000fe80000100a00 */
[----:B------:R0:W-:Y:S04]  /*5ce80*/  STL.64 [R1+0x5fa0], R52 ;  /* 0x005fa03401007387 */ /* 0x0001e80000100a00 */
[----:B0-----:R-:W3:Y:S04]  /*5ce90*/  LDL.LU R52, [R1+0x3d0] ;  /* 0x0003d00001347983 */ /* 0x001ee80000300800 */
[----:B------:R-:W3:Y:S04]  /*5cea0*/  LDL.LU R53, [R1+0x3d4] ;  /* 0x0003d40001357983 */ /* 0x000ee80000300800 */
[----:B------:R-:W3:Y:S04]  /*5ceb0*/  LDL.LU R54, [R1+0x3d8] ;  /* 0x0003d80001367983 */ /* 0x000ee80000300800 */
[----:B------:R-:W3:Y:S04]  /*5cec0*/  LDL.LU R55, [R1+0x3dc] ;  /* 0x0003dc0001377983 */ /* 0x000ee80000300800 */
[----:B------:R-:W3:Y:S04]  /*5ced0*/  LDL.LU R48, [R1+0x420] ;  /* 0x0004200001307983 */ /* 0x000ee80000300800 */
[----:B------:R-:W3:Y:S04]  /*5cee0*/  LDL.LU R49, [R1+0x424] ;  /* 0x0004240001317983 */ /* 0x000ee80000300800 */
[----:B------:R-:W3:Y:S04]  /*5cef0*/  LDL.LU R50, [R1+0x428] ;  /* 0x0004280001327983 */ /* 0x000ee80000300800 */
[----:B------:R-:W3:Y:S01]  /*5cf00*/  LDL.LU R51, [R1+0x42c] ;  /* 0x00042c0001337983 */ /* 0x000ee20000300800 */
[----:B--2---:R-:W-:Y:S03]  /*5cf10*/  HMMA.16816.F32 R4, R4, R10, R40 ;  /* 0x0000000a0404723c */ /* 0x004fe60000001828 */
[----:B------:R-:W4:Y:S04]  /*5cf20*/  LDL.LU.64 R42, [R1+0x60c8] ;  /* 0x0060c800012a7983 */ /* 0x000f280000300a00 */
[----:B------:R-:W4:Y:S11]  /*5cf30*/  LDL.LU.64 R40, [R1+0x60c0] ;  /* 0x0060c00001287983 */ /* 0x000f360000300a00 */
[----:B------:R-:W-:Y:S05]  /*5cf40*/  @!UPT UIADD3 URZ, URZ, URZ, URZ ;  /* 0x0000003f3f3ff290 */ /* 0x000fea000fffe03f */
[----:B------:R-:W-:Y:S04]  /*5cf50*/  STL.64 [R1+0xaf0], R4 ;  /* 0x000af00401007387 */ /* 0x000fe80000100a00 */
[----:B------:R-:W-:Y:S04]  /*5cf60*/  STL.64 [R1+0xaf8], R6 ;  /* 0x000af80601007387 */ /* 0x000fe80000100a00 */
[----:B------:R-:W0:Y:S04]  /*5cf70*/  LDSM.16.MT88.4 R4, [R36+0x2100] ;  /* 0x002100002404783b */ /* 0x000e280000004200 */
[----:B0-----:R-:W-:Y:S04]  /*5cf80*/  STL.64 [R1+0x5f28], R6 ;  /* 0x005f280601007387 */ /* 0x001fe80000100a00 */
[----:B------:R0:W-:Y:S04]  /*5cf90*/  STL.64 [R1+0x5f20], R4 ;  /* 0x005f200401007387 */ /* 0x0001e80000100a00 */
[----:B0-----:R-:W2:Y:S04]  /*5cfa0*/  LDL.LU R4, [R1+0x240] ;  /* 0x0002400001047983 */ /* 0x001ea80000300800 */
[----:B------:R-:W2:Y:S04]  /*5cfb0*/  LDL.LU R5, [R1+0x244] ;  /* 0x0002440001057983 */ /* 0x000ea80000300800 */
[----:B------:R-:W2:Y:S04]  /*5cfc0*/  LDL.LU R6, [R1+0x248] ;  /* 0x0002480001067983 */ /* 0x000ea80000300800 */
[----:B------:R-:W2:Y:S01]  /*5cfd0*/  LDL.LU R7, [R1+0x24c] ;  /* 0x00024c0001077983 */ /* 0x000ea20000300800 */
[C---:B----4-:R-:W-:Y:S11]  /*5cfe0*/  HMMA.16816.F32 R32, R40.reuse, R38, R32 ;  /* 0x000000262820723c */ /* 0x050ff60000001820 */
[----:B------:R-:W-:Y:S11]  /*5cff0*/  @!UPT UIADD3 URZ, URZ, URZ, URZ ;  /* 0x0000003f3f3ff290 */ /* 0x000ff6000fffe03f */
[----:B------:R-:W-:Y:S01]  /*5d000*/  @!UPT UIADD3 URZ, URZ, URZ, URZ ;  /* 0x0000003f3f3ff290 */ /* 0x000fe2000fffe03f */
[----:B------:R-:W-:Y:S04]  /*5d010*/  STL.64 [R1+0xc80], R32 ;  /* 0x000c802001007387 */ /* 0x000fe80000100a00 */
[----:B------:R0:W-:Y:S04]  /*5d020*/  STL.64 [R1+0xc88], R34 ;  /* 0x000c882201007387 */ /* 0x0001e80000100a00 */
[----:B0-----:R-:W4:Y:S04]  /*5d030*/  LDL.LU.64 R34, [R1+0x60b8] ;  /* 0x0060b80001227983 */ /* 0x001f280000300a00 */
[----:B------:R-:W2:Y:S01]  /*5d040*/  LDL.LU.64 R32, [R1+0x60b0] ;  /* 0x0060b00001207983 */ /* 0x000ea20000300a00 */
        /* <DEDUP_REMOVED lines=41> */
[----:B------:R-:W4:Y:S02]  /*5d2e0*/  LDL.LU.64 R44, [R1+0x6050] ;  /* 0x00605000012c7983 */ /* 0x000f240000300a00 */
[----:B----4-:R-:W-:Y:S02]  /*5d2f0*/  HMMA.16816.F32 R40, R40, R10, R44 ;  /* 0x0000000a2828723c */ /* 0x010fe4000000182c */
[----:B------:R-:W3:Y:S04]  /*5d300*/  LDL.LU.64 R46, [R1+0x6048] ;  /* 0x00604800012e7983 */ /* 0x000ee80000300a00 */
[----:B------:R-:W3:Y:S11]  /*5d310*/  LDL.LU.64 R44, [R1+0x6040] ;  /* 0x00604000012c7983 */ /* 0x000ef60000300a00 */
[----:B------:R-:W-:Y:S06]  /*5d320*/  @!UPT UIADD3 URZ, URZ, URZ, URZ ;  /* 0x0000003f3f3ff290 */ /* 0x000fec000fffe03f */
[----:B------:R0:W-:Y:S04]  /*5d330*/  STL.64 [R1+0xa70], R40 ;  /* 0x000a702801007387 */ /* 0x0001e80000100a00 */
[----:B------:R1:W-:Y:S04]  /*5d340*/  STL.64 [R1+0xa78], R42 ;  /* 0x000a782a01007387 */ /* 0x0003e80000100a00 */
[----:B0-----:R-:W4:Y:S04]  /*5d350*/  LDL.LU R40, [R1+0x400] ;  /* 0x0004000001287983 */ /* 0x001f280000300800 */
[----:B------:R-:W4:Y:S04]  /*5d360*/  LDL.LU R41, [R1+0x404] ;  /* 0x0004040001297983 */ /* 0x000f280000300800 */
[----:B-1----:R-:W4:Y:S04]  /*5d370*/  LDL.LU R42, [R1+0x408] ;  /* 0x00040800012a7983 */ /* 0x002f280000300800 */
[----:B------:R-:W4:Y:S01]  /*5d380*/  LDL.LU R43, [R1+0x40c] ;  /* 0x00040c00012b7983 */ /* 0x000f220000300800 */
        /* <DEDUP_REMOVED lines=30> */
[----:B--2---:R0:W-:Y:S04]  /*5d570*/  STL.64 [R1+0x5fe0], R20 ;  /* 0x005fe01401007387 */ /* 0x0041e80000100a00 */
[----:B0-----:R-:W2:Y:S04]  /*5d580*/  LDL.LU R20, [R1+0x410] ;  /* 0x0004100001147983 */ /* 0x001ea80000300800 */
[----:B------:R-:W2:Y:S04]  /*5d590*/  LDL.LU R21, [R1+0x414] ;  /* 0x0004140001157983 */ /* 0x000ea80000300800 */
[----:B------:R-:W2:Y:S04]  /*5d5a0*/  LDL.LU R22, [R1+0x418] ;  /* 0x0004180001167983 */ /* 0x000ea80000300800 */
[----:B------:R-:W2:Y:S04]  /*5d5b0*/  LDL.LU R23, [R1+0x41c] ;  /* 0x00041c0001177983 */ /* 0x000ea80000300800 */
[----:B------:R-:W-:Y:S04]  /*5d5c0*/  STL.64 [R1+0xa00], R48 ;  /* 0x000a003001007387 */ /* 0x000fe80000100a00 */
[----:B------:R0:W-:Y:S04]  /*5d5d0*/  STL.64 [R1+0xa08], R50 ;  /* 0x000a083201007387 */ /* 0x0001e80000100a00 */
[----:B0-----:R-:W3:Y:S04]  /*5d5e0*/  LDL.LU.64 R50, [R1+0x5ff8] ;  /* 0x005ff80001327983 */ /* 0x001ee80000300a00 */
[----:B------:R-:W3:Y:S04]  /*5d5f0*/  LDL.LU.64 R48, [R1+0x5ff0] ;  /* 0x005ff00001307983 */ /* 0x000ee80000300a00 */
[----:B------:R-:W-:Y:S04]  /*5d600*/  STL.64 [R1+0x5fd8], R26 ;  /* 0x005fd81a01007387 */ /* 0x000fe80000100a00 */
[----:B------:R2:W-:Y:S01]  /*5d610*/  STL.64 [R1+0x5fd0], R24 ;  /* 0x005fd01801007387 */ /* 0x0005e20000100a00 */
[C---:B------:R-:W-:Y:S03]  /*5d620*/  HMMA.16816.F32 R4, R44.reuse, R10, R4 ;  /* 0x0000000a2c04723c */ /* 0x040fe60000001804 */
[----:B------:R-:W-:Y:S05]  /*5d630*/  STL.64 [R1+0x5fc8], R14 ;  /* 0x005fc80e01007387 */ /* 0x000fea0000100a00 */
[C---:B--2---:R-:W-:Y:S08]  /*5d640*/  HMMA.16816.F32 R24, R44.reuse, R18, R20 ;  /* 0x000000122c18723c */ /* 0x044ff00000001814 */
[----:B----4-:R-:W-:Y:S11]  /*5d650*/  HMMA.16816.F32 R20, R44, R14, R40 ;  /* 0x0000000e2c14723c */ /* 0x010ff60000001828 */
[----:B------:R-:W-:Y:S04]  /*5d660*/  @!UPT UIADD3 URZ, URZ, URZ, URZ ;  /* 0x0000003f3f3ff290 */ /* 0x000fe8000fffe03f */
[----:B------:R-:W-:Y:S04]  /*5d670*/  STL.64 [R1+0x9f0], R24 ;  /* 0x0009f01801007387 */ /* 0x000fe80000100a00 */
[----:B------:R-:W-:Y:S04]  /*5d680*/  STL.64 [R1+0x9f8], R26 ;  /* 0x0009f81a01007387 */ /* 0x000fe80000100a00 */
[----:B------:R-:W-:Y:S04]  /*5d690*/  STL.64 [R1+0x5fc0], R12 ;  /* 0x005fc00c01007387 */ /* 0x000fe80000100a00 */
[----:B------:R-:W-:Y:S04]  /*5d6a0*/  STL.64 [R1+0x9e0], R20 ;  /* 0x0009e01401007387 */ /* 0x000fe80000100a00 */
[----:B------:R-:W-:Y:S04]  /*5d6b0*/  STL.64 [R1+0x9e8], R22 ;  /* 0x0009e81601007387 */ /* 0x000fe80000100a00 */
[----:B------:R-:W-:Y:S04]  /*5d6c0*/  STL.64 [R1+0x5fb8], R10 ;  /* 0x005fb80a01007387 */ /* 0x000fe80000100a00 */
[----:B------:R3:W-:Y:S04]  /*5d6d0*/  STL.64 [R1+0x5fb0], R8 ;  /* 0x005fb00801007387 */ /* 0x0007e80000100a00 */
[----:B------:R-:W-:Y:S04]  /*5d6e0*/  STL.64 [R1+0x830], R4 ;  /* 0x0008300401007387 */ /* 0x000fe80000100a00 */
[----:B------:R0:W-:Y:S01]  /*5d6f0*/  STL.64 [R1+0x838], R6 ;  /* 0x0008380601007387 */ /* 0x0001e20000100a00 */
[C---:B---3--:R-:W-:Y:S03]  /*5d700*/  HMMA.16816.F32 R8, R48.reuse, R38, R52 ;  /* 0x000000263008723c */ /* 0x048fe60000001834 */
[----:B------:R-:W2:Y:S05]  /*5d710*/  LDL R37, [R1+0xd04] ;  /* 0x000d040001257983 */ /* 0x000eaa0000100800 */
[C---:B0-----:R-:W-:Y:S01]  /*5d720*/  HMMA.16816.F32 R4, R48.reuse, R34, R56 ;  /* 0x000000223004723c */ /* 0x041fe20000001838 */
[----:B------:R-:W-:Y:S11]  /*5d730*/  STL.64 [R1+0x5f98], R34 ;  /* 0x005f982201007387 */ /* 0x000ff60000100a00 */
[----:B------:R-:W-:Y:S03]  /*5d740*/  @!UPT UIADD3 URZ, URZ, URZ, URZ ;  /* 0x0000003f3f3ff290 */ /* 0x000fe6000fffe03f */
[----:B------:R-:W-:Y:S04]  /*5d750*/  STL.64 [R1+0x9c0], R8 ;  /* 0x0009c00801007387 */ /* 0x000fe80000100a00 */
[----:B------:R-:W-:Y:S04]  /*5d760*/  STL.64 [R1+0x9c8], R10 ;  /* 0x0009c80a01007387 */ /* 0x000fe80000100a00 */
[----:B------:R-:W-:Y:S04]  /*5d770*/  STL.64 [R1+0x5f90], R32 ;  /* 0x005f902001007387 */ /* 0x000fe80000100a00 */
[----:B------:R0:W-:Y:S04]  /*5d780*/  STL.64 [R1+0x9b0], R4 ;  /* 0x0009b00401007387 */ /* 0x0001e80000100a00 */
[----:B------:R1:W-:Y:S04]  /*5d790*/  STL.64 [R1+0x9b8], R6 ;  /* 0x0009b80601007387 */ /* 0x0003e80000100a00 */
[----:B------:R-:W3:Y:S04]  /*5d7a0*/  LDL.LU R56, [R1+0x10] ;  /* 0x0000100001387983 */ /* 0x000ee80000300800 */
[----:B------:R-:W3:Y:S04]  /*5d7b0*/  LDL.LU R57, [R1+0x14] ;  /* 0x0000140001397983 */ /* 0x000ee80000300800 */
[----:B------:R-:W4:Y:S04]  /*5d7c0*/  LDL.LU R58, [R1+0x18] ;  /* 0x00001800013a7983 */ /* 0x000f280000300800 */
[----:B------:R-:W4:Y:S04]  /*5d7d0*/  LDL.LU R59, [R1+0x1c] ;  /* 0x00001c00013b7983 */ /* 0x000f280000300800 */
[----:B0-----:R-:W2:Y:S04]  /*5d7e0*/  LDL.LU R4, [R1+0x30] ;  /* 0x0000300001047983 */ /* 0x001ea80000300800 */
[----:B------:R-:W2:Y:S04]  /*5d7f0*/  LDL.LU R5, [R1+0x34] ;  /* 0x0000340001057983 */ /* 0x000ea80000300800 */
[----:B-1----:R-:W2:Y:S04]  /*5d800*/  LDL.LU R6, [R1+0x38] ;  /* 0x0000380001067983 */ /* 0x002ea80000300800 */
[----:B------:R-:W2:Y:S04]  /*5d810*/  LDL.LU R7, [R1+0x3c] ;  /* 0x00003c0001077983 */ /* 0x000ea80000300800 */
[----:B--2---:R-:W-:Y:S04]  /*5d820*/  STL.64 [R1+0x5f38], R6 ;  /* 0x005f380601007387 */ /* 0x004fe80000100a00 */
[----:B------:R0:W-:Y:S04]  /*5d830*/  STL.64 [R1+0x5f30], R4 ;  /* 0x005f300401007387 */ /* 0x0001e80000100a00 */
[----:B0-----:R-:W2:Y:S04]  /*5d840*/  LDL.LU R4, [R1+0x130] ;  /* 0x0001300001047983 */ /* 0x001ea80000300800 */
[----:B------:R-:W2:Y:S04]  /*5d850*/  LDL.LU R5, [R1+0x134] ;  /* 0x0001340001057983 */ /* 0x000ea80000300800 */
[----:B------:R-:W2:Y:S04]  /*5d860*/  LDL.LU R6, [R1+0x138] ;  /* 0x0001380001067983 */ /* 0x000ea80000300800 */
        /* <DEDUP_REMOVED lines=39> */
[----:B------:R-:W4:Y:S04]  /*5dae0*/  LDL.LU R12, [R1+0x380] ;  /* 0x00038000010c7983 */ /* 0x000f280000300800 */
[----:B------:R-:W4:Y:S04]  /*5daf0*/  LDL.LU R13, [R1+0x384] ;  /* 0x00038400010d7983 */ /* 0x000f280000300800 */
[----:B------:R-:W4:Y:S04]  /*5db00*/  LDL.LU R14, [R1+0x388] ;  /* 0x00038800010e7983 */ /* 0x000f280000300800 */
[----:B------:R-:W4:Y:S04]  /*5db10*/  LDL.LU R15, [R1+0x38c] ;  /* 0x00038c00010f7983 */ /* 0x000f280000300800 */
[----:B--2---:R-:W-:Y:S04]  /*5db20*/  STL.64 [R1+0x5f78], R6 ;  /* 0x005f780601007387 */ /* 0x004fe80000100a00 */
[----:B------:R0:W-:Y:S04]  /*5db30*/  STL.64 [R1+0x5f70], R4 ;  /* 0x005f700401007387 */ /* 0x0001e80000100a00 */
[----:B0-----:R-:W2:Y:S04]  /*5db40*/  LDL.LU R4, [R1+0x170] ;  /* 0x0001700001047983 */ /* 0x001ea80000300800 */
[----:B------:R-:W2:Y:S04]  /*5db50*/  LDL.LU R5, [R1+0x174] ;  /* 0x0001740001057983 */ /* 0x000ea80000300800 */
[----:B------:R-:W2:Y:S04]  /*5db60*/  LDL.LU R6, [R1+0x178] ;  /* 0x0001780001067983 */ /* 0x000ea80000300800 */
[----:B------:R-:W2:Y:S04]  /*5db70*/  LDL.LU R7, [R1+0x17c] ;  /* 0x00017c0001077983 */ /* 0x000ea80000300800 */
[----:B------:R-:W4:Y:S04]  /*5db80*/  LDL.LU R32, [R1+0x190] ;  /* 0x0001900001207983 */ /* 0x000f280000300800 */
[----:B------:R-:W4:Y:S04]  /*5db90*/  LDL.LU R33, [R1+0x194] ;  /* 0x0001940001217983 */ /* 0x000f280000300800 */
[----:B------:R-:W4:Y:S04]  /*5dba0*/  LDL.LU R34, [R1+0x198] ;  /* 0x0001980001227983 */ /* 0x000f280000300800 */
[----:B------:R-:W4:Y:S01]  /*5dbb0*/  LDL.LU R35, [R1+0x19c] ;  /* 0x00019c0001237983 */ /* 0x000f220000300800 */
[C---:B---3--:R-:W-:Y:S03]  /*5dbc0*/  HMMA.16816.F32 R20, R48.reuse, R30, R20 ;  /* 0x0000001e3014723c */ /* 0x048fe60000001814 */
[----:B--2---:R-:W-:Y:S04]  /*5dbd0*/  STL.64 [R1+0x5f88], R6 ;  /* 0x005f880601007387 */ /* 0x004fe80000100a00 */
[----:B------:R0:W-:Y:S04]  /*5dbe0*/  STL.64 [R1+0x5f80], R4 ;  /* 0x005f800401007387 */ /* 0x0001e80000100a00 */
[----:B0-----:R-:W2:Y:S04]  /*5dbf0*/  LDL.LU R4, [R1+0x180] ;  /* 0x0001800001047983 */ /* 0x001ea80000300800 */
[----:B------:R-:W2:Y:S04]  /*5dc00*/  LDL.LU R5, [R1+0x184] ;  /* 0x0001840001057983 */ /* 0x000ea80000300800 */
[----:B------:R-:W2:Y:S04]  /*5dc10*/  LDL.LU R6, [R1+0x188] ;  /* 0x0001880001067983 */ /* 0x000ea80000300800 */
[----:B------:R-:W2:Y:S04]  /*5dc20*/  LDL.LU R7, [R1+0x18c] ;  /* 0x00018c0001077983 */ /* 0x000ea80000300800 */
[----:B----4-:R-:W-:Y:S04]  /*5dc30*/  STL.64 [R1+0x5f18], R58 ;  /* 0x005f183a01007387 */ /* 0x010fe80000100a00 */
[----:B------:R0:W-:Y:S04]  /*5dc40*/  STL.64 [R1+0x5f10], R56 ;  /* 0x005f103801007387 */ /* 0x0001e80000100a00 */
[----:B0-----:R-:W3:Y:S04]  /*5dc50*/  LDL.LU R56, [R1+0x20] ;  /* 0x0000200001387983 */ /* 0x001ee80000300800 */
[----:B------:R-:W3:Y:S04]  /*5dc60*/  LDL.LU R57, [R1+0x24] ;  /* 0x0000240001397983 */ /* 0x000ee80000300800 */
[----:B------:R-:W3:Y:S04]  /*5dc70*/  LDL.LU R58, [R1+0x28] ;  /* 0x00002800013a7983 */ /* 0x000ee80000300800 */
[----:B------:R-:W3:Y:S04]  /*5dc80*/  LDL.LU R59, [R1+0x2c] ;  /* 0x00002c00013b7983 */ /* 0x000ee80000300800 */
[----:B------:R-:W4:Y:S04]  /*5dc90*/  LDL.LU R40, [R1] ;  /* 0x0000000001287983 */ /* 0x000f280000300800 */
[----:B------:R-:W4:Y:S04]  /*5dca0*/  LDL.LU R41, [R1+0x4] ;  /* 0x0000040001297983 */ /* 0x000f280000300800 */
[----:B------:R-:W4:Y:S04]  /*5dcb0*/  LDL.LU R42, [R1+0x8] ;  /* 0x00000800012a7983 */ /* 0x000f280000300800 */
        /* <DEDUP_REMOVED lines=10> */
[----:B0-----:R-:W2:Y:S01]  /*5dd60*/  LDL.LU.64 R26, [R1+0x5fd8] ;  /* 0x005fd800011a7983 */ /* 0x001ea20000300a00 */
[C---:B------:R-:W-:Y:S03]  /*5dd70*/  HMMA.16816.F32 R12, R48.reuse, R18, R12 ;  /* 0x00000012300c723c */ /* 0x040fe6000000180c */
[----:B------:R-:W3:Y:S05]  /*5dd80*/  LDL.LU.64 R24, [R1+0x5fd0] ;  /* 0x005fd00001187983 */ /* 0x000eea0000300a00 */
        /* <DEDUP_REMOVED lines=20> */
[----:B--2---:R-:W-:Y:S03]  /*5ded0*/  HMMA.16816.F32 R48, R48, R10, R52 ;  /* 0x0000000a3030723c */ /* 0x004fe60000001834 */
[----:B------:R-:W2:Y:S04]  /*5dee0*/  LDL.LU.64 R54, [R1+0x5fa8] ;  /* 0x005fa80001367983 */ /* 0x000ea80000300a00 */
[----:B------:R-:W2:Y:S11]  /*5def0*/  LDL.LU.64 R52, [R1+0x5fa0] ;  /* 0x005fa00001347983 */ /* 0x000eb60000300a00 */
[----:B------:R-:W-:Y:S05]  /*5df00*/  @!UPT UIADD3 URZ, URZ, URZ, URZ ;  /* 0x0000003f3f3ff290 */ /* 0x000fea000fffe03f */
        /* <DEDUP_REMOVED lines=56> */
[----:B------:R-:W3:Y:S04]  /*5e290*/  LDL.LU.64 R6, [R1+0x5f28] ;  /* 0x005f280001067983 */ /* 0x000ee80000300a00 */
[----:B------:R-:W3:Y:S11]  /*5e2a0*/  LDL.LU.64 R4, [R1+0x5f20] ;  /* 0x005f200001047983 */ /* 0x000ef60000300a00 */
[----:B------:R-:W-:Y:S06]  /*5e2b0*/  @!UPT UIADD3 URZ, URZ, URZ, URZ ;  /* 0x0000003f3f3ff290 */ /* 0x000fec000fffe03f */
        /* <DEDUP_REMOVED lines=21> */
[----:B------:R4:W-:Y:S02]  /*5e410*/  STL.64 [R1+0x5ee8], R32 ;  /* 0x005ee82001007387 */ /* 0x0009e40000100a00 */
[C---:B----4-:R-:W-:Y:S02]  /*5e420*/  HMMA.16816.F32 R32, R4.reuse, R30, R40 ;  /* 0x0000001e0420723c */ /* 0x050fe40000001828 */
[----:B------:R-:W-:Y:S04]  /*5e430*/  STL.64 [R1+0x5ee0], R30 ;  /* 0x005ee01e01007387 */ /* 0x000fe80000100a00 */
[----:B------:R3:W-:Y:S04]  /*5e440*/  STL.64 [R1+0x5ed8], R28 ;  /* 0x005ed81c01007387 */ /* 0x0007e80000100a00 */
[----:B------:R-:W-:Y:S11]  /*5e450*/  LDSM.16.MT88.4 R40, [R36+0x2180] ;  /* 0x002180002428783b */ /* 0x000ff60000004200 */
[----:B------:R-:W-:Y:S02]  /*5e460*/  @!UPT UIADD3 URZ, URZ, URZ, URZ ;  /* 0x0000003f3f3ff290 */ /* 0x000fe4000fffe03f */
[----:B------:R-:W-:Y:S04]  /*5e470*/  STL.64 [R1+0x650], R32 ;  /* 0x0006502001007387 */ /* 0x000fe80000100a00 */
[----:B------:R-:W-:Y:S04]  /*5e480*/  STL.64 [R1+0x658], R34 ;  /* 0x0006582201007387 */ /* 0x000fe80000100a00 */
[----:B------:R-:W-:Y:S04]  /*5e490*/  STL.64 [R1+0x5ed0], R22 ;  /* 0x005ed01601007387 */ /* 0x000fe80000100a00 */
[----:B------:R0:W-:Y:S01]  /*5e4a0*/  STL.64 [R1+0x5ec8], R20 ;  /* 0x005ec81401007387 */ /* 0x0001e20000100a00 */
[C---:B---3--:R-:W-:Y:S08]  /*5e4b0*/  HMMA.16816.F32 R28, R4.reuse, R22, R56 ;  /* 0x00000016041c723c */ /* 0x048ff00000001838 */
[C---:B0-----:R-:W-:Y:S01]  /*5e4c0*/  HMMA.16816.F32 R20, R4.reuse, R26, R44 ;  /* 0x0000001a0414723c */ /* 0x041fe2000000182c */
[----:B------:R-:W0:Y:S11]  /*5e4d0*/  LDSM.16.MT88.4 R44, [R37+0x2000] ;  /* 0x00200000252c783b */ /* 0x000e360000004200 */
[----:B------:R-:W-:Y:S03]  /*5e4e0*/  @!UPT UIADD3 URZ, URZ, URZ, URZ ;  /* 0x0000003f3f3ff290 */ /* 0x000fe6000fffe03f */
[----:B------:R-:W-:Y:S04]  /*5e4f0*/  STL.64 [R1+0x640], R28 ;  /* 0x0006401c01007387 */ /* 0x000fe80000100a00 */
[----:B------:R-:W-:Y:S04]  /*5e500*/  STL.64 [R1+0x648], R30 ;  /* 0x0006481e01007387 */ /* 0x000fe80000100a00 */
[----:B------:R-:W3:Y:S04]  /*5e510*/  LDL.LU R36, [R1+0x5efc] ;  /* 0x005efc0001247983 */ /* 0x000ee80000300800 */
        /* <DEDUP_REMOVED lines=10> */
[C---:B--2---:R-:W-:Y:S03]  /*5e5c0*/  HMMA.16816.F32 R16, R4.reuse, R14, R52 ;  /* 0x0000000e0410723c */ /* 0x044fe60000001834 */
[----:B------:R-:W-:Y:S04]  /*5e5d0*/  STL.64 [R1+0x8b0], R20 ;  /* 0x0008b01401007387 */ /* 0x000fe80000100a00 */
[----:B------:R-:W-:Y:S04]  /*5e5e0*/  STL.64 [R1+0x8b8], R22 ;  /* 0x0008b81601007387 */ /* 0x000fe80000100a00 */
[----:B------:R-:W0:Y:S04]  /*5e5f0*/  LDSM.16.MT88.4 R52, [R37+0x2100] ;  /* 0x002100002534783b */ /* 0x000e280000004200 */
        /* <DEDUP_REMOVED lines=8> */
[----:B------:R-:W4:Y:S04]  /*5e680*/  LDL.LU R58, [R1+0x328] ;  /* 0x00032800013a7983 */ /* 0x000f280000300800 */
[----:B------:R-:W4:Y:S04]  /*5e690*/  LDL.LU R59, [R1+0x32c] ;  /* 0x00032c00013b7983 */ /* 0x000f280000300800 */
[----:B----4-:R-:W-:Y:S04]  /*5e6a0*/  STL.64 [R1+0x5e30], R58 ;  /* 0x005e303a01007387 */ /* 0x010fe80000100a00 */
[----:B--2---:R1:W-:Y:S04]  /*5e6b0*/  STL.64 [R1+0x5e28], R56 ;  /* 0x005e283801007387 */ /* 0x0043e80000100a00 */
[----:B-1----:R-:W2:Y:S04]  /*5e6c0*/  LDL.LU R56, [R1+0x560] ;  /* 0x0005600001387983 */ /* 0x002ea80000300800 */
        /* <DEDUP_REMOVED lines=21> */
[----:B------:R-:W2:Y:S04]  /*5e820*/  LDL.LU R44, [R1+0x3f0] ;  /* 0x0003f000012c7983 */ /* 0x000ea80000300800 */
[----:B------:R-:W2:Y:S04]  /*5e830*/  LDL.LU R45, [R1+0x3f4] ;  /* 0x0003f400012d7983 */ /* 0x000ea80000300800 */
[----:B------:R-:W2:Y:S04]  /*5e840*/  LDL.LU R46, [R1+0x3f8] ;  /* 0x0003f800012e7983 */ /* 0x000ea80000300800 */
[----:B------:R-:W2:Y:S04]  /*5e850*/  LDL.LU R47, [R1+0x3fc] ;  /* 0x0003fc00012f7983 */ /* 0x000ea80000300800 */
[----:B--2---:R-:W-:Y:S04]  /*5e860*/  STL.64 [R1+0x5e90], R46 ;  /* 0x005e902e01007387 */ /* 0x004fe80000100a00 */
[----:B------:R1:W-:Y:S04]  /*5e870*/  STL.64 [R1+0x5e88], R44 ;  /* 0x005e882c01007387 */ /* 0x0003e80000100a00 */
[----:B-1----:R-:W2:Y:S04]  /*5e880*/  LDL.LU R44, [R1+0x5d0] ;  /* 0x0005d000012c7983 */ /* 0x002ea80000300800 */
        /* <DEDUP_REMOVED lines=31> */
[----:B----4-:R-:W-:Y:S04]  /*5ea80*/  STL.64 [R1+0x5e70], R58 ;  /* 0x005e703a01007387 */ /* 0x010fe80000100a00 */
[----:B------:R1:W-:Y:S04]  /*5ea90*/  STL.64 [R1+0x5e68], R56 ;  /* 0x005e683801007387 */ /* 0x0003e80000100a00 */
[----:B-1----:R-:W4:Y:S04]  /*5eaa0*/  LDL.LU R56, [R1+0x5a0] ;  /* 0x0005a00001387983 */ /* 0x002f280000300800 */
[----:B------:R-:W4:Y:S04]  /*5eab0*/  LDL.LU R57, [R1+0x5a4] ;  /* 0x0005a40001397983 */ /* 0x000f280000300800 */
[----:B------:R-:W4:Y:S04]  /*5eac0*/  LDL.LU R58, [R1+0x5a8] ;  /* 0x0005a800013a7983 */ /* 0x000f280000300800 */
[----:B------:R-:W4:Y:S04]  /*5ead0*/  LDL.LU R59, [R1+0x5ac] ;  /* 0x0005ac00013b7983 */ /* 0x000f280000300800 */
[----:B0-----:R-:W-:Y:S04]  /*5eae0*/  STL.64 [R1+0x5df0], R54 ;  /* 0x005df03601007387 */ /* 0x001fe80000100a00 */
[----:B------:R0:W-:Y:S04]  /*5eaf0*/  STL.64 [R1+0x5de8], R52 ;  /* 0x005de83401007387 */ /* 0x0001e80000100a00 */
[----:B0-----:R-:W4:Y:S04]  /*5eb00*/  LDL.LU R52, [R1+0x330] ;  /* 0x0003300001347983 */ /* 0x001f280000300800 */
[----:B------:R-:W4:Y:S04]  /*5eb10*/  LDL.LU R53, [R1+0x334] ;  /* 0x0003340001357983 */ /* 0x000f280000300800 */
[----:B------:R-:W4:Y:S04]  /*5eb20*/  LDL.LU R54, [R1+0x338] ;  /* 0x0003380001367983 */ /* 0x000f280000300800 */
[----:B------:R-:W4:Y:S01]  /*5eb30*/  LDL.LU R55, [R1+0x33c] ;  /* 0x00033c0001377983 */ /* 0x000f220000300800 */
[----:B--2---:R-:W-:Y:S03]  /*5eb40*/  HMMA.16816.F32 R4, R4, R10, R48 ;  /* 0x0000000a0404723c */ /* 0x004fe60000001830 */
[----:B------:R-:W2:Y:S11]  /*5eb50*/  LDL.LU R48, [R1+0x550] ;  /* 0x0005500001307983 */ /* 0x000eb60000300800 */
[----:B------:R-:W-:Y:S09]  /*5eb60*/  @!UPT UIADD3 URZ, URZ, URZ, URZ ;  /* 0x0000003f3f3ff290 */ /* 0x000ff2000fffe03f */
[----:B------:R-:W-:Y:S04]  /*5eb70*/  STL.64 [R1+0xa50], R4 ;  /* 0x000a500401007387 */ /* 0x000fe80000100a00 */
[----:B------:R-:W-:Y:S04]  /*5eb80*/  STL.64 [R1+0xa58], R6 ;  /* 0x000a580601007387 */ /* 0x000fe80000100a00 */
[----:B------:R0:W1:Y:S04]  /*5eb90*/  LDSM.16.MT88.4 R4, [R37+0x2180] ;  /* 0x002180002504783b */ /* 0x0000680000004200 */
[----:B------:R-:W2:Y:S04]  /*5eba0*/  LDL.LU R49, [R1+0x554] ;  /* 0x0005540001317983 */ /* 0x000ea80000300800 */
[----:B------:R-:W2:Y:S04]  /*5ebb0*/  LDL.LU R50, [R1+0x558] ;  /* 0x0005580001327983 */ /* 0x000ea80000300800 */
[----:B------:R-:W2:Y:S04]  /*5ebc0*/  LDL.LU R51, [R1+0x55c] ;  /* 0x00055c0001337983 */ /* 0x000ea80000300800 */
[----:B0-----:R-:W2:Y:S01]  /*5ebd0*/  LDL.LU R37, [R1+0x5ef8] ;  /* 0x005ef80001257983 */ /* 0x001ea20000300800 */
[C---:B---3--:R-:W-:Y:S03]  /*5ebe0*/  HMMA.16816.F32 R32, R40.reuse, R38, R32 ;  /* 0x000000262820723c */ /* 0x048fe60000001820 */
[----:B-1----:R-:W-:Y:S04]  /*5ebf0*/  STL.64 [R1+0x5d78], R6 ;  /* 0x005d780601007387 */ /* 0x002fe80000100a00 */
[----:B------:R0:W-:Y:S04]  /*5ec00*/  STL.64 [R1+0x5d70], R4 ;  /* 0x005d700401007387 */ /* 0x0001e80000100a00 */
[----:B0-----:R-:W3:Y:S04]  /*5ec10*/  LDL.LU R4, [R1+0x340] ;  /* 0x0003400001047983 */ /* 0x001ee80000300800 */
[----:B------:R-:W3:Y:S04]  /*5ec20*/  LDL.LU R5, [R1+0x344] ;  /* 0x0003440001057983 */ /* 0x000ee80000300800 */
[----:B------:R-:W3:Y:S04]  /*5ec30*/  LDL.LU R6, [R1+0x348] ;  /* 0x0003480001067983 */ /* 0x000ee80000300800 */
[----:B------:R-:W3:Y:S04]  /*5ec40*/  LDL.LU R7, [R1+0x34c] ;  /* 0x00034c0001077983 */ /* 0x000ee80000300800 */
        /* <DEDUP_REMOVED lines=50> */
[----:B------:R0:W-:Y:S04]  /*5ef70*/  STL.64 [R1+0x9d0], R40 ;  /* 0x0009d02801007387 */ /* 0x0001e80000100a00 */
[----:B------:R1:W-:Y:S04]  /*5ef80*/  STL.64 [R1+0x9d8], R42 ;  /* 0x0009d82a01007387 */ /* 0x0003e80000100a00 */
[----:B0-----:R-:W2:Y:S04]  /*5ef90*/  LDL.LU R40, [R1+0x360] ;  /* 0x0003600001287983 */ /* 0x001ea80000300800 */
[----:B------:R-:W2:Y:S04]  /*5efa0*/  LDL.LU R41, [R1+0x364] ;  /* 0x0003640001297983 */ /* 0x000ea80000300800 */
[----:B-1----:R-:W2:Y:S04]  /*5efb0*/  LDL.LU R42, [R1+0x368] ;  /* 0x00036800012a7983 */ /* 0x002ea80000300800 */
[----:B------:R-:W2:Y:S01]  /*5efc0*/  LDL.LU R43, [R1+0x36c] ;  /* 0x00036c00012b7983 */ /* 0x000ea20000300800 */
[C---:B----4-:R-:W-:Y:S11]  /*5efd0*/  HMMA.16816.F32 R56, R44.reuse, R38, R56 ;  /* 0x000000262c38723c */ /* 0x050ff60000001838 */
[----:B------:R-:W-:Y:S11]  /*5efe0*/  @!UPT UIADD3 URZ, URZ, URZ, URZ ;  /* 0x0000003f3f3ff290 */ /* 0x000ff6000fffe03f */
[----:B------:R-:W-:Y:S01]  /*5eff0*/  @!UPT UIADD3 URZ, URZ, URZ, URZ ;  /* 0x0000003f3f3ff290 */ /* 0x000fe2000fffe03f */
[----:B------:R-:W-:Y:S04]  /*5f000*/  STL.64 [R1+0xb80], R56 ;  /* 0x000b803801007387 */ /* 0x000fe80000100a00 */
[----:B------:R0:W-:Y:S04]  /*5f010*/  STL.64 [R1+0xb88], R58 ;  /* 0x000b883a01007387 */ /* 0x0001e80000100a00 */
[----:B0-----:R-:W4:Y:S04]  /*5f020*/  LDL.LU.64 R58, [R1+0x5e70] ;  /* 0x005e7000013a7983 */ /* 0x001f280000300a00 */
[----:B------:R-:W4:Y:S02]  /*5f030*/  LDL.LU.64 R56, [R1+0x5e68] ;  /* 0x005e680001387983 */ /* 0x000f240000300a00 */
        /* <DEDUP_REMOVED lines=20> */
[----:B------:R-:W4:Y:S01]  /*5f180*/  LDL.LU.64 R56, [R1+0x5e38] ;  /* 0x005e380001387983 */ /* 0x000f220000300a00 */
[C---:B------:R-:W-:Y:S08]  /*5f190*/  HMMA.16816.F32 R48, R44.reuse, R18, R48 ;  /* 0x000000122c30723c */ /* 0x040ff00000001830 */
[C---:B----4-:R-:W-:Y:S11]  /*5f1a0*/  HMMA.16816.F32 R56, R44.reuse, R26, R56 ;  /* 0x0000001a2c38723c */ /* 0x050ff60000001838 */
[----:B------:R-:W-:Y:S11]  /*5f1b0*/  @!UPT UIADD3 URZ, URZ, URZ, URZ ;  /* 0x0000003f3f3ff290 */ /* 0x000ff6000fffe03f */
[----:B------:R-:W-:Y:S01]  /*5f1c0*/  @!UPT UIADD3 URZ, URZ, URZ, URZ ;  /* 0x0000003f3f3ff290 */ /* 0x000fe2000fffe03f */
[----:B------:R-:W-:Y:S04]  /*5f1d0*/  STL.64 [R1+0xb40], R56 ;  /* 0x000b403801007387 */ /* 0x000fe80000100a00 */
[----:B------:R0:W-:Y:S04]  /*5f1e0*/  STL.64 [R1+0xb48], R58 ;  /* 0x000b483a01007387 */ /* 0x0001e80000100a00 */
[----:B0-----:R-:W4:Y:S04]  /*5f1f0*/  LDL.LU.64 R58, [R1+0x5e30] ;  /* 0x005e3000013a7983 */ /* 0x001f280000300a00 */
[----:B------:R-:W4:Y:S04]  /*5f200*/  LDL.LU.64 R56, [R1+0x5e28] ;  /* 0x005e280001387983 */ /* 0x000f280000300a00 */
[----:B------:R-:W-:Y:S04]  /*5f210*/  STL.64 [R1+0x5e10], R26 ;  /* 0x005e101a01007387 */ /* 0x000fe80000100a00 */
[----:B---3--:R0:W-:Y:S04]  /*5f220*/  STL.64 [R1+0x5e08], R24 ;  /* 0x005e081801007387 */ /* 0x0081e80000100a00 */
[----:B0-----:R-:W3:Y:S04]  /*5f230*/  LDL.LU R24, [R1+0x540] ;  /* 0x0005400001187983 */ /* 0x001ee80000300800 */
[----:B------:R-:W3:Y:S04]  /*5f240*/  LDL.LU R25, [R1+0x544] ;  /* 0x0005440001197983 */ /* 0x000ee80000300800 */
[----:B------:R-:W3:Y:S04]  /*5f250*/  LDL.LU R26, [R1+0x548] ;  /* 0x00054800011a7983 */ /* 0x000ee80000300800 */
[----:B------:R-:W3:Y:S04]  /*5f260*/  LDL.LU R27, [R1+0x54c] ;  /* 0x00054c00011b7983 */ /* 0x000ee80000300800 */
[----:B------:R-:W-:Y:S04]  /*5f270*/  STL.64 [R1+0xb30], R48 ;  /* 0x000b303001007387 */ /* 0x000fe80000100a00 */
[----:B------:R0:W-:Y:S04]  /*5f280*/  STL.64 [R1+0xb38], R50 ;  /* 0x000b383201007387 */ /* 0x0001e80000100a00 */
[----:B0-----:R-:W4:Y:S04]  /*5f290*/  LDL.LU.64 R50, [R1+0x5e20] ;  /* 0x005e200001327983 */ /* 0x001f280000300a00 */
[----:B------:R-:W4:Y:S04]  /*5f2a0*/  LDL.LU.64 R48, [R1+0x5e18] ;  /* 0x005e180001307983 */ /* 0x000f280000300a00 */
[----:B------:R-:W-:Y:S04]  /*5f2b0*/  STL.64 [R1+0x5e00], R18 ;  /* 0x005e001201007387 */ /* 0x000fe80000100a00 */
[----:B------:R3:W-:Y:S02]  /*5f2c0*/  STL.64 [R1+0x5df8], R16 ;  /* 0x005df81001007387 */ /* 0x0007e40000100a00 */
[C---:B---3--:R-:W-:Y:S08]  /*5f2d0*/  HMMA.16816.F32 R16, R44.reuse, R14, R24 ;  /* 0x0000000e2c10723c */ /* 0x048ff00000001818 */
[----:B--2---:R-:W-:Y:S11]  /*5f2e0*/  HMMA.16816.F32 R24, R44, R10, R40 ;  /* 0x0000000a2c18723c */ /* 0x004ff60000001828 */
[----:B------:R-:W-:Y:S04]  /*5f2f0*/  @!UPT UIADD3 URZ, URZ, URZ, URZ ;  /* 0x0000003f3f3ff290 */ /* 0x000fe8000fffe03f */
[----:B------:R-:W-:Y:S04]  /*5f300*/  STL.64 [R1+0xb20], R16 ;  /* 0x000b201001007387 */ /* 0x000fe80000100a00 */
[----:B------:R4:W-:Y:S02]  /*5f310*/  STL.64 [R1+0xb28], R18 ;  /* 0x000b281201007387 */ /* 0x0009e40000100a00 */
[C---:B----4-:R-:W-:Y:S08]  /*5f320*/  HMMA.16816.F32 R16, R48.reuse, R38, R4 ;  /* 0x000000263010723c */ /* 0x050ff00000001804 */
[C---:B------:R-:W-:Y:S01]  /*5f330*/  HMMA.16816.F32 R4, R48.reuse, R34, R52 ;  /* 0x000000223004723c */ /* 0x040fe20000001834 */
[----:B------:R-:W-:Y:S04]  /*5f340*/  STL.64 [R1+0x950], R24 ;  /* 0x0009501801007387 */ /* 0x000fe80000100a00 */
[----:B------:R-:W-:Y:S04]  /*5f350*/  STL.64 [R1+0x958], R26 ;  /* 0x0009581a01007387 */ /* 0x000fe80000100a00 */
[----:B------:R-:W-:Y:S06]  /*5f360*/  STL.64 [R1+0x5dd8], R34 ;  /* 0x005dd82201007387 */ /* 0x000fec0000100a00 */
[----:B------:R-:W-:Y:S04]  /*5f370*/  STL.64 [R1+0x930], R16 ;  /* 0x0009301001007387 */ /* 0x000fe80000100a00 */
[----:B------:R-:W-:Y:S04]  /*5f380*/  STL.64 [R1+0x938], R18 ;  /* 0x0009381201007387 */ /* 0x000fe80000100a00 */
[----:B------:R-:W-:Y:S04]  /*5f390*/  STL.64 [R1+0x5dd0], R32 ;  /* 0x005dd02001007387 */ /* 0x000fe80000100a00 */
        /* <DEDUP_REMOVED lines=8> */
[----:B0-----:R-:W2:Y:S04]  /*5f420*/  LDL.LU R4, [R1+0x760] ;  /* 0x0007600001047983 */ /* 0x001ea80000300800 */
[----:B------:R-:W2:Y:S04]  /*5f430*/  LDL.LU R5, [R1+0x764] ;  /* 0x0007640001057983 */ /* 0x000ea80000300800 */
[----:B-1----:R-:W3:Y:S04]  /*5f440*/  LDL.LU R6, [R1+0x768] ;  /* 0x0007680001067983 */ /* 0x002ee80000300800 */
        /* <DEDUP_REMOVED lines=38> */
[----:B------:R-:W3:Y:S01]  /*5f6b0*/  LDL.LU R7, [R1+0x72c] ;  /* 0x00072c0001077983 */ /* 0x000ee20000300800 */
[C---:B----4-:R-:W-:Y:S03]  /*5f6c0*/  HMMA.16816.F32 R24, R48.reuse, R22, R24 ;  /* 0x000000163018723c */ /* 0x050fe60000001818 */
        /* <DEDUP_REMOVED lines=33> */
[----:B------:R-:W-:Y:S04]  /*5f8e0*/  STL.64 [R1+0x8e0], R52 ;  /* 0x0008e03401007387 */ /* 0x000fe80000100a00 */
[----:B------:R0:W-:Y:S04]  /*5f8f0*/  STL.64 [R1+0x8e8], R54 ;  /* 0x0008e83601007387 */ /* 0x0001e80000100a00 */
[----:B0-----:R-:W4:Y:S04]  /*5f900*/  LDL.LU.64 R54, [R1+0x5df0] ;  /* 0x005df00001367983 */ /* 0x001f280000300a00 */
[----:B------:R-:W4:Y:S04]  /*5f910*/  LDL.LU.64 R52, [R1+0x5de8] ;  /* 0x005de80001347983 */ /* 0x000f280000300a00 */
[----:B------:R-:W-:Y:S04]  /*5f920*/  STL.64 [R1+0x8d0], R40 ;  /* 0x0008d02801007387 */ /* 0x000fe80000100a00 */
[----:B------:R0:W-:Y:S02]  /*5f930*/  STL.64 [R1+0x8d8], R42 ;  /* 0x0008d82a01007387 */ /* 0x0001e40000100a00 */
[----:B0-----:R-:W-:Y:S02]  /*5f940*/  HMMA.16816.F32 R40, R48, R10, R56 ;  /* 0x0000000a3028723c */ /* 0x001fe40000001838 */
[----:B------:R-:W2:Y:S11]  /*5f950*/  LDL.LU R48, [R1+0x790] ;  /* 0x0007900001307983 */ /* 0x000eb60000300800 */
[----:B------:R-:W-:Y:S10]  /*5f960*/  @!UPT UIADD3 URZ, URZ, URZ, URZ ;  /* 0x0000003f3f3ff290 */ /* 0x000ff4000fffe03f */
[----:B------:R-:W-:Y:S04]  /*5f970*/  STL.64 [R1+0x5d0], R40 ;  /* 0x0005d02801007387 */ /* 0x000fe80000100a00 */
[----:B------:R-:W-:Y:S04]  /*5f980*/  STL.64 [R1+0x5d8], R42 ;  /* 0x0005d82a01007387 */ /* 0x000fe80000100a00 */
[----:B------:R-:W2:Y:S04]  /*5f990*/  LDL.LU R49, [R1+0x794] ;  /* 0x0007940001317983 */ /* 0x000ea80000300800 */
[----:B------:R-:W2:Y:S04]  /*5f9a0*/  LDL.LU R50, [R1+0x798] ;  /* 0x0007980001327983 */ /* 0x000ea80000300800 */
[----:B------:R-:W2:Y:S01]  /*5f9b0*/  LDL.LU R51, [R1+0x79c] ;  /* 0x00079c0001337983 */ /* 0x000ea20000300800 */
[----:B------:R-:W-:-:S02]  /*5f9c0*/  IMAD.MOV.U32 R58, RZ, RZ, R37 ;  /* 0x000000ffff3a7224 */ /* 0x000fc400078e0025 */
[----:B------:R-:W-:Y:S01]  /*5f9d0*/  IMAD.MOV.U32 R59, RZ, RZ, R36 ;  /* 0x000000ffff3b7224 */ /* 0x000fe200078e0024 */
[C---:B----4-:R-:W-:Y:S01]  /*5f9e0*/  HMMA.16816.F32 R32, R52.reuse, R38, R32 ;  /* 0x000000263420723c */ /* 0x050fe20000001820 */
        /* <DEDUP_REMOVED lines=60> */
[----:B---3--:R-:W-:Y:S03]  /*5fdb0*/  HMMA.16816.F32 R44, R52, R10, R44 ;  /* 0x0000000a342c723c */ /* 0x008fe6000000182c */
[----:B------:R-:W3:Y:S11]  /*5fdc0*/  LDL.LU R52, [R1+0x780] ;  /* 0x0007800001347983 */ /* 0x000ef60000300800 */
[----:B------:R-:W-:Y:S09]  /*5fdd0*/  @!UPT UIADD3 URZ, URZ, URZ, URZ ;  /* 0x0000003f3f3ff290 */ /* 0x000ff2000fffe03f */
[----:B------:R-:W-:Y:S04]  /*5fde0*/  STL.64 [R1+0x550], R44 ;  /* 0x0005502c01007387 */ /* 0x000fe80000100a00 */
[----:B------:R-:W-:Y:S04]  /*5fdf0*/  STL.64 [R1+0x558], R46 ;  /* 0x0005582e01007387 */ /* 0x000fe80000100a00 */
[----:B------:R-:W3:Y:S04]  /*5fe00*/  LDL.LU R53, [R1+0x784] ;  /* 0x0007840001357983 */ /* 0x000ee80000300800 */
[----:B------:R-:W3:Y:S04]  /*5fe10*/  LDL.LU R54, [R1+0x788] ;  /* 0x0007880001367983 */ /* 0x000ee80000300800 */
[----:B------:R-:W3:Y:S01]  /*5fe20*/  LDL.LU R55, [R1+0x78c] ;  /* 0x00078c0001377983 */ /* 0x000ee20000300800 */
[C---:B--2---:R-:W-:Y:S11]  /*5fe30*/  HMMA.16816.F32 R48, R4.reuse, R38, R48 ;  /* 0x000000260430723c */ /* 0x044ff60000001830 */
[----:B------:R-:W-:Y:S11]  /*5fe40*/  @!UPT UIADD3 URZ, URZ, URZ, URZ ;  /* 0x0000003f3f3ff290 */ /* 0x000ff6000fffe03f */
[----:B------:R-:W-:Y:S01]  /*5fe50*/  @!UPT UIADD3 URZ, URZ, URZ, URZ ;  /* 0x0000003f3f3ff290 */ /* 0x000fe2000fffe03f */
[----:B------:R-:W-:Y:S04]  /*5fe60*/  STL.64 [R1+0x540], R48 ;  /* 0x0005403001007387 */ /* 0x000fe80000100a00 */
[----:B------:R0:W-:Y:S04]  /*5fe70*/  STL.64 [R1+0x548], R50 ;  /* 0x0005483201007387 */ /* 0x0001e80000100a00 */
[----:B0-----:R-:W2:Y:S04]  /*5fe80*/  LDL.LU.64 R50, [R1+0x5d68] ;  /* 0x005d680001327983 */ /* 0x001ea80000300a00 */
[----:B------:R-:W2:Y:S04]  /*5fe90*/  LDL.LU.64 R48, [R1+0x5d60] ;  /* 0x005d600001307983 */ /* 0x000ea80000300a00 */
[----:B------:R-:W2:Y:S04]  /*5fea0*/  LDL.LU R38, [R1+0x7a8] ;  /* 0x0007a80001267983 */ /* 0x000ea80000300800 */
[----:B------:R-:W2:Y:S04]  /*5feb0*/  LDL.LU R39, [R1+0x7ac] ;  /* 0x0007ac0001277983 */ /* 0x000ea80000300800 */
[----:B------:R-:W0:Y:S01]  /*5fec0*/  S2R R47, SR_TID.X ;  /* 0x00000000002f7919 */ /* 0x000e220000002100 */
[----:B---3--:R-:W-:Y:S03]  /*5fed0*/  HMMA.16816.F32 R52, R4, R34, R52 ;  /* 0x000000220434723c */ /* 0x008fe60000001834 */
[----:B------:R-:W1:Y:S01]  /*5fee0*/  S2R R46, SR_TID.X ;  /* 0x00000000002e7919 */ /* 0x000e620000002100 */
[----:B0-----:R-:W-:Y:S11]  /*5fef0*/  LOP3.LUT R47, R47, 0x7, RZ, 0xc0, !PT ;  /* 0x000000072f2f7812 */ /* 0x001ff600078ec0ff */
[----:B------:R-:W-:Y:S08]  /*5ff00*/  @!UPT UIADD3 URZ, URZ, URZ, URZ ;  /* 0x0000003f3f3ff290 */ /* 0x000ff0000fffe03f */
[----:B------:R0:W-:Y:S01]  /*5ff10*/  STL.64 [R1+0x530], R52 ;  /* 0x0005303401007387 */ /* 0x0001e20000100a00 */
[----:B-1----:R-:W-:Y:S02]  /*5ff20*/  IMAD.SHL.U32 R46, R46, 0x2, RZ ;  /* 0x000000022e2e7824 */ /* 0x002fe400078e00ff */
[----:B------:R-:W-:Y:S01]  /*5ff30*/  IMAD R47, R47, 0x110, RZ ;  /* 0x000001102f2f7824 */ /* 0x000fe200078e02ff */
[----:B------:R1:W-:Y:S04]  /*5ff40*/  STL.64 [R1+0x538], R54 ;  /* 0x0005383601007387 */ /* 0x0003e80000100a00 */
[----:B------:R-:W-:Y:S01]  /*5ff50*/  LOP3.LUT R44, R47, 0x30, R46, 0x78, !PT ;  /* 0x000000302f2c7812 */ /* 0x000fe200078e782e */
[----:B0-----:R-:W3:Y:S04]  /*5ff60*/  LDL.LU R52, [R1+0x7d0] ;  /* 0x0007d00001347983 */ /* 0x001ee80000300800 */
[----:B------:R-:W3:Y:S01]  /*5ff70*/  LDL.LU R53, [R1+0x7d4] ;  /* 0x0007d40001357983 */ /* 0x000ee20000300800 */
[----:B------:R-:W-:-:S03]  /*5ff80*/  LOP3.LUT R44, R44, 0x40, RZ, 0x3c, !PT ;  /* 0x000000402c2c7812 */ /* 0x000fc600078e3cff */
[----:B-1----:R-:W3:Y:S04]  /*5ff90*/  LDL.LU R54, [R1+0x7d8] ;  /* 0x0007d80001367983 */ /* 0x002ee80000300800 */
[----:B------:R-:W3:Y:S01]  /*5ffa0*/  LDL.LU R55, [R1+0x7dc] ;  /* 0x0007dc0001377983 */ /* 0x000ee20000300800 */
[C---:B----4-:R-:W-:Y:S08]  /*5ffb0*/  HMMA.16816.F32 R40, R4.reuse, R26, R40 ;  /* 0x0000001a0428723c */ /* 0x050ff00000001828 */
[C---:B------:R-:W-:Y:S08]  /*5ffc0*/  HMMA.16816.F32 R56, R4.reuse, R18, R56 ;  /* 0x000000120438723c */ /* 0x040ff00000001838 */
[C---:B--2---:R-:W-:Y:S08]  /*5ffd0*/  HMMA.16816.F32 R48, R4.reuse, R30, R48 ;  /* 0x0000001e0430723c */ /* 0x044ff00000001830 */
[----:B------:R-:W-:Y:S11]  /*5ffe0*/  HMMA.16816.F32 R36, R4, R22, R36 ;  /* 0x000000160424723c */ /* 0x000ff60000001824 */
[----:B------:R-:W-:Y:S04]  /*5fff0*/  @!UPT UIADD3 URZ, URZ, URZ, URZ ;  /* 0x0000003f3f3ff290 */ /* 0x000fe8000fffe03f */
[----:B------:R0:W-:Y:S04]  /*60000*/  STL.64 [R1+0x520], R48 ;  /* 0x0005203001007387 */ /* 0x0001e80000100a00 */
[----:B------:R-:W-:Y:S04]  /*60010*/  STL.64 [R1+0x528], R50 ;  /* 0x0005283201007387 */ /* 0x000fe80000100a00 */
[----:B0-----:R-:W2:Y:S04]  /*60020*/  LDL.LU R48, [R1+0x7e0] ;  /* 0x0007e00001307983 */ /* 0x001ea80000300800 */
[----:B------:R-:W2:Y:S04]  /*60030*/  LDL.LU R49, [R1+0x7e4] ;  /* 0x0007e40001317983 */ /* 0x000ea80000300800 */
[----:B------:R-:W-:Y:S04]  /*60040*/  STL.64 [R1+0x510], R36 ;  /* 0x0005102401007387 */ /* 0x000fe80000100a00 */
[----:B------:R-:W-:Y:S04]  /*60050*/  STL.64 [R1+0x518], R38 ;  /* 0x0005182601007387 */ /* 0x000fe80000100a00 */
[----:B------:R-:W0:Y:S04]  /*60060*/  LDSM.16.M88.4 R36, [R44+0x10000] ;  /* 0x010000002c24783b */ /* 0x000e280000000200 */
[----:B0-----:R-:W-:Y:S04]  /*60070*/  STL [R1+0x5894], R38 ;  /* 0x0058942601007387 */ /* 0x001fe80000100800 */
[----:B------:R-:W-:Y:S04]  /*60080*/  STL [R1+0x5890], R39 ;  /* 0x0058902701007387 */ /* 0x000fe80000100800 */
[----:B------:R-:W-:Y:S04]  /*60090*/  STL.64 [R1+0x500], R40 ;  /* 0x0005002801007387 */ /* 0x000fe80000100a00 */
[----:B------:R-:W-:Y:S04]  /*600a0*/  STL.64 [R1+0x508], R42 ;  /* 0x0005082a01007387 */ /* 0x000fe80000100a00 */
[----:B------:R-:W0:Y:S04]  /*600b0*/  LDSM.16.M88.4 R40, [R44+0x10800] ;  /* 0x010800002c28783b */ /* 0x000e280000000200 */
[----:B0-----:R-:W-:Y:S04]  /*600c0*/  STL [R1+0x588c], R42 ;  /* 0x00588c2a01007387 */ /* 0x001fe80000100800 */
[----:B------:R-:W-:Y:S04]  /*600d0*/  STL [R1+0x5888], R43 ;  /* 0x0058882b01007387 */ /* 0x000fe80000100800 */
[----:B------:R0:W-:Y:S04]  /*600e0*/  STL.64 [R1+0x4f0], R56 ;  /* 0x0004f03801007387 */ /* 0x0001e80000100a00 */
[----:B------:R1:W-:Y:S04]  /*600f0*/  STL.64 [R1+0x4f8], R58 ;  /* 0x0004f83a01007387 */ /* 0x0003e80000100a00 */
[----:B0-----:R-:W4:Y:S04]  /*60100*/  LDL.LU R56, [R1+0xb0] ;  /* 0x0000b00001387983 */ /* 0x001f280000300800 */
[----:B------:R-:W4:Y:S04]  /*60110*/  LDL.LU R57, [R1+0xb4] ;  /* 0x0000b40001397983 */ /* 0x000f280000300800 */
[----:B-1----:R-:W4:Y:S04]  /*60120*/  LDL.LU R58, [R1+0xb8] ;  /* 0x0000b800013a7983 */ /* 0x002f280000300800 */
[----:B------:R-:W4:Y:S01]  /*60130*/  LDL.LU R59, [R1+0xbc] ;  /* 0x0000bc00013b7983 */ /* 0x000f220000300800 */
[----:B------:R-:W-:-:S02]  /*60140*/  IMAD.MOV.U32 R50, RZ, RZ, R21 ;  /* 0x000000ffff327224 */ /* 0x000fc400078e0015 */
[----:B------:R-:W-:Y:S02]  /*60150*/  IMAD.MOV.U32 R51, RZ, RZ, R20 ;  /* 0x000000ffff337224 */ /* 0x000fe400078e0014 */
[----:B------:R-:W0:Y:S01]  /*60160*/  LDSM.16.MT88.4 R20, [R13+0x4000] ;  /* 0x004000000d14783b */ /* 0x000e220000004200 */
[----:B------:R-:W-:Y:S02]  /*60170*/  IMAD.MOV.U32 R18, RZ, RZ, R29 ;  /* 0x000000ffff127224 */ /* 0x000fe400078e001d */
[----:B------:R-:W-:Y:S02]  /*60180*/  IMAD.MOV.U32 R19, RZ, RZ, R28 ;  /* 0x000000ffff137224 */ /* 0x000fe400078e001c */
[----:B------:R-:W1:Y:S04]  /*60190*/  LDSM.16.M88.4 R28, [R44+0x11000] ;  /* 0x011000002c1c783b */ /* 0x000e680000000200 */
[----:B------:R3:W-:Y:S02]  /*601a0*/  STL.64 [R1+0x5d58], R16 ;  /* 0x005d581001007387 */ /* 0x0007e40000100a00 */
[----:B---3--:R-:W-:Y:S01]  /*601b0*/  HMMA.16816.F32 R52, R4, R14, R52 ;  /* 0x0000000e0434723c */ /* 0x008fe20000001834 */
[----:B------:R-:W-:-:S02]  /*601c0*/  IMAD.MOV.U32 R16, RZ, RZ, R33 ;  /* 0x000000ffff107224 */ /* 0x000fc400078e0021 */
[----:B------:R-:W-:Y:S02]  /*601d0*/  IMAD.MOV.U32 R17, RZ, RZ, R32 ;  /* 0x000000ffff117224 */ /* 0x000fe400078e0020 */
[----:B------:R-:W-:Y:S05]  /*601e0*/  LDSM.16.M88.4 R32, [R44+0x11800] ;  /* 0x011800002c20783b */ /* 0x000fea0000000200 */
[----:B0-----:R-:W-:Y:S01]  /*601f0*/  HMMA.16816.F32 R16, R20, R36, R16 ;  /* 0x000000241410723c */ /* 0x001fe20000001810 */
[----:B-1----:R0:W-:Y:S11]  /*60200*/  STL [R1+0x5bc0], R30 ;  /* 0x005bc01e01007387 */ /* 0x0021f60000100800 */
[----:B------:R-:W-:Y:S02]  /*60210*/  @!UPT UIADD3 URZ, URZ, URZ, URZ ;  /* 0x0000003f3f3ff290 */ /* 0x000fe4000fffe03f */
[----:B------:R-:W-:Y:S01]  /*60220*/  IMAD.MOV.U32 R38, RZ, RZ, R52 ;  /* 0x000000ffff267224 */ /* 0x000fe200078e0034 */
[----:B0-----:R-:W3:Y:S04]  /*60230*/  LDL R30, [R1+0xd0c] ;  /* 0x000d0c00011e7983 */ /* 0x001ee80000100800 */
[----:B------:R-:W-:Y:S01]  /*60240*/  STL [R1+0x5a18], R31 ;  /* 0x005a181f01007387 */ /* 0x000fe20000100800 */
[----:B------:R-:W-:Y:S02]  /*60250*/  IMAD.MOV.U32 R39, RZ, RZ, R53 ;  /* 0x000000ffff277224 */ /* 0x000fe400078e0035 */
[----:B------:R-:W-:Y:S02]  /*60260*/  IMAD.MOV.U32 R42, RZ, RZ, R54 ;  /* 0x000000ffff2a7224 */ /* 0x000fe400078e0036 */
[----:B------:R-:W-:-:S02]  /*60270*/  IMAD.MOV.U32 R43, RZ, RZ, R55 ;  /* 0x000000ffff2b7224 */ /* 0x000fc400078e0037 */
[----:B------:R-:W-:Y:S01]  /*60280*/  LDSM.16.M88.4 R52, [R44+0x12000] ;  /* 0x012000002c34783b */ /* 0x000fe20000000200 */
[----:B--2---:R-:W-:Y:S03]  /*60290*/  HMMA.16816.F32 R48, R4, R10, R48 ;  /* 0x0000000a0430723c */ /* 0x004fe60000001830 */
[----:B------:R-:W2:Y:S11]  /*602a0*/  LDL.LU R4, [R1+0xa0] ;  /* 0x0000a00001047983 */ /* 0x000eb60000300800 */
[----:B------:R-:W-:Y:S09]  /*602b0*/  @!UPT UIADD3 URZ, URZ, URZ, URZ ;  /* 0x0000003f3f3ff290 */ /* 0x000ff2000fffe03f */
[----:B------:R-:W-:Y:S04]  /*602c0*/  STL.64 [R1+0x3f0], R48 ;  /* 0x0003f03001007387 */ /* 0x000fe80000100a00 */
[----:B------:R-:W-:Y:S04]  /*602d0*/  STL.64 [R1+0x3f8], R50 ;  /* 0x0003f83201007387 */ /* 0x000fe80000100a00 */
[----:B------:R-:W2:Y:S04]  /*602e0*/  LDL.LU R5, [R1+0xa4] ;  /* 0x0000a40001057983 */ /* 0x000ea80000300800 */
[----:B------:R-:W2:Y:S04]  /*602f0*/  LDL.LU R6, [R1+0xa8] ;  /* 0x0000a80001067983 */ /* 0x000ea80000300800 */
[----:B------:R-:W2:Y:S04]  /*60300*/  LDL.LU R7, [R1+0xac] ;  /* 0x0000ac0001077983 */ /* 0x000ea80000300800 */
[----:B------:R0:W-:Y:S04]  /*60310*/  STL.64 [R1+0x4d0], R16 ;  /* 0x0004d01001007387 */ /* 0x0001e80000100a00 */
[----:B------:R1:W-:Y:S04]  /*60320*/  STL.64 [R1+0x4d8], R18 ;  /* 0x0004d81201007387 */ /* 0x0003e80000100a00 */
[----:B------:R-:W-:Y:S04]  /*60330*/  LDSM.16.M88.4 R48, [R44+0x12800] ;  /* 0x012800002c30783b */ /* 0x000fe80000000200 */
[----:B0-----:R-:W2:Y:S04]  /*60340*/  LDL.LU R16, [R1+0x3e0] ;  /* 0x0003e00001107983 */ /* 0x001ea80000300800 */
[----:B------:R-:W2:Y:S04]  /*60350*/  LDL.LU R17, [R1+0x3e4] ;  /* 0x0003e40001117983 */ /* 0x000ea80000300800 */
[----:B-1----:R-:W2:Y:S04]  /*60360*/  LDL.LU R18, [R1+0x3e8] ;  /* 0x0003e80001127983 */ /* 0x002ea80000300800 */
[----:B------:R-:W2:Y:S04]  /*60370*/  LDL.LU R19, [R1+0x3ec] ;  /* 0x0003ec0001137983 */ /* 0x000ea80000300800 */
[----:B------:R-:W-:Y:S04]  /*60380*/  STL.64 [R1+0x5d40], R38 ;  /* 0x005d402601007387 */ /* 0x000fe80000100a00 */
[----:B------:R0:W-:Y:S04]  /*60390*/  STL.64 [R1+0x5d38], R36 ;  /* 0x005d382401007387 */ /* 0x0001e80000100a00 */
[----:B0-----:R-:W3:Y:S04]  /*603a0*/  LDL.LU R36, [R1+0x230] ;  /* 0x0002300001247983 */ /* 0x001ee80000300800 */
[----:B------:R-:W3:Y:S01]  /*603b0*/  LDL.LU R37, [R1+0x234] ;  /* 0x0002340001257983 */ /* 0x000ee20000300800 */
[----:B----4-:R-:W-:Y:S11]  /*603c0*/  HMMA.16816.F32 R56, R20, R40, R56 ;  /* 0x000000281438723c */ /* 0x010ff60000001838 */
        /* <DEDUP_REMOVED lines=10> */
[----:B0-----:R-:W3:Y:S04]  /*60470*/  LDL.LU R40, [R1+0x7f0] ;  /* 0x0007f00001287983 */ /* 0x001ee80000300800 */
[----:B------:R-:W3:Y:S04]  /*60480*/  LDL.LU R41, [R1+0x7f4] ;  /* 0x0007f40001297983 */ /* 0x000ee80000300800 */
[----:B------:R-:W3:Y:S04]  /*60490*/  LDL.LU R42, [R1+0x7f8] ;  /* 0x0007f800012a7983 */ /* 0x000ee80000300800 */
[----:B------:R-:W3:Y:S01]  /*604a0*/  LDL.LU R43, [R1+0x7fc] ;  /* 0x0007fc00012b7983 */ /* 0x000ee20000300800 */
[----:B------:R-:W-:-:S02]  /*604b0*/  IMAD.MOV.U32 R38, RZ, RZ, R25 ;  /* 0x000000ffff267224 */ /* 0x000fc400078e0019 */
[----:B------:R-:W-:Y:S02]  /*604c0*/  IMAD.MOV.U32 R39, RZ, RZ, R24 ;  /* 0x000000ffff277224 */ /* 0x000fe400078e0018 */
[----:B------:R-:W-:Y:S04]  /*604d0*/  LDSM.16.M88.4 R24, [R44+0x13000] ;  /* 0x013000002c18783b */ /* 0x000fe80000000200 */
[----:B------:R-:W0:Y:S04]  /*604e0*/  LDSM.16.M88.4 R44, [R44+0x13800] ;  /* 0x013800002c2c783b */ /* 0x000e280000000200 */
[----:B0-----:R-:W-:Y:S04]  /*604f0*/  STL [R1+0x5844], R46 ;  /* 0x0058442e01007387 */ /* 0x001fe80000100800 */
[----:B------:R-:W-:Y:S01]  /*60500*/  STL [R1+0x5840], R47 ;  /* 0x0058402f01007387 */ /* 0x000fe20000100800 */
[C---:B--2---:R-:W-:Y:S08]  /*60510*/  HMMA.16816.F32 R16, R20.reuse, R48, R16 ;  /* 0x000000301410723c */ /* 0x044ff00000001810 */
[C---:B---3--:R-:W-:Y:S11]  /*60520*/  HMMA.16816.F32 R40, R20.reuse, R28, R40 ;  /* 0x0000001c1428723c */ /* 0x048ff60000001828 */
[----:B------:R-:W-:Y:S11]  /*60530*/  @!UPT UIADD3 URZ, URZ, URZ, URZ ;  /* 0x0000003f3f3ff290 */ /* 0x000ff6000fffe03f */
[----:B------:R-:W-:Y:S01]  /*60540*/  @!UPT UIADD3 URZ, URZ, URZ, URZ ;  /* 0x0000003f3f3ff290 */ /* 0x000fe2000fffe03f */
[----:B------:R-:W-:Y:S04]  /*60550*/  STL.64 [R1+0x4b0], R40 ;  /* 0x0004b02801007387 */ /* 0x000fe80000100a00 */
[----:B------:R0:W-:Y:S02]  /*60560*/  STL.64 [R1+0x4b8], R42 ;  /* 0x0004b82a01007387 */ /* 0x0001e40000100a00 */
[C---:B0-----:R-:W-:Y:S02]  /*60570*/  HMMA.16816.F32 R40, R20.reuse, R32, R4 ;  /* 0x000000201428723c */ /* 0x041fe40000001804 */
[----:B------:R-:W-:Y:S11]  /*60580*/  LDSM.16.MT88.4 R4, [R13+0x4080] ;  /* 0x004080000d04783b */ /* 0x000ff60000004200 */
[----:B------:R-:W-:Y:S10]  /*60590*/  @!UPT UIADD3 URZ, URZ, URZ, URZ ;  /* 0x0000003f3f3ff290 */ /* 0x000ff4000fffe03f */
[----:B------:R-:W-:Y:S04]  /*605a0*/  STL.64 [R1+0x4a0], R40 ;  /* 0x0004a02801007387 */ /* 0x000fe80000100a00 */
[----:B------:R0:W-:Y:S02]  /*605b0*/  STL.64 [R1+0x4a8], R42 ;  /* 0x0004a82a01007387 */ /* 0x0001e40000100a00 */
[----:B0-----:R-:W-:Y:S02]  /*605c0*/  HMMA.16816.F32 R40, R20, R52, R36 ;  /* 0x000000341428723c */ /* 0x001fe40000001824 */
[----:B------:R-:W2:Y:S11]  /*605d0*/  LDL.LU R36, [R1+0xb90] ;  /* 0x000b900001247983 */ /* 0x000eb60000300800 */
[----:B------:R-:W-:Y:S10]  /*605e0*/  @!UPT UIADD3 URZ, URZ, URZ, URZ ;  /* 0x0000003f3f3ff290 */ /* 0x000ff4000fffe03f */
[----:B------:R-:W-:Y:S04]  /*605f0*/  STL.64 [R1+0x490], R40 ;  /* 0x0004902801007387 */ /* 0x000fe80000100a00 */
[----:B------:R0:W-:Y:S04]  /*60600*/  STL.64 [R1+0x498], R42 ;  /* 0x0004982a01007387 */ /* 0x0001e80000100a00 */
[----:B------:R-:W2:Y:S04]  /*60610*/  LDL.LU R37, [R1+0xb94] ;  /* 0x000b940001257983 */ /* 0x000ea80000300800 */
[----:B------:R-:W2:Y:S01]  /*60620*/  LDL.LU R38, [R1+0xb98] ;  /* 0x000b980001267983 */ /* 0x000ea20000300800 */
[----:B0-----:R-:W-:-:S03]  /*60630*/  IMAD.MOV.U32 R42, RZ, RZ, R9 ;  /* 0x000000ffff2a7224 */ /* 0x001fc600078e0009 */
[----:B------:R-:W2:Y:S01]  /*60640*/  LDL.LU R39, [R1+0xb9c] ;  /* 0x000b9c0001277983 */ /* 0x000ea20000300800 */
[----:B------:R-:W-:-:S03]  /*60650*/  IMAD.MOV.U32 R43, RZ, RZ, R8 ;  /* 0x000000ffff2b7224 */ /* 0x000fc600078e0008 */
[----:B------:R-:W0:Y:S04]  /*60660*/  LDSM.16.MT88.4 R8, [R13+0x4100] ;  /* 0x004100000d08783b */ /* 0x000e280000004200 */
[----:B------:R-:W3:Y:S04]  /*60670*/  LDL.LU R40, [R1+0xcf0] ;  /* 0x000cf00001287983 */ /* 0x000ee80000300800 */
[----:B------:R-:W3:Y:S04]  /*60680*/  LDL.LU R41, [R1+0xcf4] ;  /* 0x000cf40001297983 */ /* 0x000ee80000300800 */
[----:B0-----:R-:W-:Y:S04]  /*60690*/  STL.64 [R1+0x5d08], R10 ;  /* 0x005d080a01007387 */ /* 0x001fe80000100a00 */
[----:B------:R0:W-:Y:S04]  /*606a0*/  STL.64 [R1+0x5d00], R8 ;  /* 0x005d000801007387 */ /* 0x0001e80000100a00 */
[----:B0-----:R-:W3:Y:S04]  /*606b0*/  LDL.LU R8, [R1+0xcb0] ;  /* 0x000cb00001087983 */ /* 0x001ee80000300800 */
[----:B------:R-:W3:Y:S04]  /*606c0*/  LDL.LU R9, [R1+0xcb4] ;  /* 0x000cb40001097983 */ /* 0x000ee80000300800 */
[----:B------:R-:W3:Y:S04]  /*606d0*/  LDL.LU R10, [R1+0xcb8] ;  /* 0x000cb800010a7983 */ /* 0x000ee80000300800 */
[----:B------:R0:W-:Y:S04]  /*606e0*/  STL.64 [R1+0x480], R16 ;  /* 0x0004801001007387 */ /* 0x0001e80000100a00 */
[----:B------:R-:W-:Y:S04]  /*606f0*/  STL.64 [R1+0x488], R18 ;  /* 0x0004881201007387 */ /* 0x000fe80000100a00 */
[----:B0-----:R-:W3:Y:S01]  /*60700*/  LDL.LU.64 R16, [R1+0x5d58] ;  /* 0x005d580001107983 */ /* 0x001ee20000300a00 */
[----:B------:R-:W-:-:S03]  /*60710*/  IMAD.MOV.U32 R11, RZ, RZ, R12 ;  /* 0x000000ffff0b7224 */ /* 0x000fc600078e000c */
[----:B------:R-:W0:Y:S01]  /*60720*/  LDSM.16.MT88.4 R12, [R13+0x4180] ;  /* 0x004180000d0c783b */ /* 0x000e220000004200 */
[----:B----4-:R-:W-:Y:S03]  /*60730*/  HMMA.16816.F32 R56, R20, R24, R56 ;  /* 0x000000181438723c */ /* 0x010fe60000001838 */
[----:B0-----:R0:W-:Y:S04]  /*60740*/  STL.64 [R1+0x5c80], R14 ;  /* 0x005c800e01007387 */ /* 0x0011e80000100a00 */
[----:B------:R1:W-:Y:S01]  /*60750*/  STL.64 [R1+0x5c78], R12 ;  /* 0x005c780c01007387 */ /* 0x0003e20000100a00 */
[----:B0-----:R-:W-:Y:S02]  /*60760*/  IMAD.MOV.U32 R14, RZ, RZ, R0 ;  /* 0x000000ffff0e7224 */ /* 0x001fe400078e0000 */
[----:B------:R-:W-:Y:S01]  /*60770*/  IMAD.MOV.U32 R15, RZ, RZ, R2 ;  /* 0x000000ffff0f7224 */ /* 0x000fe200078e0002 */
[----:B-1----:R-:W4:Y:S04]  /*60780*/  LDL.LU R12, [R1+0xcc0] ;  /* 0x000cc000010c7983 */ /* 0x002f280000300800 */
[----:B------:R-:W4:Y:S04]  /*60790*/  LDL.LU R13, [R1+0xcc4] ;  /* 0x000cc400010d7983 */ /* 0x000f280000300800 */
[----:B------:R-:W4:Y:S04]  /*607a0*/  LDL.LU R0, [R1+0x5d54] ;  /* 0x005d540001007983 */ /* 0x000f280000300800 */
[----:B------:R-:W4:Y:S04]  /*607b0*/  LDL.LU R2, [R1+0x5d50] ;  /* 0x005d500001027983 */ /* 0x000f280000300800 */
[----:B------:R0:W-:Y:S04]  /*607c0*/  STL.64 [R1+0x470], R56 ;  /* 0x0004703801007387 */ /* 0x0001e80000100a00 */
[----:B------:R3:W-:Y:S01]  /*607d0*/  STL.64 [R1+0x478], R58 ;  /* 0x0004783a01007387 */ /* 0x0007e20000100a00 */
[----:B0-----:R-:W-:-:S03]  /*607e0*/  IMAD.MOV.U32 R56, RZ, RZ, R3 ;  /* 0x000000ffff387224 */ /* 0x001fc600078e0003 */
[----:B------:R-:W4:Y:S01]  /*607f0*/  LDL.LU R3, [R1+0x5d4c] ;  /* 0x005d4c0001037983 */ /* 0x000f220000300800 */
[----:B------:R-:W-:-:S03]  /*60800*/  IMAD.MOV.U32 R57, RZ, RZ, R60 ;  /* 0x000000ffff397224 */ /* 0x000fc600078e003c */
[----:B------:R-:W4:Y:S01]  /*60810*/  LDL.LU R60, [R1+0x5d48] ;  /* 0x005d4800013c7983 */ /* 0x000f220000300800 */
[----:B--2---:R-:W-:Y:S01]  /*60820*/  HMMA.16816.F32 R20, R20, R44, R36 ;  /* 0x0000002c1414723c */ /* 0x004fe20000001824 */
[----:B---3--:R-:W-:Y:S02]  /*60830*/  IMAD.MOV.U32 R58, RZ, RZ, R17 ;  /* 0x000000ffff3a7224 */ /* 0x008fe400078e0011 */
[----:B------:R-:W-:Y:S02]  /*60840*/  IMAD.MOV.U32 R59, RZ, RZ, R16 ;  /* 0x000000ffff3b7224 */ /* 0x000fe400078e0010 */
[----:B------:R-:W0:Y:S04]  /*60850*/  LDSM.16.MT88.4 R16, [R30+0x4000] ;  /* 0x004000001e10783b */ /* 0x000e280000004200 */
[----:B0-----:R-:W-:Y:S04]  /*60860*/  STL.64 [R1+0x5c50], R18 ;  /* 0x005c501201007387 */ /* 0x001fe80000100a00 */
[----:B------:R0:W-:Y:S04]  /*60870*/  STL.64 [R1+0x5c48], R16 ;  /* 0x005c481001007387 */ /* 0x0001e80000100a00 */
[----:B0-----:R-:W2:Y:S04]  /*60880*/  LDL.LU R16, [R1+0xcd0] ;  /* 0x000cd00001107983 */ /* 0x001ea80000300800 */
[----:B------:R-:W2:Y:S04]  /*60890*/  LDL.LU R17, [R1+0xcd4] ;  /* 0x000cd40001117983 */ /* 0x000ea80000300800 */
[----:B------:R-:W2:Y:S04]  /*608a0*/  LDL.LU R18, [R1+0xcd8] ;  /* 0x000cd80001127983 */ /* 0x000ea80000300800 */
[----:B------:R-:W2:Y:S04]  /*608b0*/  LDL.LU R19, [R1+0xcdc] ;  /* 0x000cdc0001137983 */ /* 0x000ea80000300800 */
[----:B------:R-:W3:Y:S04]  /*608c0*/  LDL.LU.64 R38, [R1+0x5d40] ;  /* 0x005d400001267983 */ /* 0x000ee80000300a00 */
[----:B------:R-:W2:Y:S04]  /*608d0*/  LDL.LU.64 R36, [R1+0x5d38] ;  /* 0x005d380001247983 */ /* 0x000ea80000300a00 */
[----:B------:R-:W-:Y:S04]  /*608e0*/  STL.64 [R1+0x3e0], R20 ;  /* 0x0003e01401007387 */ /* 0x000fe80000100a00 */
[----:B------:R-:W-:Y:S04]  /*608f0*/  STL.64 [R1+0x3e8], R22 ;  /* 0x0003e81601007387 */ /* 0x000fe80000100a00 */
[----:B------:R-:W0:Y:S04]  /*60900*/  LDSM.16.MT88.4 R20, [R30+0x4080] ;  /* 0x004080001e14783b */ /* 0x000e280000004200 */
[----:B0-----:R-:W-:Y:S04]  /*60910*/  STL.64 [R1+0x5bf0], R22 ;  /* 0x005bf01601007387 */ /* 0x001fe80000100a00 */
[----:B------:R-:W-:Y:S01]  /*60920*/  STL.64 [R1+0x5be8], R20 ;  /* 0x005be81401007387 */ /* 0x000fe20000100a00 */
[C---:B--2---:R-:W-:Y:S11]  /*60930*/  HMMA.16816.F32 R40, R4.reuse, R36, R40 ;  /* 0x000000240428723c */ /* 0x044ff60000001828 */
[----:B------:R-:W-:Y:S11]  /*60940*/  @!UPT UIADD3 URZ, URZ, URZ, URZ ;  /* 0x0000003f3f3ff290 */ /* 0x000ff6000fffe03f */
[----:B------:R-:W-:Y:S01]  /*60950*/  @!UPT UIADD3 URZ, URZ, URZ, URZ ;  /* 0x0000003f3f3ff290 */ /* 0x000fe2000fffe03f */
[----:B------:R-:W-:Y:S04]  /*60960*/  STL.64 [R1+0x3b0], R40 ;  /* 0x0003b02801007387 */ /* 0x000fe80000100a00 */
[----:B------:R0:W-:Y:S04]  /*60970*/  STL.64 [R1+0x3b8], R42 ;  /* 0x0003b82a01007387 */ /* 0x0001e80000100a00 */
[----:B0-----:R-:W2:Y:S04]  /*60980*/  LDL.LU.64 R42, [R1+0x5d30] ;  /* 0x005d3000012a7983 */ /* 0x001ea80000300a00 */
[----:B------:R-:W2:Y:S01]  /*60990*/  LDL.LU.64 R40, [R1+0x5d28] ;  /* 0x005d280001287983 */ /* 0x000ea20000300a00 */
[----:B------:R-:W-:Y:S01]  /*609a0*/  HMMA.16816.F32 R8, R4, R52, R8 ;  /* 0x000000340408723c */ /* 0x000fe20000001808 */
[----:B----4-:R-:W-:-:S02]  /*609b0*/  IMAD.MOV.U32 R20, RZ, RZ, R60 ;  /* 0x000000ffff147224 */ /* 0x010fc400078e003c */
[----:B------:R-:W-:Y:S02]  /*609c0*/  IMAD.MOV.U32 R21, RZ, RZ, R3 ;  /* 0x000000ffff157224 */ /* 0x000fe400078e0003 */
[----:B------:R-:W-:Y:S02]  /*609d0*/  IMAD.MOV.U32 R22, RZ, RZ, R2 ;  /* 0x000000ffff167224 */ /* 0x000fe400078e0002 */
[----:B------:R-:W-:Y:S01]  /*609e0*/  IMAD.MOV.U32 R23, RZ, RZ, R0 ;  /* 0x000000ffff177224 */ /* 0x000fe200078e0000 */
[C---:B------:R-:W-:Y:S08]  /*609f0*/  HMMA.16816.F32 R16, R4.reuse, R28, R16 ;  /* 0x0000001c0410723c */ /* 0x040ff00000001810 */
[----:B------:R-:W-:Y:S01]  /*60a00*/  HMMA.16816.F32 R12, R4, R32, R12 ;  /* 0x00000020040c723c */ /* 0x000fe2000000180c */
[----:B---3--:R-:W-:Y:S07]  /*60a10*/  STL.64 [R1+0x5d18], R38 ;  /* 0x005d182601007387 */ /* 0x008fee0000100a00 */
[----:B------:R-:W-:-:S02]  /*60a20*/  IMAD.MOV.U32 R60, RZ, RZ, R8 ;  /* 0x000000ffff3c7224 */ /* 0x000fc400078e0008 */
[----:B------:R-:W-:Y:S02]  /*60a30*/  IMAD.MOV.U32 R3, RZ, RZ, R9 ;  /* 0x000000ffff037224 */ /* 0x000fe400078e0009 */
[----:B------:R-:W-:Y:S02]  /*60a40*/  IMAD.MOV.U32 R2, RZ, RZ, R10 ;  /* 0x000000ffff027224 */ /* 0x000fe400078e000a */
[----:B------:R-:W-:Y:S02]  /*60a50*/  IMAD.MOV.U32 R0, RZ, RZ, R11 ;  /* 0x000000ffff007224 */ /* 0x000fe400078e000b */
[C---:B------:R-:W-:Y:S01]  /*60a60*/  HMMA.16816.F32 R8, R4.reuse, R48, R56 ;  /* 0x000000300408723c */ /* 0x040fe20000001838 */
[----:B------:R-:W-:Y:S07]  /*60a70*/  STL.64 [R1+0x5d10], R36 ;  /* 0x005d102401007387 */ /* 0x000fee0000100a00 */
[----:B--2---:R-:W-:Y:S01]  /*60a80*/  HMMA.16816.F32 R20, R4, R40, R20 ;  /* 0x000000280414723c */ /* 0x004fe20000001814 */
[----:B------:R-:W-:Y:S04]  /*60a90*/  STL.64 [R1+0x5cf0], R42 ;  /* 0x005cf02a01007387 */ /* 0x000fe80000100a00 */
[----:B------:R-:W-:Y:S11]  /*60aa0*/  STL.64 [R1+0x5ce8], R40 ;  /* 0x005ce82801007387 */ /* 0x000ff60000100a00 */
[----:B------:R-:W-:Y:S07]  /*60ab0*/  @!UPT UIADD3 URZ, URZ, URZ, URZ ;  /* 0x0000003f3f3ff290 */ /* 0x000fee000fffe03f */
[----:B------:R-:W-:Y:S04]  /*60ac0*/  STL.64 [R1+0x3a0], R20 ;  /* 0x0003a01401007387 */ /* 0x000fe80000100a00 */
[----:B------:R-:W-:Y:S04]  /*60ad0*/  STL.64 [R1+0x3a8], R22 ;  /* 0x0003a81601007387 */ /* 0x000fe80000100a00 */
[----:B------:R-:W-:Y:S04]  /*60ae0*/  STL [R1+0x5ce0], R30 ;  /* 0x005ce01e01007387 */ /* 0x000fe80000100800 */
[----:B------:R-:W-:Y:S04]  /*60af0*/  STL.64 [R1+0x5cd8], R28 ;  /* 0x005cd81c01007387 */ /* 0x000fe80000100a00 */
[----:B------:R0:W-:Y:S04]  /*60b00*/  STL.64 [R1+0x390], R16 ;  /* 0x0003901001007387 */ /* 0x0001e80000100a00 */
[----:B------:R1:W-:Y:S04]  /*60b10*/  STL.64 [R1+0x398], R18 ;  /* 0x0003981201007387 */ /* 0x0003e80000100a00 */
[----:B------:R-:W-:Y:S04]  /*60b20*/  STL.64 [R1+0x5cd0], R34 ;  /* 0x005cd02201007387 */ /* 0x000fe80000100a00 */
[----:B------:R-:W-:Y:S04]  /*60b30*/  STL.64 [R1+0x5cc8], R32 ;  /* 0x005cc82001007387 */ /* 0x000fe80000100a00 */
[----:B------:R-:W-:Y:S04]  /*60b40*/  STL.64 [R1+0x380], R12 ;  /* 0x0003800c01007387 */ /* 0x000fe80000100a00 */
[----:B------:R-:W-:Y:S04]  /*60b50*/  STL.64 [R1+0x388], R14 ;  /* 0x0003880e01007387 */ /* 0x000fe80000100a00 */
        /* <DEDUP_REMOVED lines=8> */
[----:B------:R-:W-:Y:S04]  /*60be0*/  STL.64 [R1+0x5ca8], R48 ;  /* 0x005ca83001007387 */ /* 0x000fe80000100a00 */
[----:B------:R-:W2:Y:S04]  /*60bf0*/  LDL.LU R56, [R1+0x2a0] ;  /* 0x0002a00001387983 */ /* 0x000ea80000300800 */
[----:B------:R-:W2:Y:S04]  /*60c00*/  LDL.LU R57, [R1+0x2a4] ;  /* 0x0002a40001397983 */ /* 0x000ea80000300800 */
[----:B------:R-:W3:Y:S01]  /*60c10*/  LDL.LU R58, [R1+0x2a8] ;  /* 0x0002a800013a7983 */ /* 0x000ee20000300800 */
[----:B------:R-:W-:-:S03]  /*60c20*/  IMAD.MOV.U32 R59, RZ, RZ, R61 ;  /* 0x000000ffff3b7224 */ /* 0x000fc600078e003d */
[----:B------:R-:W4:Y:S04]  /*60c30*/  LDL.LU R61, [R1+0x5d20] ;  /* 0x005d2000013d7983 */ /* 0x000f280000300800 */
[----:B---3--:R-:W-:Y:S04]  /*60c40*/  STL.64 [R1+0x5c60], R58 ;  /* 0x005c603a01007387 */ /* 0x008fe80000100a00 */
[----:B--2---:R2:W-:Y:S04]  /*60c50*/  STL.64 [R1+0x5c58], R56 ;  /* 0x005c583801007387 */ /* 0x0045e80000100a00 */
[----:B0-----:R-:W3:Y:S04]  /*60c60*/  LDL.LU R16, [R1+0x880] ;  /* 0x0008800001107983 */ /* 0x001ee80000300800 */
[----:B------:R-:W3:Y:S04]  /*60c70*/  LDL.LU R17, [R1+0x884] ;  /* 0x0008840001117983 */ /* 0x000ee80000300800 */
[----:B-1----:R-:W2:Y:S04]  /*60c80*/  LDL.LU R18, [R1+0x888] ;  /* 0x0008880001127983 */ /* 0x002ea80000300800 */
[----:B------:R-:W2:Y:S04]  /*60c90*/  LDL.LU R19, [R1+0x88c] ;  /* 0x00088c0001137983 */ /* 0x000ea80000300800 */
[----:B--2---:R-:W-:Y:S04]  /*60ca0*/  STL.64 [R1+0x5c70], R18 ;  /* 0x005c701201007387 */ /* 0x004fe80000100a00 */
[----:B---3--:R-:W-:Y:S04]  /*60cb0*/  STL.64 [R1+0x5c68], R16 ;  /* 0x005c681001007387 */ /* 0x008fe80000100a00 */
        /* <DEDUP_REMOVED lines=10> */
[----:B------:R-:W-:-:S02]  /*60d60*/  IMAD.MOV.U32 R46, RZ, RZ, R10 ;  /* 0x000000ffff2e7224 */ /* 0x000fc400078e000a */
[----:B------:R-:W-:Y:S01]  /*60d70*/  IMAD.MOV.U32 R47, RZ, RZ, R11 ;  /* 0x000000ffff2f7224 */ /* 0x000fe200078e000b */
        /* <DEDUP_REMOVED lines=46> */
[----:B------:R0:W-:Y:S04]  /*61060*/  STL [R1+0x586c], R47 ;  /* 0x00586c2f01007387 */ /* 0x0001e80000100800 */
[----:B------:R1:W-:Y:S01]  /*61070*/  STL [R1+0x5868], R46 ;  /* 0x0058682e01007387 */ /* 0x0003e20000100800 */
[C---:B--2---:R-:W-:Y:S08]  /*61080*/  HMMA.16816.F32 R36, R4.reuse, R24, R36 ;  /* 0x000000180424723c */ /* 0x044ff00000001824 */
[----:B---3--:R-:W-:Y:S11]  /*61090*/  HMMA.16816.F32 R4, R4, R44, R8 ;  /* 0x0000002c0404723c */ /* 0x008ff60000001808 */
[----:B------:R-:W-:Y:S05]  /*610a0*/  @!UPT UIADD3 URZ, URZ, URZ, URZ ;  /* 0x0000003f3f3ff290 */ /* 0x000fea000fffe03f */
[----:B------:R-:W-:Y:S02]  /*610b0*/  IMAD.MOV.U32 R3, RZ, RZ, R38 ;  /* 0x000000ffff037224 */ /* 0x000fe400078e0026 */
[----:B------:R-:W-:Y:S02]  /*610c0*/  IMAD.MOV.U32 R60, RZ, RZ, R39 ;  /* 0x000000ffff3c7224 */ /* 0x000fe400078e0027 */
[----:B------:R-:W-:Y:S01]  /*610d0*/  IMAD.MOV.U32 R0, RZ, RZ, R36 ;  /* 0x000000ffff007224 */ /* 0x000fe200078e0024 */
[----:B------:R-:W2:Y:S01]  /*610e0*/  LDL.LU.64 R38, [R1+0x5d18] ;  /* 0x005d180001267983 */ /* 0x000ea20000300a00 */
[----:B------:R-:W-:-:S03]  /*610f0*/  IMAD.MOV.U32 R2, RZ, RZ, R37 ;  /* 0x000000ffff027224 */ /* 0x000fc600078e0025 */
[----:B------:R-:W3:Y:S04]  /*61100*/  LDL.LU.64 R36, [R1+0x5d10] ;  /* 0x005d100001247983 */ /* 0x000ee80000300a00 */
[----:B------:R-:W3:Y:S04]  /*61110*/  LDL.LU.64 R10, [R1+0x5d08] ;  /* 0x005d0800010a7983 */ /* 0x000ee80000300a00 */
[----:B------:R-:W3:Y:S01]  /*61120*/  LDL.LU.64 R8, [R1+0x5d00] ;  /* 0x005d000001087983 */ /* 0x000ee20000300a00 */
[----:B0-----:R-:W-:-:S03]  /*61130*/  IMAD.MOV.U32 R47, RZ, RZ, R6 ;  /* 0x000000ffff2f7224 */ /* 0x001fc600078e0006 */
[----:B------:R0:W-:Y:S01]  /*61140*/  STL.64 [R1+0x2b0], R4 ;  /* 0x0002b00401007387 */ /* 0x0001e20000100a00 */
[----:B-1----:R-:W-:Y:S02]  /*61150*/  IMAD.MOV.U32 R46, RZ, RZ, R7 ;  /* 0x000000ffff2e7224 */ /* 0x002fe400078e0007 */
[----:B----4-:R-:W-:Y:S01]  /*61160*/  IMAD.MOV.U32 R7, RZ, RZ, R61 ;  /* 0x000000ffff077224 */ /* 0x010fe200078e003d */
[----:B0-----:R-:W4:Y:S04]  /*61170*/  LDL.LU R4, [R1+0x850] ;  /* 0x0008500001047983 */ /* 0x001f280000300800 */
[----:B------:R-:W4:Y:S04]  /*61180*/  LDL.LU R5, [R1+0x854] ;  /* 0x0008540001057983 */ /* 0x000f280000300800 */
[----:B------:R-:W4:Y:S04]  /*61190*/  LDL.LU R6, [R1+0x858] ;  /* 0x0008580001067983 */ /* 0x000f280000300800 */
[----:B------:R-:W2:Y:S01]  /*611a0*/  LDL.LU R61, [R1+0x5cf8] ;  /* 0x005cf800013d7983 */ /* 0x000ea20000300800 */
        /* <DEDUP_REMOVED lines=12> */
[----:B0-----:R-:W2:Y:S04]  /*61270*/  LDL.LU R30, [R1+0x5ce0] ;  /* 0x005ce000011e7983 */ /* 0x001ea80000300800 */
        /* <DEDUP_REMOVED lines=22> */
[----:B------:R-:W3:Y:S01]  /*613e0*/  LDL R31, [R1+0xd08] ;  /* 0x000d0800011f7983 */ /* 0x000ee20000100800 */
[C---:B--2---:R-:W-:Y:S11]  /*613f0*/  HMMA.16816.F32 R56, R8.reuse, R48, R56 ;  /* 0x000000300838723c */ /* 0x044ff60000001838 */
[----:B------:R-:W-:Y:S11]  /*61400*/  @!UPT UIADD3 URZ, URZ, URZ, URZ ;  /* 0x0000003f3f3ff290 */ /* 0x000ff6000fffe03f */
[----:B------:R-:W-:Y:S01]  /*61410*/  @!UPT UIADD3 URZ, URZ, URZ, URZ ;  /* 0x0000003f3f3ff290 */ /* 0x000fe2000fffe03f */
[----:B------:R-:W-:Y:S04]  /*61420*/  STL.64 [R1+0x240], R56 ;  /* 0x0002403801007387 */ /* 0x000fe80000100a00 */
[----:B------:R0:W-:Y:S04]  /*61430*/  STL.64 [R1+0x248], R58 ;  /* 0x0002483a01007387 */ /* 0x0001e80000100a00 */
[----:B0-----:R-:W2:Y:S04]  /*61440*/  LDL.LU.64 R58, [R1+0x5ca0] ;  /* 0x005ca000013a7983 */ /* 0x001ea80000300a00 */
[----:B------:R-:W2:Y:S02]  /*61450*/  LDL.LU.64 R56, [R1+0x5c98] ;  /* 0x005c980001387983 */ /* 0x000ea40000300a00 */
[C---:B--2---:R-:W-:Y:S08]  /*61460*/  HMMA.16816.F32 R56, R8.reuse, R24, R56 ;  /* 0x000000180838723c */ /* 0x044ff00000001838 */
[----:B------:R-:W-:Y:S11]  /*61470*/  HMMA.16816.F32 R8, R8, R44, R12 ;  /* 0x0000002c0808723c */ /* 0x000ff6000000180c */
[----:B------:R-:W-:Y:S04]  /*61480*/  @!UPT UIADD3 URZ, URZ, URZ, URZ ;  /* 0x0000003f3f3ff290 */ /* 0x000fe8000fffe03f */
[----:B------:R-:W-:Y:S04]  /*61490*/  STL.64 [R1+0x230], R56 ;  /* 0x0002303801007387 */ /* 0x000fe80000100a00 */
[----:B------:R0:W-:Y:S04]  /*614a0*/  STL.64 [R1+0x238], R58 ;  /* 0x0002383a01007387 */ /* 0x0001e80000100a00 */
[----:B0-----:R-:W2:Y:S04]  /*614b0*/  LDL.LU.64 R58, [R1+0x5c90] ;  /* 0x005c9000013a7983 */ /* 0x001ea80000300a00 */
[----:B------:R-:W2:Y:S04]  /*614c0*/  LDL.LU.64 R56, [R1+0x5c88] ;  /* 0x005c880001387983 */ /* 0x000ea80000300a00 */
[----:B------:R-:W2:Y:S04]  /*614d0*/  LDL.LU.64 R14, [R1+0x5c80] ;  /* 0x005c8000010e7983 */ /* 0x000ea80000300a00 */
[----:B------:R-:W2:Y:S04]  /*614e0*/  LDL.LU.64 R12, [R1+0x5c78] ;  /* 0x005c7800010c7983 */ /* 0x000ea80000300a00 */
        /* <DEDUP_REMOVED lines=12> */
[----:B------:R-:W2:Y:S01]  /*615b0*/  LDL.LU.64 R16, [R1+0x5c68] ;  /* 0x005c680001107983 */ /* 0x000ea20000300a00 */
[C---:B------:R-:W-:Y:S11]  /*615c0*/  HMMA.16816.F32 R56, R12.reuse, R40, R56 ;  /* 0x000000280c38723c */ /* 0x040ff60000001838 */
[----:B------:R-:W-:Y:S11]  /*615d0*/  @!UPT UIADD3 URZ, URZ, URZ, URZ ;  /* 0x0000003f3f3ff290 */ /* 0x000ff6000fffe03f */
[----:B------:R-:W-:Y:S01]  /*615e0*/  @!UPT UIADD3 URZ, URZ, URZ, URZ ;  /* 0x0000003f3f3ff290 */ /* 0x000fe2000fffe03f */
[----:B------:R-:W-:Y:S04]  /*615f0*/  STL.64 [R1+0xf0], R56 ;  /* 0x0000f03801007387 */ /* 0x000fe80000100a00 */
[----:B------:R0:W-:Y:S04]  /*61600*/  STL.64 [R1+0xf8], R58 ;  /* 0x0000f83a01007387 */ /* 0x0001e80000100a00 */
[----:B0-----:R-:W3:Y:S04]  /*61610*/  LDL.LU.64 R58, [R1+0x5c60] ;  /* 0x005c6000013a7983 */ /* 0x001ee80000300a00 */
[----:B------:R-:W3:Y:S01]  /*61620*/  LDL.LU.64 R56, [R1+0x5c58] ;  /* 0x005c580001387983 */ /* 0x000ee20000300a00 */
        /* <DEDUP_REMOVED lines=9> */
[----:B0-----:R-:W3:Y:S04]  /*616c0*/  LDL.LU R28, [R1+0x870] ;  /* 0x00087000011c7983 */ /* 0x001ee80000300800 */
[----:B------:R-:W3:Y:S04]  /*616d0*/  LDL.LU R29, [R1+0x874] ;  /* 0x00087400011d7983 */ /* 0x000ee80000300800 */
[----:B------:R-:W3:Y:S01]  /*616e0*/  LDL.LU R30, [R1+0x878] ;  /* 0x00087800011e7983 */ /* 0x000ee20000300800 */
[----:B------:R-:W-:Y:S01]  /*616f0*/  IMAD.MOV.U32 R31, RZ, RZ, R61 ;  /* 0x000000ffff1f7224 */ /* 0x000fe200078e003d */
[C---:B------:R-:W-:Y:S02]  /*61700*/  HMMA.16816.F32 R8, R12.reuse, R52, R8 ;  /* 0x000000340c08723c */ /* 0x040fe40000001808 */
[----:B------:R-:W-:Y:S04]  /*61710*/  STL.64 [R1+0x5c30], R34 ;  /* 0x005c302201007387 */ /* 0x000fe80000100a00 */
[----:B------:R-:W-:Y:S02]  /*61720*/  STL.64 [R1+0x5c28], R32 ;  /* 0x005c282001007387 */ /* 0x000fe40000100a00 */
[C---:B---3--:R-:W-:Y:S11]  /*61730*/  HMMA.16816.F32 R28, R12.reuse, R32, R28 ;  /* 0x000000200c1c723c */ /* 0x048ff6000000181c */
[----:B------:R-:W-:Y:S11]  /*61740*/  @!UPT UIADD3 URZ, URZ, URZ, URZ ;  /* 0x0000003f3f3ff290 */ /* 0x000ff6000fffe03f */
[----:B------:R-:W-:Y:S01]  /*61750*/  @!UPT UIADD3 URZ, URZ, URZ, URZ ;  /* 0x0000003f3f3ff290 */ /* 0x000fe2000fffe03f */
[----:B------:R-:W-:Y:S04]  /*61760*/  STL.64 [R1+0xd0], R28 ;  /* 0x0000d01c01007387 */ /* 0x000fe80000100a00 */
[----:B------:R-:W-:Y:S04]  /*61770*/  STL.64 [R1+0xd8], R30 ;  /* 0x0000d81e01007387 */ /* 0x000fe80000100a00 */
[----:B------:R-:W-:Y:S04]  /*61780*/  STL.64 [R1+0x5c20], R54 ;  /* 0x005c203601007387 */ /* 0x000fe80000100a00 */
[----:B------:R-:W-:Y:S04]  /*61790*/  STL.64 [R1+0x5c18], R52 ;  /* 0x005c183401007387 */ /* 0x000fe80000100a00 */
[----:B------:R-:W-:Y:S04]  /*617a0*/  STL.64 [R1+0xc0], R8 ;  /* 0x0000c00801007387 */ /* 0x000fe80000100a00 */
[----:B------:R4:W-:Y:S02]  /*617b0*/  STL.64 [R1+0xc8], R10 ;  /* 0x0000c80a01007387 */ /* 0x0009e40000100a00 */
[C---:B----4-:R-:W-:Y:S08]  /*617c0*/  HMMA.16816.F32 R8, R12.reuse, R48, R4 ;  /* 0x000000300c08723c */ /* 0x050ff00000001804 */
[----:B------:R-:W-:Y:S11]  /*617d0*/  HMMA.16816.F32 R4, R12, R24, R20 ;  /* 0x000000180c04723c */ /* 0x000ff60000001814 */
[----:B------:R-:W-:Y:S11]  /*617e0*/  @!UPT UIADD3 URZ, URZ, URZ, URZ ;  /* 0x0000003f3f3ff290 */ /* 0x000ff6000fffe03f */
[----:B------:R-:W-:Y:S01]  /*617f0*/  @!UPT UIADD3 URZ, URZ, URZ, URZ ;  /* 0x0000003f3f3ff290 */ /* 0x000fe2000fffe03f */
[----:B------:R0:W-:Y:S04]  /*61800*/  STL.64 [R1+0xa0], R4 ;  /* 0x0000a00401007387 */ /* 0x0001e80000100a00 */
[----:B------:R-:W-:Y:S04]  /*61810*/  STL.64 [R1+0xb0], R8 ;  /* 0x0000b00801007387 */ /* 0x000fe80000100a00 */
[----:B------:R-:W-:Y:S04]  /*61820*/  STL.64 [R1+0xb8], R10 ;  /* 0x0000b80a01007387 */ /* 0x000fe80000100a00 */
[----:B------:R1:W-:Y:S04]  /*61830*/  STL [R1+0xa8], R6 ;  /* 0x0000a80601007387 */ /* 0x0003e80000100800 */
[----:B------:R-:W-:Y:S04]  /*61840*/  STL.64 [R1+0x5c10], R26 ;  /* 0x005c101a01007387 */ /* 0x000fe80000100a00 */
[----:B------:R-:W-:Y:S04]  /*61850*/  STL.64 [R1+0x5c08], R24 ;  /* 0x005c081801007387 */ /* 0x000fe80000100a00 */
[----:B------:R-:W-:Y:S01]  /*61860*/  STL.64 [R1+0x5c00], R46 ;  /* 0x005c002e01007387 */ /* 0x000fe20000100a00 */
[----:B------:R-:W-:-:S03]  /*61870*/  IMAD.MOV.U32 R61, RZ, RZ, R7 ;  /* 0x000000ffff3d7224 */ /* 0x000fc600078e0007 */
[----:B------:R3:W-:Y:S04]  /*61880*/  STL.64 [R1+0x5bf8], R44 ;  /* 0x005bf82c01007387 */ /* 0x0007e80000100a00 */
[----:B0-----:R-:W4:Y:S04]  /*61890*/  LDL.LU R4, [R1+0x40] ;  /* 0x0000400001047983 */ /* 0x001f280000300800 */
[----:B------:R-:W4:Y:S04]  /*618a0*/  LDL.LU R5, [R1+0x44] ;  /* 0x0000440001057983 */ /* 0x000f280000300800 */
[----:B-1----:R-:W2:Y:S04]  /*618b0*/  LDL.LU R6, [R1+0x48] ;  /* 0x0000480001067983 */ /* 0x002ea80000300800 */
[----:B------:R-:W2:Y:S01]  /*618c0*/  LDL.LU R7, [R1+0x4c] ;  /* 0x00004c0001077983 */ /* 0x000ea20000300800 */
[----:B------:R-:W-:Y:S03]  /*618d0*/  HMMA.16816.F32 R56, R12, R44, R56 ;  /* 0x0000002c0c38723c */ /* 0x000fe60000001838 */
[----:B------:R-:W4:Y:S04]  /*618e0*/  LDL.LU R20, [R1+0x1e0] ;  /* 0x0001e00001147983 */ /* 0x000f280000300800 */
[----:B------:R-:W4:Y:S04]  /*618f0*/  LDL.LU R21, [R1+0x1e4] ;  /* 0x0001e40001157983 */ /* 0x000f280000300800 */
[----:B------:R-:W4:Y:S04]  /*61900*/  LDL.LU R22, [R1+0x1e8] ;  /* 0x0001e80001167983 */ /* 0x000f280000300800 */
[----:B------:R-:W4:Y:S04]  /*61910*/  LDL.LU R23, [R1+0x1ec] ;  /* 0x0001ec0001177983 */ /* 0x000f280000300800 */
[----:B---3--:R-:W3:Y:S04]  /*61920*/  LDL.LU R44, [R1+0x200] ;  /* 0x00020000012c7983 */ /* 0x008ee80000300800 */
        /* <DEDUP_REMOVED lines=23> */
[----:B--2---:R-:W-:Y:S04]  /*61aa0*/  STL.64 [R1+0x5bd0], R6 ;  /* 0x005bd00601007387 */ /* 0x004fe80000100a00 */
[----:B----4-:R0:W-:Y:S04]  /*61ab0*/  STL.64 [R1+0x5bc8], R4 ;  /* 0x005bc80401007387 */ /* 0x0101e80000100a00 */
[----:B0-----:R-:W2:Y:S04]  /*61ac0*/  LDL.LU R4, [R1+0x1c0] ;  /* 0x0001c00001047983 */ /* 0x001ea80000300800 */
[----:B------:R-:W2:Y:S04]  /*61ad0*/  LDL.LU R5, [R1+0x1c4] ;  /* 0x0001c40001057983 */ /* 0x000ea80000300800 */
[----:B------:R-:W4:Y:S04]  /*61ae0*/  LDL.LU R6, [R1+0x1c8] ;  /* 0x0001c80001067983 */ /* 0x000f280000300800 */
[----:B------:R-:W4:Y:S01]  /*61af0*/  LDL.LU R7, [R1+0x1cc] ;  /* 0x0001cc0001077983 */ /* 0x000f220000300800 */
[C---:B---3--:R-:W-:Y:S08]  /*61b00*/  HMMA.16816.F32 R12, R16.reuse, R36, R12 ;  /* 0x00000024100c723c */ /* 0x048ff0000000180c */
[C---:B------:R-:W-:Y:S01]  /*61b10*/  HMMA.16816.F32 R28, R16.reuse, R40, R28 ;  /* 0x00000028101c723c */ /* 0x040fe2000000181c */
[----:B----4-:R-:W-:Y:S04]  /*61b20*/  STL.64 [R1+0x5be0], R6 ;  /* 0x005be00601007387 */ /* 0x010fe80000100a00 */
        /* <DEDUP_REMOVED lines=11> */
[----:B0-----:R-:W4:Y:S04]  /*61be0*/  LDL.LU R56, [R1+0x220] ;  /* 0x0002200001387983 */ /* 0x001f280000300800 */
[----:B------:R-:W4:Y:S04]  /*61bf0*/  LDL.LU R57, [R1+0x224] ;  /* 0x0002240001397983 */ /* 0x000f280000300800 */
[----:B------:R-:W4:Y:S04]  /*61c00*/  LDL.LU R58, [R1+0x228] ;  /* 0x00022800013a7983 */ /* 0x000f280000300800 */
[----:B------:R-:W4:Y:S04]  /*61c10*/  LDL.LU R59, [R1+0x22c] ;  /* 0x00022c00013b7983 */ /* 0x000f280000300800 */
        /* <DEDUP_REMOVED lines=23> */
[----:B------:R-:W4:Y:S01]  /*61d90*/  LDL.LU.64 R52, [R1+0x5c18] ;  /* 0x005c180001347983 */ /* 0x000f220000300a00 */
[C---:B------:R-:W-:Y:S08]  /*61da0*/  HMMA.16816.F32 R24, R16.reuse, R48, R24 ;  /* 0x000000301018723c */ /* 0x040ff00000001818 */
        /* <DEDUP_REMOVED lines=46> */
[----:B0-----:R-:W4:Y:S04]  /*62090*/  LDL.LU R40, [R1+0x90] ;  /* 0x0000900001287983 */ /* 0x001f280000300800 */
[----:B------:R-:W4:Y:S04]  /*620a0*/  LDL.LU R41, [R1+0x94] ;  /* 0x0000940001297983 */ /* 0x000f280000300800 */
[----:B------:R-:W4:Y:S04]  /*620b0*/  LDL.LU R42, [R1+0x98] ;  /* 0x00009800012a7983 */ /* 0x000f280000300800 */
[----:B------:R-:W4:Y:S01]  /*620c0*/  LDL.LU R43, [R1+0x9c] ;  /* 0x00009c00012b7983 */ /* 0x000f220000300800 */
[C---:B---3--:R-:W-:Y:S03]  /*620d0*/  HMMA.16816.F32 R8, R20.reuse, R52, R8 ;  /* 0x000000341408723c */ /* 0x048fe60000001808 */
[----:B------:R-:W-:Y:S05]  /*620e0*/  STL.64 [R1+0x5b98], R34 ;  /* 0x005b982201007387 */ /* 0x000fea0000100a00 */
[C---:B--2---:R-:W-:Y:S08]  /*620f0*/  HMMA.16816.F32 R4, R20.reuse, R32, R4 ;  /* 0x000000201404723c */ /* 0x044ff00000001804 */
[C---:B----4-:R-:W-:Y:S11]  /*62100*/  HMMA.16816.F32 R40, R20.reuse, R28, R40 ;  /* 0x0000001c1428723c */ /* 0x050ff60000001828 */
[----:B------:R-:W-:Y:S11]  /*62110*/  @!UPT UIADD3 URZ, URZ, URZ, URZ ;  /* 0x0000003f3f3ff290 */ /* 0x000ff6000fffe03f */
[----:B------:R-:W-:Y:S01]  /*62120*/  @!UPT UIADD3 URZ, URZ, URZ, URZ ;  /* 0x0000003f3f3ff290 */ /* 0x000fe2000fffe03f */
[----:B------:R-:W-:Y:S04]  /*62130*/  STL.64 [R1+0x440], R40 ;  /* 0x0004402801007387 */ /* 0x000fe80000100a00 */
        /* <DEDUP_REMOVED lines=8> */
[----:B------:R-:W0:Y:S04]  /*621c0*/  LDSM.16.MT88.4 R8, [R30+0x4180] ;  /* 0x004180001e08783b */ /* 0x000e280000004200 */
[----:B------:R1:W-:Y:S04]  /*621d0*/  LDSM.16.MT88.4 R4, [R30+0x4100] ;  /* 0x004100001e04783b */ /* 0x0003e80000004200 */
[----:B-1----:R-:W2:Y:S04]  /*621e0*/  LDL.LU R30, [R1+0x5bc0] ;  /* 0x005bc000011e7983 */ /* 0x002ea80000300800 */
[----:B0-----:R-:W-:Y:S04]  /*621f0*/  STL.64 [R1+0x5b48], R10 ;  /* 0x005b480a01007387 */ /* 0x001fe80000100a00 */
[----:B------:R0:W-:Y:S02]  /*62200*/  STL.64 [R1+0x5b40], R8 ;  /* 0x005b400801007387 */ /* 0x0001e40000100a00 */
[C---:B0-----:R-:W-:Y:S02]  /*62210*/  HMMA.16816.F32 R8, R20.reuse, R48, R12 ;  /* 0x000000301408723c */ /* 0x041fe4000000180c */
[----:B------:R-:W0:Y:S04]  /*62220*/  LDSM.16.MT88.4 R12, [R31+0x4000] ;  /* 0x004000001f0c783b */ /* 0x000e280000004200 */
[----:B------:R-:W-:Y:S04]  /*62230*/  STL.64 [R1+0x5b78], R50 ;  /* 0x005b783201007387 */ /* 0x000fe80000100a00 */
[----:B------:R-:W-:Y:S11]  /*62240*/  STL.64 [R1+0x5b70], R48 ;  /* 0x005b703001007387 */ /* 0x000ff60000100a00 */
[----:B------:R-:W-:Y:S02]  /*62250*/  @!UPT UIADD3 URZ, URZ, URZ, URZ ;  /* 0x0000003f3f3ff290 */ /* 0x000fe4000fffe03f */
[----:B------:R-:W-:Y:S04]  /*62260*/  STL.64 [R1+0x410], R8 ;  /* 0x0004100801007387 */ /* 0x000fe80000100a00 */
[----:B------:R1:W-:Y:S02]  /*62270*/  STL.64 [R1+0x418], R10 ;  /* 0x0004180a01007387 */ /* 0x0003e40000100a00 */
[C---:B-1----:R-:W-:Y:S02]  /*62280*/  HMMA.16816.F32 R8, R20.reuse, R24, R16 ;  /* 0x000000181408723c */ /* 0x042fe40000001810 */
[----:B------:R-:W1:Y:S04]  /*62290*/  LDSM.16.MT88.4 R16, [R31+0x4080] ;  /* 0x004080001f10783b */ /* 0x000e680000004200 */
[----:B0-----:R-:W-:Y:S04]  /*622a0*/  STL.64 [R1+0x5ac8], R14 ;  /* 0x005ac80e01007387 */ /* 0x001fe80000100a00 */
[----:B------:R-:W-:Y:S04]  /*622b0*/  STL.64 [R1+0x5ac0], R12 ;  /* 0x005ac00c01007387 */ /* 0x000fe80000100a00 */
[----:B------:R-:W-:Y:S04]  /*622c0*/  STL.64 [R1+0x5b68], R26 ;  /* 0x005b681a01007387 */ /* 0x000fe80000100a00 */
[----:B------:R-:W-:Y:S05]  /*622d0*/  STL.64 [R1+0x5b60], R24 ;  /* 0x005b601801007387 */ /* 0x000fea0000100a00 */
[----:B------:R-:W-:Y:S04]  /*622e0*/  STL.64 [R1+0x400], R8 ;  /* 0x0004000801007387 */ /* 0x000fe80000100a00 */
[----:B------:R0:W-:Y:S02]  /*622f0*/  STL.64 [R1+0x408], R10 ;  /* 0x0004080a01007387 */ /* 0x0001e40000100a00 */
[----:B0-----:R-:W-:Y:S02]  /*62300*/  HMMA.16816.F32 R8, R20, R44, R56 ;  /* 0x0000002c1408723c */ /* 0x001fe40000001838 */
[----:B------:R-:W0:Y:S04]  /*62310*/  LDSM.16.MT88.4 R20, [R31+0x4100] ;  /* 0x004100001f14783b */ /* 0x000e280000004200 */
[----:B-1----:R-:W-:Y:S04]  /*62320*/  STL.64 [R1+0x5a98], R18 ;  /* 0x005a981201007387 */ /* 0x002fe80000100a00 */
[----:B------:R1:W-:Y:S04]  /*62330*/  STL.64 [R1+0x5a90], R16 ;  /* 0x005a901001007387 */ /* 0x0003e80000100a00 */
[----:B------:R-:W-:Y:S04]  /*62340*/  STL.64 [R1+0x5b58], R46 ;  /* 0x005b582e01007387 */ /* 0x000fe80000100a00 */
[----:B------:R-:W-:Y:S05]  /*62350*/  STL.64 [R1+0x5b50], R44 ;  /* 0x005b502c01007387 */ /* 0x000fea0000100a00 */
[----:B------:R-:W-:Y:S04]  /*62360*/  STL.64 [R1+0x340], R8 ;  /* 0x0003400801007387 */ /* 0x000fe80000100a00 */
[----:B------:R-:W-:Y:S04]  /*62370*/  STL.64 [R1+0x348], R10 ;  /* 0x0003480a01007387 */ /* 0x000fe80000100a00 */
[----:B-1----:R-:W3:Y:S04]  /*62380*/  LDL.LU R16, [R1+0x990] ;  /* 0x0009900001107983 */ /* 0x002ee80000300800 */
[----:B------:R-:W3:Y:S04]  /*62390*/  LDL.LU R17, [R1+0x994] ;  /* 0x0009940001117983 */ /* 0x000ee80000300800 */
[----:B------:R-:W4:Y:S04]  /*623a0*/  LDL.LU R18, [R1+0x998] ;  /* 0x0009980001127983 */ /* 0x000f280000300800 */
[----:B------:R-:W4:Y:S04]  /*623b0*/  LDL.LU R19, [R1+0x99c] ;  /* 0x00099c0001137983 */ /* 0x000f280000300800 */
[----:B----4-:R-:W-:Y:S04]  /*623c0*/  STL.64 [R1+0x5ad8], R18 ;  /* 0x005ad81201007387 */ /* 0x010fe80000100a00 */
[----:B---3--:R1:W-:Y:S04]  /*623d0*/  STL.64 [R1+0x5ad0], R16 ;  /* 0x005ad01001007387 */ /* 0x0083e80000100a00 */
        /* <DEDUP_REMOVED lines=62> */
[----:B----4-:R-:W-:Y:S04]  /*627c0*/  STL.64 [R1+0x5b28], R18 ;  /* 0x005b281201007387 */ /* 0x010fe80000100a00 */
[----:B---3--:R1:W-:Y:S04]  /*627d0*/  STL.64 [R1+0x5b20], R16 ;  /* 0x005b201001007387 */ /* 0x0083e80000100a00 */
[----:B-1----:R-:W3:Y:S04]  /*627e0*/  LDL.LU R16, [R1+0xa30] ;  /* 0x000a300001107983 */ /* 0x002ee80000300800 */
[----:B------:R-:W3:Y:S04]  /*627f0*/  LDL.LU R17, [R1+0xa34] ;  /* 0x000a340001117983 */ /* 0x000ee80000300800 */
[----:B------:R-:W4:Y:S04]  /*62800*/  LDL.LU R18, [R1+0xa38] ;  /* 0x000a380001127983 */ /* 0x000f280000300800 */
[----:B------:R-:W4:Y:S01]  /*62810*/  LDL.LU R19, [R1+0xa3c] ;  /* 0x000a3c0001137983 */ /* 0x000f220000300800 */
[C---:B--2---:R-:W-:Y:S03]  /*62820*/  HMMA.16816.F32 R40, R4.reuse, R36, R40 ;  /* 0x000000240428723c */ /* 0x044fe60000001828 */
[----:B----4-:R-:W-:Y:S04]  /*62830*/  STL.64 [R1+0x5b38], R18 ;  /* 0x005b381201007387 */ /* 0x010fe80000100a00 */
[----:B---3--:R1:W-:Y:S04]  /*62840*/  STL.64 [R1+0x5b30], R16 ;  /* 0x005b301001007387 */ /* 0x0083e80000100a00 */
[----:B-1----:R-:W2:Y:S04]  /*62850*/  LDL.LU R16, [R1+0xa40] ;  /* 0x000a400001107983 */ /* 0x002ea80000300800 */
        /* <DEDUP_REMOVED lines=11> */
[----:B0-----:R-:W-:Y:S04]  /*62910*/  STL.64 [R1+0x5a38], R22 ;  /* 0x005a381601007387 */ /* 0x001fe80000100a00 */
[----:B------:R0:W-:Y:S04]  /*62920*/  STL.64 [R1+0x5a30], R20 ;  /* 0x005a301401007387 */ /* 0x0001e80000100a00 */
[----:B0-----:R-:W2:Y:S04]  /*62930*/  LDL.LU R20, [R1+0x9a0] ;  /* 0x0009a00001147983 */ /* 0x001ea80000300800 */
[----:B------:R-:W2:Y:S04]  /*62940*/  LDL.LU R21, [R1+0x9a4] ;  /* 0x0009a40001157983 */ /* 0x000ea80000300800 */
[----:B------:R-:W2:Y:S04]  /*62950*/  LDL.LU R22, [R1+0x9a8] ;  /* 0x0009a80001167983 */ /* 0x000ea80000300800 */
[----:B------:R-:W2:Y:S04]  /*62960*/  LDL.LU R23, [R1+0x9ac] ;  /* 0x0009ac0001177983 */ /* 0x000ea80000300800 */
        /* <DEDUP_REMOVED lines=97> */
[----:B----4-:R-:W-:Y:S11]  /*62f80*/  HMMA.16816.F32 R8, R8, R44, R12 ;  /* 0x0000002c0808723c */ /* 0x010ff6000000180c */
[----:B------:R-:W-:Y:S04]  /*62f90*/  @!UPT UIADD3 URZ, URZ, URZ, URZ ;  /* 0x0000003f3f3ff290 */ /* 0x000fe8000fffe03f */
        /* <DEDUP_REMOVED lines=9> */
[----:B------:R-:W4:Y:S04]  /*63030*/  LDL.LU R27, [R1+0x9cc] ;  /* 0x0009cc00011b7983 */ /* 0x000f280000300800 */
[----:B------:R-:W4:Y:S04]  /*63040*/  LDL.LU.64 R14, [R1+0x5ac8] ;  /* 0x005ac800010e7983 */ /* 0x000f280000300a00 */
[----:B------:R-:W4:Y:S04]  /*63050*/  LDL.LU.64 R12, [R1+0x5ac0] ;  /* 0x005ac000010c7983 */ /* 0x000f280000300a00 */
[----:B------:R-:W-:Y:S04]  /*63060*/  STL.64 [R1+0x5aa8], R46 ;  /* 0x005aa82e01007387 */ /* 0x000fe80000100a00 */
[----:B------:R-:W-:Y:S04]  /*63070*/  STL.64 [R1+0x5aa0], R44 ;  /* 0x005aa02c01007387 */ /* 0x000fe80000100a00 */
[----:B------:R-:W-:Y:S04]  /*63080*/  STL.64 [R1+0x90], R8 ;  /* 0x0000900801007387 */ /* 0x000fe80000100a00 */
[----:B------:R3:W-:Y:S01]  /*63090*/  STL.64 [R1+0x98], R10 ;  /* 0x0000980a01007387 */ /* 0x0007e20000100a00 */
[C---:B----4-:R-:W-:Y:S08]  /*630a0*/  HMMA.16816.F32 R24, R12.reuse, R36, R24 ;  /* 0x000000240c18723c */ /* 0x050ff00000001818 */
[C---:B---3--:R-:W-:Y:S08]  /*630b0*/  HMMA.16816.F32 R8, R12.reuse, R40, R4 ;  /* 0x000000280c08723c */ /* 0x048ff00000001804 */
[C---:B------:R-:W-:Y:S07]  /*630c0*/  HMMA.16816.F32 R4, R12.reuse, R28, R20 ;  /* 0x0000001c0c04723c */ /* 0x040fee0000001814 */
[----:B------:R-:W-:Y:S04]  /*630d0*/  STL.64 [R1+0x190], R24 ;  /* 0x0001901801007387 */ /* 0x000fe80000100a00 */
[----:B------:R-:W-:Y:S04]  /*630e0*/  STL.64 [R1+0x198], R26 ;  /* 0x0001981a01007387 */ /* 0x000fe80000100a00 */
[----:B------:R-:W-:Y:S04]  /*630f0*/  STL.64 [R1+0x5a88], R30 ;  /* 0x005a881e01007387 */ /* 0x000fe80000100a00 */
[----:B------:R-:W-:Y:S04]  /*63100*/  STL.64 [R1+0x180], R8 ;  /* 0x0001800801007387 */ /* 0x000fe80000100a00 */
[----:B------:R-:W-:Y:S04]  /*63110*/  STL.64 [R1+0x188], R10 ;  /* 0x0001880a01007387 */ /* 0x000fe80000100a00 */
[----:B------:R-:W-:Y:S04]  /*63120*/  STL.64 [R1+0x5a80], R28 ;  /* 0x005a801c01007387 */ /* 0x000fe80000100a00 */
[----:B------:R-:W-:Y:S04]  /*63130*/  STL.64 [R1+0x170], R4 ;  /* 0x0001700401007387 */ /* 0x000fe80000100a00 */
[----:B------:R2:W-:Y:S02]  /*63140*/  STL.64 [R1+0x178], R6 ;  /* 0x0001780601007387 */ /* 0x0005e40000100a00 */
[C---:B--2---:R-:W-:Y:S02]  /*63150*/  HMMA.16816.F32 R4, R12.reuse, R32, R16 ;  /* 0x000000200c04723c */ /* 0x044fe40000001810 */
        /* <DEDUP_REMOVED lines=63> */
[C---:B----4-:R-:W-:Y:S03]  /*63550*/  HMMA.16816.F32 R24, R12.reuse, R48, R24 ;  /* 0x000000300c18723c */ /* 0x050fe60000001818 */
[----:B--2---:R-:W-:Y:S04]  /*63560*/  STL.64 [R1+0x5a28], R6 ;  /* 0x005a280601007387 */ /* 0x004fe80000100a00 */
[----:B------:R0:W-:Y:S04]  /*63570*/  STL.64 [R1+0x5a20], R4 ;  /* 0x005a200401007387 */ /* 0x0001e80000100a00 */
[----:B0-----:R-:W2:Y:S04]  /*63580*/  LDL.LU R4, [R1+0x650] ;  /* 0x0006500001047983 */ /* 0x001ea80000300800 */
[----:B------:R-:W2:Y:S04]  /*63590*/  LDL.LU R5, [R1+0x654] ;  /* 0x0006540001057983 */ /* 0x000ea80000300800 */
[----:B------:R-:W2:Y:S04]  /*635a0*/  LDL.LU R6, [R1+0x658] ;  /* 0x0006580001067983 */ /* 0x000ea80000300800 */
[----:B------:R-:W2:Y:S04]  /*635b0*/  LDL.LU R7, [R1+0x65c] ;  /* 0x00065c0001077983 */ /* 0x000ea80000300800 */
        /* <DEDUP_REMOVED lines=21> */
[C---:B--2---:R-:W-:Y:S08]  /*63710*/  HMMA.16816.F32 R8, R16.reuse, R36, R8 ;  /* 0x000000241008723c */ /* 0x044ff00000001808 */
[C---:B------:R-:W-:Y:S11]  /*63720*/  HMMA.16816.F32 R28, R16.reuse, R40, R28 ;  /* 0x00000028101c723c */ /* 0x040ff6000000181c */
[----:B------:R-:W-:Y:S04]  /*63730*/  @!UPT UIADD3 URZ, URZ, URZ, URZ ;  /* 0x0000003f3f3ff290 */ /* 0x000fe8000fffe03f */
        /* <DEDUP_REMOVED lines=20> */
[----:B------:R-:W-:Y:S04]  /*63880*/  STL.64 [R1], R52 ;  /* 0x0000003401007387 */ /* 0x000fe80000100a00 */
        /* <DEDUP_REMOVED lines=17> */
[C---:B---3--:R-:W-:Y:S08]  /*639a0*/  HMMA.16816.F32 R12, R16.reuse, R44, R12 ;  /* 0x0000002c100c723c */ /* 0x048ff0000000180c */
[----:B--2---:R-:W-:Y:S11]  /*639b0*/  HMMA.16816.F32 R20, R16, R24, R20 ;  /* 0x000000181014723c */ /* 0x004ff60000001814 */
[----:B------:R-:W-:Y:S11]  /*639c0*/  @!UPT UIADD3 URZ, URZ, URZ, URZ ;  /* 0x0000003f3f3ff290 */ /* 0x000ff6000fffe03f */
[----:B------:R-:W-:Y:S01]  /*639d0*/  @!UPT UIADD3 URZ, URZ, URZ, URZ ;  /* 0x0000003f3f3ff290 */ /* 0x000fe2000fffe03f */
[----:B------:R-:W-:Y:S04]  /*639e0*/  STL.64 [R1+0x5e0], R20 ;  /* 0x0005e01401007387 */ /* 0x000fe80000100a00 */
[----:B------:R0:W-:Y:S04]  /*639f0*/  STL.64 [R1+0x5e8], R22 ;  /* 0x0005e81601007387 */ /* 0x0001e80000100a00 */
[----:B0-----:R-:W2:Y:S04]  /*63a00*/  LDL.LU.64 R22, [R1+0x5a38] ;  /* 0x005a380001167983 */ /* 0x001ea80000300a00 */
[----:B------:R-:W2:Y:S04]  /*63a10*/  LDL.LU.64 R20, [R1+0x5a30] ;  /* 0x005a300001147983 */ /* 0x000ea80000300a00 */
[----:B------:R-:W3:Y:S04]  /*63a20*/  LDL.LU R16, [R1+0x670] ;  /* 0x0006700001107983 */ /* 0x000ee80000300800 */
[----:B------:R0:W-:Y:S04]  /*63a30*/  STL.64 [R1+0x5f0], R12 ;  /* 0x0005f00c01007387 */ /* 0x0001e80000100a00 */
[----:B------:R1:W-:Y:S04]  /*63a40*/  STL.64 [R1+0x5f8], R14 ;  /* 0x0005f80e01007387 */ /* 0x0003e80000100a00 */
[----:B------:R-:W3:Y:S04]  /*63a50*/  LDL.LU R17, [R1+0x674] ;  /* 0x0006740001117983 */ /* 0x000ee80000300800 */
[----:B------:R-:W3:Y:S04]  /*63a60*/  LDL.LU R18, [R1+0x678] ;  /* 0x0006780001127983 */ /* 0x000ee80000300800 */
[----:B------:R-:W3:Y:S04]  /*63a70*/  LDL.LU R19, [R1+0x67c] ;  /* 0x00067c0001137983 */ /* 0x000ee80000300800 */
[----:B0-----:R-:W4:Y:S04]  /*63a80*/  LDL.LU R12, [R1+0x8b0] ;  /* 0x0008b000010c7983 */ /* 0x001f280000300800 */
[----:B------:R-:W4:Y:S04]  /*63a90*/  LDL.LU R13, [R1+0x8b4] ;  /* 0x0008b400010d7983 */ /* 0x000f280000300800 */
[----:B-1----:R-:W4:Y:S04]  /*63aa0*/  LDL.LU R14, [R1+0x8b8] ;  /* 0x0008b800010e7983 */ /* 0x002f280000300800 */
[----:B------:R-:W4:Y:S01]  /*63ab0*/  LDL.LU R15, [R1+0x8bc] ;  /* 0x0008bc00010f7983 */ /* 0x000f220000300800 */
[C---:B--2---:R-:W-:Y:S08]  /*63ac0*/  HMMA.16816.F32 R56, R20.reuse, R40, R56 ;  /* 0x000000281438723c */ /* 0x044ff00000001838 */
[C---:B------:R-:W-:Y:S08]  /*63ad0*/  HMMA.16816.F32 R4, R20.reuse, R28, R4 ;  /* 0x0000001c1404723c */ /* 0x040ff00000001804 */
[C---:B---3--:R-:W-:Y:S11]  /*63ae0*/  HMMA.16816.F32 R16, R20.reuse, R36, R16 ;  /* 0x000000241410723c */ /* 0x048ff60000001810 */
[----:B------:R-:W-:Y:S11]  /*63af0*/  @!UPT UIADD3 URZ, URZ, URZ, URZ ;  /* 0x0000003f3f3ff290 */ /* 0x000ff6000fffe03f */
[----:B------:R-:W-:Y:S01]  /*63b00*/  @!UPT UIADD3 URZ, URZ, URZ, URZ ;  /* 0x0000003f3f3ff290 */ /* 0x000fe2000fffe03f */
[----:B------:R0:W-:Y:S04]  /*63b10*/  STL.64 [R1+0x600], R16 ;  /* 0x0006001001007387 */ /* 0x0001e80000100a00 */
[----:B------:R1:W-:Y:S04]  /*63b20*/  STL.64 [R1+0x608], R18 ;  /* 0x0006081201007387 */ /* 0x0003e80000100a00 */
[----:B0-----:R-:W2:Y:S04]  /*63b30*/  LDL.LU R16, [R1+0xa60] ;  /* 0x000a600001107983 */ /* 0x001ea80000300800 */
[----:B------:R0:W-:Y:S04]  /*63b40*/  STL.64 [R1+0x610], R56 ;  /* 0x0006103801007387 */ /* 0x0001e80000100a00 */
[----:B------:R3:W-:Y:S04]  /*63b50*/  STL.64 [R1+0x618], R58 ;  /* 0x0006183a01007387 */ /* 0x0007e80000100a00 */
[----:B------:R-:W2:Y:S04]  /*63b60*/  LDL.LU R17, [R1+0xa64] ;  /* 0x000a640001117983 */ /* 0x000ea80000300800 */
[----:B-1----:R-:W2:Y:S04]  /*63b70*/  LDL.LU R18, [R1+0xa68] ;  /* 0x000a680001127983 */ /* 0x002ea80000300800 */
[----:B------:R-:W2:Y:S04]  /*63b80*/  LDL.LU R19, [R1+0xa6c] ;  /* 0x000a6c0001137983 */ /* 0x000ea80000300800 */
[----:B0-----:R-:W2:Y:S04]  /*63b90*/  LDL.LU R56, [R1+0xc00] ;  /* 0x000c000001387983 */ /* 0x001ea80000300800 */
[----:B------:R-:W2:Y:S04]  /*63ba0*/  LDL.LU R57, [R1+0xc04] ;  /* 0x000c040001397983 */ /* 0x000ea80000300800 */
[----:B---3--:R-:W3:Y:S04]  /*63bb0*/  LDL.LU R58, [R1+0xc08] ;  /* 0x000c0800013a7983 */ /* 0x008ee80000300800 */
[----:B------:R-:W3:Y:S04]  /*63bc0*/  LDL.LU R59, [R1+0xc0c] ;  /* 0x000c0c00013b7983 */ /* 0x000ee80000300800 */
[----:B------:R-:W-:Y:S04]  /*63bd0*/  STL.64 [R1+0x620], R4 ;  /* 0x0006200401007387 */ /* 0x000fe80000100a00 */
[----:B------:R0:W-:Y:S04]  /*63be0*/  STL.64 [R1+0x628], R6 ;  /* 0x0006280601007387 */ /* 0x0001e80000100a00 */
[----:B0-----:R-:W2:Y:S04]  /*63bf0*/  LDL.LU.64 R6, [R1+0x5a28] ;  /* 0x005a280001067983 */ /* 0x001ea80000300a00 */
[----:B------:R-:W2:Y:S04]  /*63c00*/  LDL.LU.64 R4, [R1+0x5a20] ;  /* 0x005a200001047983 */ /* 0x000ea80000300a00 */
[----:B------:R-:W-:Y:S04]  /*63c10*/  STL.64 [R1+0x5a10], R34 ;  /* 0x005a102201007387 */ /* 0x000fe80000100a00 */
[----:B------:R0:W-:Y:S01]  /*63c20*/  STL.64 [R1+0x5a08], R32 ;  /* 0x005a082001007387 */ /* 0x0001e20000100a00 */
[C---:B--2---:R-:W-:Y:S11]  /*63c30*/  HMMA.16816.F32 R4, R20.reuse, R32, R4 ;  /* 0x000000201404723c */ /* 0x044ff60000001804 */
[----:B------:R-:W-:Y:S11]  /*63c40*/  @!UPT UIADD3 URZ, URZ, URZ, URZ ;  /* 0x0000003f3f3ff290 */ /* 0x000ff6000fffe03f */
[----:B------:R-:W-:Y:S01]  /*63c50*/  @!UPT UIADD3 URZ, URZ, URZ, URZ ;  /* 0x0000003f3f3ff290 */ /* 0x000fe2000fffe03f */
[----:B------:R-:W-:Y:S04]  /*63c60*/  STL.64 [R1+0x630], R4 ;  /* 0x0006300401007387 */ /* 0x000fe80000100a00 */
[----:B------:R-:W-:Y:S04]  /*63c70*/  STL.64 [R1+0x638], R6 ;  /* 0x0006380601007387 */ /* 0x000fe80000100a00 */
[----:B0-----:R-:W2:Y:S04]  /*63c80*/  LDL.LU R32, [R1+0xc10] ;  /* 0x000c100001207983 */ /* 0x001ea80000300800 */
[----:B------:R-:W2:Y:S04]  /*63c90*/  LDL.LU R33, [R1+0xc14] ;  /* 0x000c140001217983 */ /* 0x000ea80000300800 */
[----:B------:R-:W2:Y:S04]  /*63ca0*/  LDL.LU R34, [R1+0xc18] ;  /* 0x000c180001227983 */ /* 0x000ea80000300800 */
[----:B------:R-:W2:Y:S04]  /*63cb0*/  LDL.LU R35, [R1+0xc1c] ;  /* 0x000c1c0001237983 */ /* 0x000ea80000300800 */
[----:B------:R0:W-:Y:S04]  /*63cc0*/  LDSM.16.MT88.4 R4, [R31+0x4180] ;  /* 0x004180001f04783b */ /* 0x0001e80000004200 */
[----:B0-----:R-:W2:Y:S04]  /*63cd0*/  LDL.LU R31, [R1+0x5a18] ;  /* 0x005a1800011f7983 */ /* 0x001ea80000300800 */
[----:B------:R0:W-:Y:S04]  /*63ce0*/  STL.64 [R1+0x5a00], R54 ;  /* 0x005a003601007387 */ /* 0x0001e80000100a00 */
[----:B0-----:R-:W2:Y:S01]  /*63cf0*/  LDL R55, [R1+0xd04] ;  /* 0x000d040001377983 */ /* 0x001ea20000100800 */
[C---:B------:R-:W-:Y:S11]  /*63d00*/  HMMA.16816.F32 R8, R20.reuse, R52, R8 ;  /* 0x000000341408723c */ /* 0x040ff60000001808 */
[----:B------:R-:W-:Y:S11]  /*63d10*/  @!UPT UIADD3 URZ, URZ, URZ, URZ ;  /* 0x0000003f3f3ff290 */ /* 0x000ff6000fffe03f */
[----:B------:R-:W-:Y:S01]  /*63d20*/  @!UPT UIADD3 URZ, URZ, URZ, URZ ;  /* 0x0000003f3f3ff290 */ /* 0x000fe2000fffe03f */
[----:B------:R-:W-:Y:S04]  /*63d30*/  STL.64 [R1+0x640], R8 ;  /* 0x0006400801007387 */ /* 0x000fe80000100a00 */
[----:B------:R-:W-:Y:S04]  /*63d40*/  STL.64 [R1+0x648], R10 ;  /* 0x0006480a01007387 */ /* 0x000fe80000100a00 */
[----:B------:R-:W-:Y:S01]  /*63d50*/  STL.64 [R1+0x59f8], R52 ;  /* 0x0059f83401007387 */ /* 0x000fe20000100a00 */
[C---:B----4-:R-:W-:Y:S03]  /*63d60*/  HMMA.16816.F32 R12, R20.reuse, R48, R12 ;  /* 0x00000030140c723c */ /* 0x050fe6000000180c */
[----:B--2---:R-:W0:Y:S04]  /*63d70*/  LDSM.16.MT88.4 R8, [R55+0x4000] ;  /* 0x004000003708783b */ /* 0x004e280000004200 */
[----:B0-----:R-:W-:Y:S04]  /*63d80*/  STL.64 [R1+0x59c0], R10 ;  /* 0x0059c00a01007387 */ /* 0x001fe80000100a00 */
[----:B------:R0:W-:Y:S04]  /*63d90*/  STL.64 [R1+0x59b8], R8 ;  /* 0x0059b80801007387 */ /* 0x0001e80000100a00 */
[----:B0-----:R-:W2:Y:S04]  /*63da0*/  LDL.LU R8, [R1+0xa50] ;  /* 0x000a500001087983 */ /* 0x001ea80000300800 */
[----:B------:R-:W2:Y:S04]  /*63db0*/  LDL.LU R9, [R1+0xa54] ;  /* 0x000a540001097983 */ /* 0x000ea80000300800 */
[----:B------:R-:W2:Y:S04]  /*63dc0*/  LDL.LU R10, [R1+0xa58] ;  /* 0x000a5800010a7983 */ /* 0x000ea80000300800 */
[----:B------:R-:W2:Y:S04]  /*63dd0*/  LDL.LU R11, [R1+0xa5c] ;  /* 0x000a5c00010b7983 */ /* 0x000ea80000300800 */
[----:B------:R-:W-:Y:S04]  /*63de0*/  STL.64 [R1+0x59f0], R50 ;  /* 0x0059f03201007387 */ /* 0x000fe80000100a00 */
[----:B------:R-:W-:Y:S04]  /*63df0*/  STL.64 [R1+0x59e8], R48 ;  /* 0x0059e83001007387 */ /* 0x000fe80000100a00 */
[----:B------:R-:W-:Y:S04]  /*63e00*/  STL.64 [R1+0x650], R12 ;  /* 0x0006500c01007387 */ /* 0x000fe80000100a00 */
[----:B------:R-:W-:Y:S04]  /*63e10*/  STL.64 [R1+0x658], R14 ;  /* 0x0006580e01007387 */ /* 0x000fe80000100a00 */
[----:B------:R-:W0:Y:S04]  /*63e20*/  LDSM.16.MT88.4 R12, [R55+0x4080] ;  /* 0x00408000370c783b */ /* 0x000e280000004200 */
[----:B0-----:R-:W-:Y:S04]  /*63e30*/  STL.64 [R1+0x5950], R14 ;  /* 0x0059500e01007387 */ /* 0x001fe80000100a00 */
[----:B------:R0:W-:Y:S02]  /*63e40*/  STL.64 [R1+0x5948], R12 ;  /* 0x0059480c01007387 */ /* 0x0001e40000100a00 */
[----:B0-----:R-:W-:Y:S02]  /*63e50*/  HMMA.16816.F32 R12, R20, R24, R16 ;  /* 0x00000018140c723c */ /* 0x001fe40000001810 */
[----:B------:R-:W0:Y:S04]  /*63e60*/  LDSM.16.MT88.4 R16, [R55+0x4100] ;  /* 0x004100003710783b */ /* 0x000e280000004200 */
[----:B------:R-:W-:Y:S04]  /*63e70*/  STL.64 [R1+0x59e0], R26 ;  /* 0x0059e01a01007387 */ /* 0x000fe80000100a00 */
[----:B------:R-:W-:Y:S11]  /*63e80*/  STL.64 [R1+0x59d8], R24 ;  /* 0x0059d81801007387 */ /* 0x000ff60000100a00 */
[----:B------:R-:W-:Y:S02]  /*63e90*/  @!UPT UIADD3 URZ, URZ, URZ, URZ ;  /* 0x0000003f3f3ff290 */ /* 0x000fe4000fffe03f */
[----:B------:R-:W-:Y:S04]  /*63ea0*/  STL.64 [R1+0x670], R12 ;  /* 0x0006700c01007387 */ /* 0x000fe80000100a00 */
[----:B------:R1:W-:Y:S04]  /*63eb0*/  STL.64 [R1+0x678], R14 ;  /* 0x0006780e01007387 */ /* 0x0003e80000100a00 */
[----:B0-----:R-:W-:Y:S01]  /*63ec0*/  STL.64 [R1+0x5920], R18 ;  /* 0x0059201201007387 */ /* 0x001fe20000100a00 */
[----:B-1----:R-:W-:Y:S03]  /*63ed0*/  HMMA.16816.F32 R12, R4, R36, R32 ;  /* 0x00000024040c723c */ /* 0x002fe60000001820 */
[----:B------:R-:W-:Y:S04]  /*63ee0*/  STL.64 [R1+0x5918], R16 ;  /* 0x0059181001007387 */ /* 0x000fe80000100a00 */
[----:B------:R-:W-:Y:S04]  /*63ef0*/  STL.64 [R1+0x59d0], R46 ;  /* 0x0059d02e01007387 */ /* 0x000fe80000100a00 */
[----:B------:R-:W-:Y:S01]  /*63f00*/  STL.64 [R1+0x59c8], R44 ;  /* 0x0059c82c01007387 */ /* 0x000fe20000100a00 */
[----:B--2---:R-:W-:Y:S03]  /*63f10*/  HMMA.16816.F32 R8, R20, R44, R8 ;  /* 0x0000002c1408723c */ /* 0x004fe60000001808 */
[----:B------:R-:W0:Y:S11]  /*63f20*/  LDSM.16.MT88.4 R20, [R55+0x4180] ;  /* 0x004180003714783b */ /* 0x000e360000004200 */
[----:B------:R-:W-:Y:S09]  /*63f30*/  @!UPT UIADD3 URZ, URZ, URZ, URZ ;  /* 0x0000003f3f3ff290 */ /* 0x000ff2000fffe03f */
[----:B------:R-:W-:Y:S04]  /*63f40*/  STL.64 [R1+0x660], R8 ;  /* 0x0006600801007387 */ /* 0x000fe80000100a00 */
[----:B------:R3:W-:Y:S02]  /*63f50*/  STL.64 [R1+0x668], R10 ;  /* 0x0006680a01007387 */ /* 0x0007e40000100a00 */
[C---:B---3--:R-:W-:Y:S02]  /*63f60*/  HMMA.16816.F32 R8, R4.reuse, R40, R56 ;  /* 0x000000280408723c */ /* 0x048fe40000001838 */
[----:B0-----:R-:W-:Y:S04]  /*63f70*/  STL.64 [R1+0x58a0], R22 ;  /* 0x0058a01601007387 */ /* 0x001fe80000100a00 */
[----:B------:R0:W-:Y:S04]  /*63f80*/  STL.64 [R1+0x5898], R20 ;  /* 0x0058981401007387 */ /* 0x0001e80000100a00 */
[----:B------:R-:W-:Y:S04]  /*63f90*/  STL.64 [R1+0x59b0], R42 ;  /* 0x0059b02a01007387 */ /* 0x000fe80000100a00 */
[----:B------:R-:W-:Y:S04]  /*63fa0*/  STL.64 [R1+0x680], R12 ;  /* 0x0006800c01007387 */ /* 0x000fe80000100a00 */
[----:B------:R-:W-:Y:S04]  /*63fb0*/  STL.64 [R1+0x688], R14 ;  /* 0x0006880e01007387 */ /* 0x000fe80000100a00 */
[----:B------:R-:W-:Y:S04]  /*63fc0*/  STL.64 [R1+0x59a8], R40 ;  /* 0x0059a82801007387 */ /* 0x000fe80000100a00 */
[----:B------:R-:W-:Y:S04]  /*63fd0*/  STL.64 [R1+0x690], R8 ;  /* 0x0006900801007387 */ /* 0x000fe80000100a00 */
[----:B------:R-:W-:Y:S04]  /*63fe0*/  STL.64 [R1+0x698], R10 ;  /* 0x0006980a01007387 */ /* 0x000fe80000100a00 */
        /* <DEDUP_REMOVED lines=18> */
[----:B------:R-:W4:Y:S04]  /*64110*/  LDL.LU R58, [R1+0xb68] ;  /* 0x000b6800013a7983 */ /* 0x000f280000300800 */
[----:B------:R-:W4:Y:S04]  /*64120*/  LDL.LU R59, [R1+0xb6c] ;  /* 0x000b6c00013b7983 */ /* 0x000f280000300800 */
        /* <DEDUP_REMOVED lines=38> */
[----:B------:R-:W2:Y:S04]  /*64390*/  LDL.LU R22, [R1+0xb38] ;  /* 0x000b380001167983 */ /* 0x000ea80000300800 */
[----:B------:R-:W2:Y:S01]  /*643a0*/  LDL.LU R23, [R1+0xb3c] ;  /* 0x000b3c0001177983 */ /* 0x000ea20000300800 */
[C---:B------:R-:W-:Y:S03]  /*643b0*/  HMMA.16816.F32 R32, R4.reuse, R28, R32 ;  /* 0x0000001c0420723c */ /* 0x040fe60000001820 */
[----:B--2---:R-:W-:Y:S04]  /*643c0*/  STL.64 [R1+0x5980], R22 ;  /* 0x0059801601007387 */ /* 0x004fe80000100a00 */
[----:B---3--:R0:W-:Y:S04]  /*643d0*/  STL.64 [R1+0x5978], R20 ;  /* 0x0059781401007387 */ /* 0x0081e80000100a00 */
        /* <DEDUP_REMOVED lines=80> */
[----:B0-----:R-:W2:Y:S01]  /*648e0*/  LDL R59, [R1+0xd00] ;  /* 0x000d0000013b7983 */ /* 0x001ea20000100800 */
[C---:B------:R-:W-:Y:S03]  /*648f0*/  HMMA.16816.F32 R20, R8.reuse, R52, R20 ;  /* 0x000000340814723c */ /* 0x040fe60000001814 */
[----:B--2---:R0:W-:Y:S04]  /*64900*/  STL [R1+0x5870], R59 ;  /* 0x0058703b01007387 */ /* 0x0041e80000100800 */
[----:B------:R-:W2:Y:S04]  /*64910*/  LDL.LU R56, [R1+0x920] ;  /* 0x0009200001387983 */ /* 0x000ea80000300800 */
[----:B------:R-:W2:Y:S04]  /*64920*/  LDL.LU R57, [R1+0x924] ;  /* 0x0009240001397983 */ /* 0x000ea80000300800 */
[----:B------:R-:W2:Y:S04]  /*64930*/  LDL.LU R58, [R1+0x928] ;  /* 0x00092800013a7983 */ /* 0x000ea80000300800 */
[----:B0-----:R-:W2:Y:S04]  /*64940*/  LDL.LU R59, [R1+0x92c] ;  /* 0x00092c00013b7983 */ /* 0x001ea80000300800 */
        /* <DEDUP_REMOVED lines=12> */
[----:B---3--:R-:W-:Y:S11]  /*64a10*/  HMMA.16816.F32 R8, R8, R44, R12 ;  /* 0x0000002c0808723c */ /* 0x008ff6000000180c */
[----:B------:R-:W-:Y:S04]  /*64a20*/  @!UPT UIADD3 URZ, URZ, URZ, URZ ;  /* 0x0000003f3f3ff290 */ /* 0x000fe8000fffe03f */
[----:B------:R-:W-:Y:S04]  /*64a30*/  STL.64 [R1+0x770], R20 ;  /* 0x0007701401007387 */ /* 0x000fe80000100a00 */
[----:B------:R0:W-:Y:S04]  /*64a40*/  STL.64 [R1+0x778], R22 ;  /* 0x0007781601007387 */ /* 0x0001e80000100a00 */
[----:B0-----:R-:W2:Y:S04]  /*64a50*/  LDL.LU.64 R22, [R1+0x5960] ;  /* 0x0059600001167983 */ /* 0x001ea80000300a00 */
[----:B------:R-:W2:Y:S04]  /*64a60*/  LDL.LU.64 R20, [R1+0x5958] ;  /* 0x0059580001147983 */ /* 0x000ea80000300a00 */
[----:B------:R-:W-:Y:S04]  /*64a70*/  STL.64 [R1+0x5940], R26 ;  /* 0x0059401a01007387 */ /* 0x000fe80000100a00 */
[----:B------:R0:W-:Y:S04]  /*64a80*/  STL.64 [R1+0x5938], R24 ;  /* 0x0059381801007387 */ /* 0x0001e80000100a00 */
[----:B0-----:R-:W3:Y:S04]  /*64a90*/  LDL.LU R24, [R1+0x930] ;  /* 0x0009300001187983 */ /* 0x001ee80000300800 */
[----:B------:R-:W3:Y:S04]  /*64aa0*/  LDL.LU R25, [R1+0x934] ;  /* 0x0009340001197983 */ /* 0x000ee80000300800 */
[----:B------:R-:W3:Y:S04]  /*64ab0*/  LDL.LU R26, [R1+0x938] ;  /* 0x00093800011a7983 */ /* 0x000ee80000300800 */
[----:B------:R-:W3:Y:S04]  /*64ac0*/  LDL.LU R27, [R1+0x93c] ;  /* 0x00093c00011b7983 */ /* 0x000ee80000300800 */
[----:B------:R-:W3:Y:S04]  /*64ad0*/  LDL.LU.64 R14, [R1+0x5950] ;  /* 0x00595000010e7983 */ /* 0x000ee80000300a00 */
[----:B------:R-:W3:Y:S04]  /*64ae0*/  LDL.LU.64 R12, [R1+0x5948] ;  /* 0x00594800010c7983 */ /* 0x000ee80000300a00 */
[----:B------:R-:W-:Y:S04]  /*64af0*/  STL.64 [R1+0x5930], R46 ;  /* 0x0059302e01007387 */ /* 0x000fe80000100a00 */
[----:B------:R-:W-:Y:S04]  /*64b00*/  STL.64 [R1+0x5928], R44 ;  /* 0x0059282c01007387 */ /* 0x000fe80000100a00 */
[----:B------:R-:W-:Y:S04]  /*64b10*/  STL.64 [R1+0x760], R8 ;  /* 0x0007600801007387 */ /* 0x000fe80000100a00 */
[----:B------:R0:W-:Y:S04]  /*64b20*/  STL.64 [R1+0x768], R10 ;  /* 0x0007680a01007387 */ /* 0x0001e80000100a00 */
[----:B----4-:R-:W-:Y:S01]  /*64b30*/  STL.64 [R1+0x5910], R42 ;  /* 0x0059102a01007387 */ /* 0x010fe20000100a00 */
[C---:B---3--:R-:W-:Y:S08]  /*64b40*/  HMMA.16816.F32 R24, R12.reuse, R36, R24 ;  /* 0x000000240c18723c */ /* 0x048ff00000001818 */
[C---:B0-----:R-:W-:Y:S08]  /*64b50*/  HMMA.16816.F32 R8, R12.reuse, R40, R56 ;  /* 0x000000280c08723c */ /* 0x041ff00000001838 */
        /* <DEDUP_REMOVED lines=74> */
[----:B------:R-:W2:Y:S04]  /*65000*/  LDL.LU R6, [R1+0x518] ;  /* 0x0005180001067983 */ /* 0x000ea80000300800 */
[----:B------:R-:W2:Y:S01]  /*65010*/  LDL.LU R7, [R1+0x51c] ;  /* 0x00051c0001077983 */ /* 0x000ea20000300800 */
[C---:B----4-:R-:W-:Y:S03]  /*65020*/  HMMA.16816.F32 R24, R12.reuse, R48, R24 ;  /* 0x000000300c18723c */ /* 0x050fe60000001818 */
        /* <DEDUP_REMOVED lines=89> */
[----:B------:R1:W-:Y:S01]  /*655c0*/  STL.64 [R1+0xb28], R18 ;  /* 0x000b281201007387 */ /* 0x0003e20000100a00 */
[----:B0-----:R-:W-:-:S03]  /*655d0*/  IMAD.MOV.U32 R16, RZ, RZ, R38 ;  /* 0x000000ffff107224 */ /* 0x001fc600078e0026 */
[----:B------:R-:W3:Y:S01]  /*655e0*/  LDL.LU R38, [R1+0x5894] ;  /* 0x0058940001267983 */ /* 0x000ee20000300800 */
[----:B------:R-:W-:Y:S02]  /*655f0*/  IMAD.MOV.U32 R17, RZ, RZ, R39 ;  /* 0x000000ffff117224 */ /* 0x000fe400078e0027 */
[----:B-1----:R-:W-:Y:S01]  /*65600*/  IMAD.MOV.U32 R18, RZ, RZ, R42 ;  /* 0x000000ffff127224 */ /* 0x002fe200078e002a */
[----:B------:R-:W3:Y:S01]  /*65610*/  LDL.LU R39, [R1+0x5890] ;  /* 0x0058900001277983 */ /* 0x000ee20000300800 */
[----:B------:R-:W-:-:S03]  /*65620*/  IMAD.MOV.U32 R19, RZ, RZ, R43 ;  /* 0x000000ffff137224 */ /* 0x000fc600078e002b */
        /* <DEDUP_REMOVED lines=9> */
[----:B------:R-:W2:Y:S04]  /*656c0*/  LDL R37, [R1+0xd0c] ;  /* 0x000d0c0001257983 */ /* 0x000ea80000100800 */
[----:B---3--:R-:W-:Y:S01]  /*656d0*/  STL.64 [R1+0x5850], R38 ;  /* 0x0058502601007387 */ /* 0x008fe20000100a00 */
[C---:B------:R-:W-:Y:S03]  /*656e0*/  HMMA.16816.F32 R56, R20.reuse, R40, R56 ;  /* 0x000000281438723c */ /* 0x040fe60000001838 */
[----:B--2---:R0:W-:Y:S04]  /*656f0*/  STL [R1+0x5848], R37 ;  /* 0x0058482501007387 */ /* 0x0041e80000100800 */
[----:B------:R-:W2:Y:S04]  /*65700*/  LDL.LU R36, [R1+0x520] ;  /* 0x0005200001247983 */ /* 0x000ea80000300800 */
[----:B0-----:R-:W2:Y:S04]  /*65710*/  LDL.LU R37, [R1+0x524] ;  /* 0x0005240001257983 */ /* 0x001ea80000300800 */
[----:B------:R-:W2:Y:S04]  /*65720*/  LDL.LU R38, [R1+0x528] ;  /* 0x0005280001267983 */ /* 0x000ea80000300800 */
[----:B------:R-:W2:Y:S04]  /*65730*/  LDL.LU R39, [R1+0x52c] ;  /* 0x00052c0001277983 */ /* 0x000ea80000300800 */
[----:B------:R-:W-:Y:S04]  /*65740*/  STL.64 [R1+0xc50], R56 ;  /* 0x000c503801007387 */ /* 0x000fe80000100a00 */
[----:B------:R0:W-:Y:S04]  /*65750*/  STL.64 [R1+0xc58], R58 ;  /* 0x000c583a01007387 */ /* 0x0001e80000100a00 */
[----:B0-----:R-:W3:Y:S04]  /*65760*/  LDL.LU R59, [R1+0x5870] ;  /* 0x00587000013b7983 */ /* 0x001ee80000300800 */
[----:B------:R-:W-:Y:S04]  /*65770*/  STL.64 [R1+0x5838], R42 ;  /* 0x0058382a01007387 */ /* 0x000fe80000100a00 */
[----:B------:R0:W-:Y:S01]  /*65780*/  STL.64 [R1+0x5830], R30 ;  /* 0x0058301e01007387 */ /* 0x0001e20000100a00 */
[C---:B--2---:R-:W-:Y:S08]  /*65790*/  HMMA.16816.F32 R36, R20.reuse, R28, R36 ;  /* 0x0000001c1424723c */ /* 0x044ff00000001824 */
[C---:B0-----:R-:W-:Y:S01]  /*657a0*/  HMMA.16816.F32 R28, R20.reuse, R32, R4 ;  /* 0x00000020141c723c */ /* 0x041fe20000001804 */
[----:B------:R-:W-:Y:S01]  /*657b0*/  IMAD.MOV.U32 R58, RZ, RZ, R47 ;  /* 0x000000ffff3a7224 */ /* 0x000fe200078e002f */
[----:B---3--:R-:W-:Y:S11]  /*657c0*/  LDSM.16.MT88.4 R4, [R59+0x6000] ;  /* 0x006000003b04783b */ /* 0x008ff60000004200 */
[----:B------:R-:W-:Y:S02]  /*657d0*/  @!UPT UIADD3 URZ, URZ, URZ, URZ ;  /* 0x0000003f3f3ff290 */ /* 0x000fe4000fffe03f */
[----:B------:R-:W-:Y:S04]  /*657e0*/  STL.64 [R1+0xc40], R36 ;  /* 0x000c402401007387 */ /* 0x000fe80000100a00 */
[----:B------:R-:W-:Y:S04]  /*657f0*/  STL.64 [R1+0xc48], R38 ;  /* 0x000c482601007387 */ /* 0x000fe80000100a00 */
[----:B------:R-:W-:Y:S04]  /*65800*/  STL.64 [R1+0x5828], R34 ;  /* 0x0058282201007387 */ /* 0x000fe80000100a00 */
[----:B------:R-:W-:Y:S04]  /*65810*/  STL.64 [R1+0xc30], R28 ;  /* 0x000c301c01007387 */ /* 0x000fe80000100a00 */
[----:B------:R4:W-:Y:S02]  /*65820*/  STL.64 [R1+0xc38], R30 ;  /* 0x000c381e01007387 */ /* 0x0009e40000100a00 */
[C---:B----4-:R-:W-:Y:S02]  /*65830*/  HMMA.16816.F32 R28, R20.reuse, R52, R8 ;  /* 0x00000034141c723c */ /* 0x050fe40000001808 */
[----:B------:R-:W0:Y:S04]  /*65840*/  LDSM.16.MT88.4 R8, [R59+0x6080] ;  /* 0x006080003b08783b */ /* 0x000e280000004200 */
[----:B------:R-:W-:Y:S11]  /*65850*/  STL.64 [R1+0x5820], R54 ;  /* 0x0058203601007387 */ /* 0x000ff60000100a00 */
[----:B------:R-:W-:Y:S06]  /*65860*/  @!UPT UIADD3 URZ, URZ, URZ, URZ ;  /* 0x0000003f3f3ff290 */ /* 0x000fec000fffe03f */
[----:B------:R-:W-:Y:S04]  /*65870*/  STL.64 [R1+0xc20], R28 ;  /* 0x000c201c01007387 */ /* 0x000fe80000100a00 */
[----:B------:R-:W-:Y:S04]  /*65880*/  STL.64 [R1+0xc28], R30 ;  /* 0x000c281e01007387 */ /* 0x000fe80000100a00 */
[----:B0-----:R-:W-:Y:S04]  /*65890*/  STL.64 [R1+0x57f8], R10 ;  /* 0x0057f80a01007387 */ /* 0x001fe80000100a00 */
[----:B------:R0:W-:Y:S02]  /*658a0*/  STL.64 [R1+0x57f0], R8 ;  /* 0x0057f00801007387 */ /* 0x0001e40000100a00 */
[C---:B0-----:R-:W-:Y:S02]  /*658b0*/  HMMA.16816.F32 R8, R20.reuse, R48, R12 ;  /* 0x000000301408723c */ /* 0x041fe4000000180c */
[----:B------:R-:W0:Y:S04]  /*658c0*/  LDSM.16.MT88.4 R12, [R59+0x6100] ;  /* 0x006100003b0c783b */ /* 0x000e280000004200 */
[----:B------:R-:W-:Y:S11]  /*658d0*/  STL.64 [R1+0x5818], R50 ;  /* 0x0058183201007387 */ /* 0x000ff60000100a00 */
[----:B------:R-:W-:Y:S06]  /*658e0*/  @!UPT UIADD3 URZ, URZ, URZ, URZ ;  /* 0x0000003f3f3ff290 */ /* 0x000fec000fffe03f */
[----:B------:R-:W-:Y:S04]  /*658f0*/  STL.64 [R1+0xc10], R8 ;  /* 0x000c100801007387 */ /* 0x000fe80000100a00 */
[----:B------:R1:W-:Y:S02]  /*65900*/  STL.64 [R1+0xc18], R10 ;  /* 0x000c180a01007387 */ /* 0x0003e40000100a00 */
[----:B-1----:R-:W-:Y:S02]  /*65910*/  HMMA.16816.F32 R8, R20, R24, R16 ;  /* 0x000000181408723c */ /* 0x002fe40000001810 */
[----:B------:R-:W1:Y:S04]  /*65920*/  LDSM.16.MT88.4 R16, [R59+0x6180] ;  /* 0x006180003b10783b */ /* 0x000e680000004200 */
[----:B0-----:R-:W-:Y:S04]  /*65930*/  STL.64 [R1+0x57b8], R14 ;  /* 0x0057b80e01007387 */ /* 0x001fe80000100a00 */
[----:B------:R0:W-:Y:S04]  /*65940*/  STL.64 [R1+0x57b0], R12 ;  /* 0x0057b00c01007387 */ /* 0x0001e80000100a00 */
[----:B------:R-:W-:Y:S09]  /*65950*/  STL.64 [R1+0x5810], R26 ;  /* 0x0058101a01007387 */ /* 0x000ff20000100a00 */
        /* <DEDUP_REMOVED lines=49> */
[----:B------:R-:W3:Y:S01]  /*65c70*/  LDL.LU R43, [R1+0x4dc] ;  /* 0x0004dc00012b7983 */ /* 0x000ee20000300800 */
[----:B------:R-:W-:-:S03]  /*65c80*/  IMAD.MOV.U32 R59, RZ, RZ, R46 ;  /* 0x000000ffff3b7224 */ /* 0x000fc600078e002e */
[----:B--2---:R-:W-:Y:S04]  /*65c90*/  STL.64 [R1+0x5808], R10 ;  /* 0x0058080a01007387 */ /* 0x004fe80000100a00 */
[----:B----4-:R0:W-:Y:S04]  /*65ca0*/  STL.64 [R1+0x5800], R8 ;  /* 0x0058000801007387 */ /* 0x0101e80000100a00 */
[----:B0-----:R-:W2:Y:S04]  /*65cb0*/  LDL.LU R8, [R1+0x470] ;  /* 0x0004700001087983 */ /* 0x001ea80000300800 */
        /* <DEDUP_REMOVED lines=8> */
[----:B------:R-:W3:Y:S04]  /*65d40*/  LDL.LU R15, [R1+0x3bc] ;  /* 0x0003bc00010f7983 */ /* 0x000ee80000300800 */
[----:B------:R-:W4:Y:S04]  /*65d50*/  LDL.LU R56, [R1+0x2b0] ;  /* 0x0002b00001387983 */ /* 0x000f280000300800 */
[----:B------:R-:W4:Y:S04]  /*65d60*/  LDL.LU R57, [R1+0x2b4] ;  /* 0x0002b40001397983 */ /* 0x000f280000300800 */
[----:B------:R-:W2:Y:S04]  /*65d70*/  LDL.LU R47, [R1+0x586c] ;  /* 0x00586c00012f7983 */ /* 0x000ea80000300800 */
[----:B------:R-:W2:Y:S04]  /*65d80*/  LDL.LU R46, [R1+0x5868] ;  /* 0x00586800012e7983 */ /* 0x000ea80000300800 */
[----:B-1----:R0:W-:Y:S04]  /*65d90*/  STL.64 [R1+0x5770], R18 ;  /* 0x0057701201007387 */ /* 0x0021e80000100a00 */
[----:B------:R1:W-:Y:S01]  /*65da0*/  STL.64 [R1+0x5768], R16 ;  /* 0x0057681001007387 */ /* 0x0003e20000100a00 */
[----:B------:R-:W-:Y:S01]  /*65db0*/  HMMA.16816.F32 R20, R20, R44, R36 ;  /* 0x0000002c1414723c */ /* 0x000fe20000001824 */
[----:B0-----:R-:W-:-:S02]  /*65dc0*/  IMAD.MOV.U32 R18, RZ, RZ, R3 ;  /* 0x000000ffff127224 */ /* 0x001fc400078e0003 */
[----:B-1----:R-:W-:Y:S02]  /*65dd0*/  IMAD.MOV.U32 R16, RZ, RZ, R0 ;  /* 0x000000ffff107224 */ /* 0x002fe400078e0000 */
[----:B------:R-:W2:Y:S01]  /*65de0*/  LDL.LU R0, [R1+0x5864] ;  /* 0x0058640001007983 */ /* 0x000ea20000300800 */
[----:B------:R-:W-:Y:S02]  /*65df0*/  IMAD.MOV.U32 R17, RZ, RZ, R2 ;  /* 0x000000ffff117224 */ /* 0x000fe400078e0002 */
[----:B------:R-:W-:Y:S01]  /*65e00*/  IMAD.MOV.U32 R19, RZ, RZ, R60 ;  /* 0x000000ffff137224 */ /* 0x000fe200078e003c */
[----:B------:R-:W2:Y:S04]  /*65e10*/  LDL.LU R2, [R1+0x5860] ;  /* 0x0058600001027983 */ /* 0x000ea80000300800 */
[----:B------:R-:W2:Y:S04]  /*65e20*/  LDL.LU R3, [R1+0x585c] ;  /* 0x00585c0001037983 */ /* 0x000ea80000300800 */
[----:B------:R-:W2:Y:S04]  /*65e30*/  LDL.LU R60, [R1+0x5858] ;  /* 0x00585800013c7983 */ /* 0x000ea80000300800 */
[----:B------:R-:W2:Y:S04]  /*65e40*/  LDL.LU.64 R38, [R1+0x5850] ;  /* 0x0058500001267983 */ /* 0x000ea80000300a00 */
[----:B------:R-:W2:Y:S04]  /*65e50*/  LDL.LU R37, [R1+0x5848] ;  /* 0x0058480001257983 */ /* 0x000ea80000300800 */
[----:B------:R-:W-:Y:S04]  /*65e60*/  STL.64 [R1+0xb10], R20 ;  /* 0x000b101401007387 */ /* 0x000fe80000100a00 */
[----:B------:R-:W-:Y:S04]  /*65e70*/  STL.64 [R1+0xb18], R22 ;  /* 0x000b181601007387 */ /* 0x000fe80000100a00 */
[----:B--2---:R-:W0:Y:S01]  /*65e80*/  LDSM.16.MT88.4 R20, [R37+0x6000] ;  /* 0x006000002514783b */ /* 0x004e220000004200 */
[----:B------:R-:W-:Y:S03]  /*65e90*/  HMMA.16816.F32 R40, R4, R38, R40 ;  /* 0x000000260428723c */ /* 0x000fe60000001828 */
[----:B0-----:R0:W-:Y:S04]  /*65ea0*/  STL.64 [R1+0x5760], R22 ;  /* 0x0057601601007387 */ /* 0x0011e80000100a00 */
[----:B------:R1:W-:Y:S01]  /*65eb0*/  STL.64 [R1+0x5758], R20 ;  /* 0x0057581401007387 */ /* 0x0003e20000100a00 */
[----:B0-----:R-:W-:-:S02]  /*65ec0*/  IMAD.MOV.U32 R22, RZ, RZ, R46 ;  /* 0x000000ffff167224 */ /* 0x001fc400078e002e */
[----:B------:R-:W-:Y:S01]  /*65ed0*/  IMAD.MOV.U32 R23, RZ, RZ, R47 ;  /* 0x000000ffff177224 */ /* 0x000fe200078e002f */
[----:B-1----:R-:W2:Y:S04]  /*65ee0*/  LDL.LU R20, [R1+0x360] ;  /* 0x0003600001147983 */ /* 0x002ea80000300800 */
[----:B------:R-:W2:Y:S04]  /*65ef0*/  LDL.LU R21, [R1+0x364] ;  /* 0x0003640001157983 */ /* 0x000ea80000300800 */
[----:B------:R-:W2:Y:S04]  /*65f00*/  LDL.LU R46, [R1+0x5844] ;  /* 0x00584400012e7983 */ /* 0x000ea80000300800 */
[----:B------:R-:W2:Y:S04]  /*65f10*/  LDL.LU R47, [R1+0x5840] ;  /* 0x00584000012f7983 */ /* 0x000ea80000300800 */
[----:B------:R-:W-:Y:S04]  /*65f20*/  STL.64 [R1+0xb00], R40 ;  /* 0x000b002801007387 */ /* 0x000fe80000100a00 */
[----:B------:R0:W-:Y:S04]  /*65f30*/  STL.64 [R1+0xb08], R42 ;  /* 0x000b082a01007387 */ /* 0x0001e80000100a00 */
[----:B0-----:R-:W2:Y:S02]  /*65f40*/  LDL.LU.64 R42, [R1+0x5838] ;  /* 0x00583800012a7983 */ /* 0x001ea40000300a00 */
[C---:B--2---:R-:W-:Y:S11]  /*65f50*/  HMMA.16816.F32 R28, R4.reuse, R42, R28 ;  /* 0x0000002a041c723c */ /* 0x044ff6000000181c */
[----:B------:R-:W-:Y:S11]  /*65f60*/  @!UPT UIADD3 URZ, URZ, URZ, URZ ;  /* 0x0000003f3f3ff290 */ /* 0x000ff6000fffe03f */
[----:B------:R-:W-:Y:S01]  /*65f70*/  @!UPT UIADD3 URZ, URZ, URZ, URZ ;  /* 0x0000003f3f3ff290 */ /* 0x000fe2000fffe03f */
        /* <DEDUP_REMOVED lines=38> */
[----:B------:R-:W-:Y:S04]  /*661e0*/  STL.64 [R1+0x9c0], R4 ;  /* 0x0009c00401007387 */ /* 0x000fe80000100a00 */
[----:B------:R-:W-:Y:S01]  /*661f0*/  STL.64 [R1+0x9c8], R6 ;  /* 0x0009c80601007387 */ /* 0x000fe20000100a00 */
[C---:B---3--:R-:W-:Y:S11]  /*66200*/  HMMA.16816.F32 R12, R8.reuse, R38, R12 ;  /* 0x00000026080c723c */ /* 0x048ff6000000180c */
        /* <DEDUP_REMOVED lines=13> */
[----:B--2---:R-:W-:Y:S11]  /*662e0*/  HMMA.16816.F32 R12, R8, R30, R12 ;  /* 0x0000001e080c723c */ /* 0x004ff6000000180c */
[----:B------:R-:W-:Y:S11]  /*662f0*/  @!UPT UIADD3 URZ, URZ, URZ, URZ ;  /* 0x0000003f3f3ff290 */ /* 0x000ff6000fffe03f */
[----:B------:R-:W-:Y:S01]  /*66300*/  @!UPT UIADD3 URZ, URZ, URZ, URZ ;  /* 0x0000003f3f3ff290 */ /* 0x000fe2000fffe03f */
[----:B------:R-:W-:Y:S04]  /*66310*/  STL.64 [R1+0x980], R12 ;  /* 0x0009800c01007387 */ /* 0x000fe80000100a00 */
[----:B------:R0:W-:Y:S04]  /*66320*/  STL.64 [R1+0x988], R14 ;  /* 0x0009880e01007387 */ /* 0x0001e80000100a00 */
[----:B0-----:R-:W2:Y:S04]  /*66330*/  LDL.LU.64 R14, [R1+0x57c8] ;  /* 0x0057c800010e7983 */ /* 0x001ea80000300a00 */
[----:B------:R-:W2:Y:S01]  /*66340*/  LDL.LU.64 R12, [R1+0x57c0] ;  /* 0x0057c000010c7983 */ /* 0x000ea20000300a00 */
[----:B------:R-:W-:-:S02]  /*66350*/  IMAD.MOV.U32 R4, RZ, RZ, R60 ;  /* 0x000000ffff047224 */ /* 0x000fc400078e003c */
[----:B------:R-:W-:Y:S02]  /*66360*/  IMAD.MOV.U32 R5, RZ, RZ, R3 ;  /* 0x000000ffff057224 */ /* 0x000fe400078e0003 */
[----:B------:R-:W-:Y:S02]  /*66370*/  IMAD.MOV.U32 R6, RZ, RZ, R2 ;  /* 0x000000ffff067224 */ /* 0x000fe400078e0002 */
[----:B------:R-:W-:Y:S01]  /*66380*/  IMAD.MOV.U32 R7, RZ, RZ, R0 ;  /* 0x000000ffff077224 */ /* 0x000fe200078e0000 */
[C---:B------:R-:W-:Y:S08]  /*66390*/  HMMA.16816.F32 R16, R8.reuse, R26, R16 ;  /* 0x0000001a0810723c */ /* 0x040ff00000001810 */
[C---:B--2---:R-:W-:Y:S11]  /*663a0*/  HMMA.16816.F32 R12, R8.reuse, R34, R12 ;  /* 0x00000022080c723c */ /* 0x044ff6000000180c */
[----:B------:R-:W-:Y:S11]  /*663b0*/  @!UPT UIADD3 URZ, URZ, URZ, URZ ;  /* 0x0000003f3f3ff290 */ /* 0x000ff6000fffe03f */
[----:B------:R-:W-:Y:S01]  /*663c0*/  @!UPT UIADD3 URZ, URZ, URZ, URZ ;  /* 0x0000003f3f3ff290 */ /* 0x000fe2000fffe03f */
[----:B------:R-:W-:Y:S01]  /*663d0*/  STL.64 [R1+0x970], R12 ;  /* 0x0009700c01007387 */ /* 0x000fe20000100a00 */
[----:B------:R0:W-:Y:S03]  /*663e0*/  STL.64 [R1+0x978], R14 ;  /* 0x0009780e01007387 */ /* 0x0001e60000100a00 */
[----:B0-----:R-:W2:Y:S01]  /*663f0*/  LDL.LU.64 R14, [R1+0x57b8] ;  /* 0x0057b800010e7983 */ /* 0x001ea20000300a00 */
[----:B------:R-:W2:Y:S02]  /*66400*/  LDL.LU.64 R12, [R1+0x57b0] ;  /* 0x0057b000010c7983 */ /* 0x000ea40000300a00 */
[----:B------:R0:W-:Y:S02]  /*66410*/  STL.64 [R1+0x57a8], R34 ;  /* 0x0057a82201007387 */ /* 0x0001e40000100a00 */
[C---:B0-----:R-:W-:Y:S08]  /*66420*/  HMMA.16816.F32 R32, R8.reuse, R54, R4 ;  /* 0x000000360820723c */ /* 0x041ff00000001804 */
[C---:B------:R-:W-:Y:S11]  /*66430*/  HMMA.16816.F32 R4, R8.reuse, R50, R20 ;  /* 0x000000320804723c */ /* 0x040ff60000001814 */
[----:B------:R-:W-:Y:S11]  /*66440*/  @!UPT UIADD3 URZ, URZ, URZ, URZ ;  /* 0x0000003f3f3ff290 */ /* 0x000ff6000fffe03f */
[----:B------:R-:W-:Y:S02]  /*66450*/  @!UPT UIADD3 URZ, URZ, URZ, URZ ;  /* 0x0000003f3f3ff290 */ /* 0x000fe4000fffe03f */
[----:B------:R-:W-:Y:S02]  /*66460*/  IMAD.MOV.U32 R0, RZ, RZ, R7 ;  /* 0x000000ffff007224 */ /* 0x000fe400078e0007 */
[----:B------:R-:W-:Y:S02]  /*66470*/  IMAD.MOV.U32 R2, RZ, RZ, R6 ;  /* 0x000000ffff027224 */ /* 0x000fe400078e0006 */
[----:B------:R-:W-:Y:S02]  /*66480*/  IMAD.MOV.U32 R3, RZ, RZ, R5 ;  /* 0x000000ffff037224 */ /* 0x000fe400078e0005 */
[----:B------:R-:W-:Y:S01]  /*66490*/  IMAD.MOV.U32 R60, RZ, RZ, R4 ;  /* 0x000000ffff3c7224 */ /* 0x000fe200078e0004 */
[----:B------:R-:W-:Y:S01]  /*664a0*/  STL.64 [R1+0x960], R32 ;  /* 0x0009602001007387 */ /* 0x000fe20000100a00 */
[----:B------:R-:W-:Y:S02]  /*664b0*/  STL.64 [R1+0x968], R34 ;  /* 0x0009682201007387 */ /* 0x000fe40000100a00 */
[----:B------:R-:W-:Y:S02]  /*664c0*/  STL [R1+0x537c], R0 ;  /* 0x00537c0001007387 */ /* 0x000fe40000100800 */
[----:B------:R-:W-:Y:S01]  /*664d0*/  STL [R1+0x5378], R2 ;  /* 0x0053780201007387 */ /* 0x000fe20000100800 */
[----:B------:R-:W-:Y:S01]  /*664e0*/  STL [R1+0x5374], R3 ;  /* 0x0053740301007387 */ /* 0x000fe20000100800 */
[----:B------:R-:W-:Y:S02]  /*664f0*/  STL [R1+0x5370], R60 ;  /* 0x0053703c01007387 */ /* 0x000fe40000100800 */
[----:B------:R-:W-:Y:S02]  /*66500*/  STL.64 [R1+0x5780], R26 ;  /* 0x0057801a01007387 */ /* 0x000fe40000100a00 */
[----:B------:R0:W-:Y:S01]  /*66510*/  STL.64 [R1+0x940], R16 ;  /* 0x0009401001007387 */ /* 0x0001e20000100a00 */
[----:B------:R1:W-:Y:S01]  /*66520*/  STL.64 [R1+0x948], R18 ;  /* 0x0009481201007387 */ /* 0x0003e20000100a00 */
[----:B----4-:R-:W-:Y:S01]  /*66530*/  HMMA.16816.F32 R4, R8, R46, R56 ;  /* 0x0000002e0804723c */ /* 0x010fe20000001838 */
[----:B------:R-:W-:Y:S02]  /*66540*/  STL.64 [R1+0x5778], R46 ;  /* 0x0057782e01007387 */ /* 0x000fe40000100a00 */
[----:B------:R-:W3:Y:S01]  /*66550*/  LDL.LU R8, [R1+0xf0] ;  /* 0x0000f00001087983 */ /* 0x000ee20000300800 */
[----:B------:R-:W3:Y:S01]  /*66560*/  LDL.LU R9, [R1+0xf4] ;  /* 0x0000f40001097983 */ /* 0x000ee20000300800 */
[----:B------:R-:W4:Y:S02]  /*66570*/  LDL.LU R10, [R1+0xf8] ;  /* 0x0000f800010a7983 */ /* 0x000f240000300800 */
[----:B------:R-:W4:Y:S02]  /*66580*/  LDL.LU R11, [R1+0xfc] ;  /* 0x0000fc00010b7983 */ /* 0x000f240000300800 */
[----:B----4-:R-:W-:Y:S01]  /*66590*/  STL.64 [R1+0x5790], R10 ;  /* 0x0057900a01007387 */ /* 0x010fe20000100a00 */
[----:B---3--:R3:W-:Y:S02]  /*665a0*/  STL.64 [R1+0x5788], R8 ;  /* 0x0057880801007387 */ /* 0x0087e40000100a00 */
[----:B0-----:R-:W4:Y:S02]  /*665b0*/  LDL.LU R16, [R1+0x110] ;  /* 0x0001100001107983 */ /* 0x001f240000300800 */
[----:B------:R-:W4:Y:S01]  /*665c0*/  LDL.LU R17, [R1+0x114] ;  /* 0x0001140001117983 */ /* 0x000f220000300800 */
[----:B-1----:R-:W2:Y:S01]  /*665d0*/  LDL.LU R18, [R1+0x118] ;  /* 0x0001180001127983 */ /* 0x002ea20000300800 */
[----:B------:R-:W2:Y:S08]  /*665e0*/  LDL.LU R19, [R1+0x11c] ;  /* 0x00011c0001137983 */ /* 0x000eb00000300800 */
[----:B------:R-:W-:-:S02]  /*665f0*/  IMAD.MOV.U32 R0, RZ, RZ, R4 ;  /* 0x000000ffff007224 */ /* 0x000fc400078e0004 */
[----:B------:R-:W-:Y:S01]  /*66600*/  IMAD.MOV.U32 R2, RZ, RZ, R5 ;  /* 0x000000ffff027224 */ /* 0x000fe200078e0005 */
[----:B------:R-:W3:Y:S01]  /*66610*/  LDL.LU R4, [R1+0x280] ;  /* 0x0002800001047983 */ /* 0x000ee20000300800 */
[----:B------:R-:W-:Y:S02]  /*66620*/  IMAD.MOV.U32 R3, RZ, RZ, R6 ;  /* 0x000000ffff037224 */ /* 0x000fe400078e0006 */
[----:B------:R-:W3:Y:S02]  /*66630*/  LDL.LU R5, [R1+0x284] ;  /* 0x0002840001057983 */ /* 0x000ee40000300800 */
[----:B------:R-:W-:Y:S01]  /*66640*/  IMAD.MOV.U32 R60, RZ, RZ, R7 ;  /* 0x000000ffff3c7224 */ /* 0x000fe200078e0007 */
[----:B------:R-:W3:Y:S01]  /*66650*/  LDL.LU R6, [R1+0x288] ;  /* 0x0002880001067983 */ /* 0x000ee20000300800 */
[----:B------:R-:W3:Y:S02]  /*66660*/  LDL.LU R7, [R1+0x28c] ;  /* 0x00028c0001077983 */ /* 0x000ee40000300800 */
[----:B------:R-:W3:Y:S02]  /*66670*/  LDL.LU R56, [R1+0x290] ;  /* 0x0002900001387983 */ /* 0x000ee40000300800 */
[----:B------:R-:W3:Y:S01]  /*66680*/  LDL.LU R57, [R1+0x294] ;  /* 0x0002940001397983 */ /* 0x000ee20000300800 */
[----:B------:R-:W3:Y:S01]  /*66690*/  LDL.LU R58, [R1+0x298] ;  /* 0x00029800013a7983 */ /* 0x000ee20000300800 */
[----:B------:R-:W3:Y:S03]  /*666a0*/  LDL.LU R59, [R1+0x29c] ;  /* 0x00029c00013b7983 */ /* 0x000ee60000300800 */
[----:B--2---:R-:W-:Y:S01]  /*666b0*/  STL.64 [R1+0x57a0], R18 ;  /* 0x0057a01201007387 */ /* 0x004fe20000100a00 */
[----:B----4-:R0:W-:Y:S02]  /*666c0*/  STL.64 [R1+0x5798], R16 ;  /* 0x0057981001007387 */ /* 0x0101e40000100a00 */
[----:B------:R-:W2:Y:S02]  /*666d0*/  LDL.LU R24, [R1+0x240] ;  /* 0x0002400001187983 */ /* 0x000ea40000300800 */
[----:B------:R-:W2:Y:S01]  /*666e0*/  LDL.LU R25, [R1+0x244] ;  /* 0x0002440001197983 */ /* 0x000ea20000300800 */
[----:B------:R-:W2:Y:S01]  /*666f0*/  LDL.LU R26, [R1+0x248] ;  /* 0x00024800011a7983 */ /* 0x000ea20000300800 */
[----:B------:R-:W2:Y:S02]  /*66700*/  LDL.LU R27, [R1+0x24c] ;  /* 0x00024c00011b7983 */ /* 0x000ea40000300800 */
[----:B---3--:R-:W3:Y:S01]  /*66710*/  LDL.LU R8, [R1+0x250] ;  /* 0x0002500001087983 */ /* 0x008ee20000300800 */
[----:B------:R-:W3:Y:S04]  /*66720*/  LDL.LU R9, [R1+0x254] ;  /* 0x0002540001097983 */ /* 0x000ee80000300800 */
[----:B------:R-:W3:Y:S01]  /*66730*/  LDL.LU R10, [R1+0x258] ;  /* 0x00025800010a7983 */ /* 0x000ee20000300800 */
[----:B------:R-:W3:Y:S02]  /*66740*/  LDL.LU R11, [R1+0x25c] ;  /* 0x00025c00010b7983 */ /* 0x000ee40000300800 */
[----:B------:R-:W4:Y:S02]  /*66750*/  LDL.LU R32, [R1+0x270] ;  /* 0x0002700001207983 */ /* 0x000f240000300800 */
[----:B------:R-:W4:Y:S01]  /*66760*/  LDL.LU R33, [R1+0x274] ;  /* 0x0002740001217983 */ /* 0x000f220000300800 */
[----:B------:R-:W4:Y:S01]  /*66770*/  LDL.LU R34, [R1+0x278] ;  /* 0x0002780001227983 */ /* 0x000f220000300800 */
[----:B------:R-:W4:Y:S01]  /*66780*/  LDL.LU R35, [R1+0x27c] ;  /* 0x00027c0001237983 */ /* 0x000f220000300800 */
[C---:B------:R-:W-:Y:S08]  /*66790*/  HMMA.16816.F32 R56, R12.reuse, R38, R56 ;  /* 0x000000260c38723c */ /* 0x040ff00000001838 */
[----:B------:R-:W-:Y:S01]  /*667a0*/  HMMA.16816.F32 R4, R12, R42, R4 ;  /* 0x0000002a0c04723c */ /* 0x000fe20000001804 */
        /* <DEDUP_REMOVED lines=12> */
[----:B------:R-:W-:Y:S01]  /*66870*/  STL [R1+0x540c], R60 ;  /* 0x00540c3c01007387 */ /* 0x000fe20000100800 */
[----:B------:R-:W-:Y:S02]  /*66880*/  STL [R1+0x5408], R3 ;  /* 0x0054080301007387 */ /* 0x000fe40000100800 */
[----:B------:R-:W-:Y:S02]  /*66890*/  STL [R1+0x53b4], R2 ;  /* 0x0053b40201007387 */ /* 0x000fe40000100800 */
[----:B------:R-:W-:Y:S01]  /*668a0*/  STL [R1+0x53b0], R0 ;  /* 0x0053b00001007387 */ /* 0x000fe20000100800 */
[----:B------:R0:W-:Y:S01]  /*668b0*/  STL.64 [R1+0x890], R56 ;  /* 0x0008903801007387 */ /* 0x0001e20000100a00 */
[----:B------:R1:W-:Y:S02]  /*668c0*/  STL.64 [R1+0x898], R58 ;  /* 0x0008983a01007387 */ /* 0x0003e40000100a00 */
[----:B------:R-:W-:-:S02]  /*668d0*/  IMAD.MOV.U32 R52, RZ, RZ, R4 ;  /* 0x000000ffff347224 */ /* 0x000fc400078e0004 */
[----:B------:R-:W-:Y:S01]  /*668e0*/  IMAD.MOV.U32 R53, RZ, RZ, R5 ;  /* 0x000000ffff357224 */ /* 0x000fe200078e0005 */
[----:B0-----:R-:W2:Y:S01]  /*668f0*/  LDL.LU R56, [R1+0xd0] ;  /* 0x0000d00001387983 */ /* 0x001ea20000300800 */
[----:B------:R-:W2:Y:S02]  /*66900*/  LDL.LU R57, [R1+0xd4] ;  /* 0x0000d40001397983 */ /* 0x000ea40000300800 */
[----:B-1----:R-:W2:Y:S02]  /*66910*/  LDL.LU R58, [R1+0xd8] ;  /* 0x0000d800013a7983 */ /* 0x002ea40000300800 */
[----:B------:R-:W2:Y:S01]  /*66920*/  LDL.LU R59, [R1+0xdc] ;  /* 0x0000dc00013b7983 */ /* 0x000ea20000300800 */
[----:B------:R0:W-:Y:S01]  /*66930*/  STL.64 [R1+0x888], R6 ;  /* 0x0008880601007387 */ /* 0x0001e20000100a00 */
[----:B------:R-:W2:Y:S02]  /*66940*/  LDL.LU R4, [R1+0xc0] ;  /* 0x0000c00001047983 */ /* 0x000ea40000300800 */
[----:B------:R-:W2:Y:S01]  /*66950*/  LDL.LU R5, [R1+0xc4] ;  /* 0x0000c40001057983 */ /* 0x000ea20000300800 */
[----:B0-----:R-:W2:Y:S01]  /*66960*/  LDL.LU R6, [R1+0xc8] ;  /* 0x0000c80001067983 */ /* 0x001ea20000300800 */
[----:B------:R-:W2:Y:S02]  /*66970*/  LDL.LU R7, [R1+0xcc] ;  /* 0x0000cc0001077983 */ /* 0x000ea40000300800 */
[----:B------:R-:W-:Y:S02]  /*66980*/  STL [R1+0x533c], R53 ;  /* 0x00533c3501007387 */ /* 0x000fe40000100800 */
[----:B------:R-:W-:Y:S01]  /*66990*/  STL [R1+0x5338], R52 ;  /* 0x0053383401007387 */ /* 0x000fe20000100800 */
[C---:B----4-:R-:W-:Y:S11]  /*669a0*/  HMMA.16816.F32 R32, R12.reuse, R30, R32 ;  /* 0x0000001e0c20723c */ /* 0x050ff60000001820 */
[----:B------:R-:W-:Y:S11]  /*669b0*/  @!UPT UIADD3 URZ, URZ, URZ, URZ ;  /* 0x0000003f3f3ff290 */ /* 0x000ff6000fffe03f */
[----:B------:R-:W-:Y:S01]  /*669c0*/  @!UPT UIADD3 URZ, URZ, URZ, URZ ;  /* 0x0000003f3f3ff290 */ /* 0x000fe2000fffe03f */
[----:B------:R0:W-:Y:S04]  /*669d0*/  STL.64 [R1+0x878], R34 ;  /* 0x0008782201007387 */ /* 0x0001e80000100a00 */
[----:B0-----:R-:W4:Y:S01]  /*669e0*/  LDL.LU.64 R34, [R1+0x57a8] ;  /* 0x0057a80001227983 */ /* 0x001f220000300a00 */
[C---:B---3--:R-:W-:Y:S08]  /*669f0*/  HMMA.16816.F32 R8, R12.reuse, R54, R8 ;  /* 0x000000360c08723c */ /* 0x048ff00000001808 */
[----:B--2---:R-:W-:Y:S01]  /*66a00*/  HMMA.16816.F32 R24, R12, R50, R24 ;  /* 0x000000320c18723c */ /* 0x004fe20000001818 */
[----:B------:R-:W-:-:S02]  /*66a10*/  IMAD.MOV.U32 R49, RZ, RZ, R33 ;  /* 0x000000ffff317224 */ /* 0x000fc400078e0021 */
[----:B------:R-:W-:-:S03]  /*66a20*/  IMAD.MOV.U32 R48, RZ, RZ, R32 ;  /* 0x000000ffff307224 */ /* 0x000fc600078e0020 */
[----:B------:R-:W-:Y:S02]  /*66a30*/  STL [R1+0x5334], R49 ;  /* 0x0053343101007387 */ /* 0x000fe40000100800 */
[----:B------:R-:W-:Y:S01]  /*66a40*/  STL [R1+0x5330], R48 ;  /* 0x0053303001007387 */ /* 0x000fe20000100800 */
[C---:B----4-:R-:W-:Y:S11]  /*66a50*/  HMMA.16816.F32 R16, R12.reuse, R34, R16 ;  /* 0x000000220c10723c */ /* 0x050ff60000001810 */
[----:B------:R-:W-:Y:S11]  /*66a60*/  @!UPT UIADD3 URZ, URZ, URZ, URZ ;  /* 0x0000003f3f3ff290 */ /* 0x000ff6000fffe03f */
[----:B------:R-:W-:Y:S01]  /*66a70*/  @!UPT UIADD3 URZ, URZ, URZ, URZ ;  /* 0x0000003f3f3ff290 */ /* 0x000fe2000fffe03f */
[----:B------:R-:W-:Y:S01]  /*66a80*/  STL.64 [R1+0x480], R16 ;  /* 0x0004801001007387 */ /* 0x000fe20000100a00 */
[----:B------:R0:W-:Y:S03]  /*66a90*/  STL.64 [R1+0x488], R18 ;  /* 0x0004881201007387 */ /* 0x0001e60000100a00 */
[----:B0-----:R-:W2:Y:S01]  /*66aa0*/  LDL.LU.64 R18, [R1+0x57a0] ;  /* 0x0057a00001127983 */ /* 0x001ea20000300a00 */
[----:B------:R-:W2:Y:S02]  /*66ab0*/  LDL.LU.64 R16, [R1+0x5798] ;  /* 0x0057980001107983 */ /* 0x000ea40000300a00 */
[----:B------:R-:W-:Y:S02]  /*66ac0*/  STL.64 [R1+0x4e0], R8 ;  /* 0x0004e00801007387 */ /* 0x000fe40000100a00 */
[----:B------:R0:W-:Y:S02]  /*66ad0*/  STL.64 [R1+0x4e8], R10 ;  /* 0x0004e80a01007387 */ /* 0x0001e40000100a00 */
[----:B0-----:R-:W3:Y:S01]  /*66ae0*/  LDL.LU.64 R10, [R1+0x5790] ;  /* 0x00579000010a7983 */ /* 0x001ee20000300a00 */
[----:B------:R-:W3:Y:S02]  /*66af0*/  LDL.LU.64 R8, [R1+0x5788] ;  /* 0x0057880001087983 */ /* 0x000ee40000300a00 */
[----:B------:R-:W-:Y:S02]  /*66b00*/  STL.64 [R1+0x540], R24 ;  /* 0x0005401801007387 */ /* 0x000fe40000100a00 */
[----:B------:R0:W-:Y:S02]  /*66b10*/  STL.64 [R1+0x548], R26 ;  /* 0x0005481a01007387 */ /* 0x0001e40000100a00 */
[----:B0-----:R-:W4:Y:S02]  /*66b20*/  LDL.LU.64 R26, [R1+0x5780] ;  /* 0x00578000011a7983 */ /* 0x001f240000300a00 */
[C---:B----4-:R-:W-:Y:S11]  /*66b30*/  HMMA.16816.F32 R44, R12.reuse, R26, R44 ;  /* 0x0000001a0c2c723c */ /* 0x050ff6000000182c */
[----:B------:R-:W-:Y:S11]  /*66b40*/  @!UPT UIADD3 URZ, URZ, URZ, URZ ;  /* 0x0000003f3f3ff290 */ /* 0x000ff6000fffe03f */
[----:B------:R-:W-:Y:S01]  /*66b50*/  @!UPT UIADD3 URZ, URZ, URZ, URZ ;  /* 0x0000003f3f3ff290 */ /* 0x000fe2000fffe03f */
[----:B------:R-:W-:Y:S01]  /*66b60*/  STL.64 [R1+0x560], R44 ;  /* 0x0005602c01007387 */ /* 0x000fe20000100a00 */
[----:B------:R0:W-:Y:S03]  /*66b70*/  STL.64 [R1+0x568], R46 ;  /* 0x0005682e01007387 */ /* 0x0001e60000100a00 */
[----:B0-----:R-:W2:Y:S02]  /*66b80*/  LDL.LU.64 R46, [R1+0x5778] ;  /* 0x00577800012e7983 */ /* 0x001ea40000300a00 */
[----:B--2---:R-:W-:Y:S02]  /*66b90*/  HMMA.16816.F32 R12, R12, R46, R16 ;  /* 0x0000002e0c0c723c */ /* 0x004fe40000001810 */
[----:B------:R-:W3:Y:S01]  /*66ba0*/  LDL.LU.64 R18, [R1+0x5770] ;  /* 0x0057700001127983 */ /* 0x000ee20000300a00 */
[----:B------:R-:W3:Y:S11]  /*66bb0*/  LDL.LU.64 R16, [R1+0x5768] ;  /* 0x0057680001107983 */ /* 0x000ef60000300a00 */
[----:B------:R-:W-:Y:S09]  /*66bc0*/  @!UPT UIADD3 URZ, URZ, URZ, URZ ;  /* 0x0000003f3f3ff290 */ /* 0x000ff2000fffe03f */
[----:B------:R0:W-:Y:S01]  /*66bd0*/  STL.64 [R1+0x820], R12 ;  /* 0x0008200c01007387 */ /* 0x0001e20000100a00 */
[----:B------:R1:W-:Y:S03]  /*66be0*/  STL.64 [R1+0x828], R14 ;  /* 0x0008280e01007387 */ /* 0x0003e60000100a00 */
[----:B0-----:R-:W2:Y:S01]  /*66bf0*/  LDL.LU R12, [R1+0x100] ;  /* 0x00010000010c7983 */ /* 0x001ea20000300800 */
[----:B------:R-:W2:Y:S02]  /*66c00*/  LDL.LU R13, [R1+0x104] ;  /* 0x00010400010d7983 */ /* 0x000ea40000300800 */
[----:B-1----:R-:W2:Y:S02]  /*66c10*/  LDL.LU R14, [R1+0x108] ;  /* 0x00010800010e7983 */ /* 0x002ea40000300800 */
[----:B------:R-:W2:Y:S01]  /*66c20*/  LDL.LU R15, [R1+0x10c] ;  /* 0x00010c00010f7983 */ /* 0x000ea20000300800 */
[C---:B---3--:R-:W-:Y:S08]  /*66c30*/  HMMA.16816.F32 R8, R16.reuse, R42, R8 ;  /* 0x0000002a1008723c */ /* 0x048ff00000001808 */
[----:B--2---:R-:W-:Y:S11]  /*66c40*/  HMMA.16816.F32 R12, R16, R38, R12 ;  /* 0x00000026100c723c */ /* 0x004ff6000000180c */
[----:B------:R-:W-:Y:S05]  /*66c50*/  @!UPT UIADD3 URZ, URZ, URZ, URZ ;  /* 0x0000003f3f3ff290 */ /* 0x000fea000fffe03f */
[----:B------:R-:W-:Y:S02]  /*66c60*/  IMAD.MOV.U32 R49, RZ, RZ, R10 ;  /* 0x000000ffff317224 */ /* 0x000fe400078e000a */
[----:B------:R-:W-:-:S05]  /*66c70*/  IMAD.MOV.U32 R48, RZ, RZ, R11 ;  /* 0x000000ffff307224 */ /* 0x000fca00078e000b */
[----:B------:R-:W-:Y:S01]  /*66c80*/  STL.64 [R1+0x570], R12 ;  /* 0x0005700c01007387 */ /* 0x000fe20000100a00 */
[----:B------:R-:W-:Y:S02]  /*66c90*/  STL.64 [R1+0x578], R14 ;  /* 0x0005780e01007387 */ /* 0x000fe40000100a00 */
[----:B------:R0:W-:Y:S02]  /*66ca0*/  STL.64 [R1+0x810], R8 ;  /* 0x0008100801007387 */ /* 0x0001e40000100a00 */
[C---:B0-----:R-:W-:Y:S11]  /*66cb0*/  HMMA.16816.F32 R8, R16.reuse, R30, R20 ;  /* 0x0000001e1008723c */ /* 0x041ff60000001814 */
[----:B------:R-:W-:Y:S11]  /*66cc0*/  @!UPT UIADD3 URZ, URZ, URZ, URZ ;  /* 0x0000003f3f3ff290 */ /* 0x000ff6000fffe03f */
[----:B------:R-:W-:Y:S01]  /*66cd0*/  @!UPT UIADD3 URZ, URZ, URZ, URZ ;  /* 0x0000003f3f3ff290 */ /* 0x000fe2000fffe03f */
[----:B------:R0:W-:Y:S01]  /*66ce0*/  STL.64 [R1+0x800], R8 ;  /* 0x0008000801007387 */ /* 0x0001e20000100a00 */
[----:B------:R-:W2:Y:S02]  /*66cf0*/  LDL R41, [R1+0xd08] ;  /* 0x000d080001297983 */ /* 0x000ea40000100800 */
[----:B------:R-:W-:Y:S02]  /*66d00*/  IMAD.MOV.U32 R53, RZ, RZ, R10 ;  /* 0x000000ffff357224 */ /* 0x000fe400078e000a */
[----:B------:R-:W-:Y:S02]  /*66d10*/  IMAD.MOV.U32 R52, RZ, RZ, R11 ;  /* 0x000000ffff347224 */ /* 0x000fe400078e000b */
[C---:B0-----:R-:W-:Y:S01]  /*66d20*/  HMMA.16816.F32 R8, R16.reuse, R34, R56 ;  /* 0x000000221008723c */ /* 0x041fe20000001838 */
[----:B------:R-:W-:Y:S07]  /*66d30*/  STL.64 [R1+0x5740], R42 ;  /* 0x0057402a01007387 */ /* 0x000fee0000100a00 */
[----:B------:R-:W-:Y:S01]  /*66d40*/  HMMA.16816.F32 R4, R16, R54, R4 ;  /* 0x000000361004723c */ /* 0x000fe20000001804 */
[----:B--2---:R-:W-:Y:S01]  /*66d50*/  STL [R1+0x5738], R41 ;  /* 0x0057382901007387 */ /* 0x004fe20000100800 */
[----:B------:R-:W-:Y:S02]  /*66d60*/  STL [R1+0x5414], R52 ;  /* 0x0054143401007387 */ /* 0x000fe40000100800 */
[----:B------:R-:W-:Y:S02]  /*66d70*/  STL [R1+0x5410], R53 ;  /* 0x0054103501007387 */ /* 0x000fe40000100800 */
[----:B------:R-:W2:Y:S09]  /*66d80*/  LDL.LU R20, [R1+0xb0] ;  /* 0x0000b00001147983 */ /* 0x000eb20000300800 */
[----:B------:R-:W-:Y:S01]  /*66d90*/  STL.64 [R1+0x7f0], R8 ;  /* 0x0007f00801007387 */ /* 0x000fe20000100a00 */
[----:B------:R-:W-:Y:S02]  /*66da0*/  STL.64 [R1+0x7f8], R10 ;  /* 0x0007f80a01007387 */ /* 0x000fe40000100a00 */
[----:B------:R-:W2:Y:S02]  /*66db0*/  LDL.LU R21, [R1+0xb4] ;  /* 0x0000b40001157983 */ /* 0x000ea40000300800 */
[----:B------:R-:W2:Y:S01]  /*66dc0*/  LDL.LU R22, [R1+0xb8] ;  /* 0x0000b80001167983 */ /* 0x000ea20000300800 */
[----:B------:R-:W2:Y:S01]  /*66dd0*/  LDL.LU R23, [R1+0xbc] ;  /* 0x0000bc0001177983 */ /* 0x000ea20000300800 */
[----:B------:R-:W3:Y:S02]  /*66de0*/  LDL.LU R56, [R1+0xa0] ;  /* 0x0000a00001387983 */ /* 0x000ee40000300800 */
[----:B------:R-:W3:Y:S02]  /*66df0*/  LDL.LU R57, [R1+0xa4] ;  /* 0x0000a40001397983 */ /* 0x000ee40000300800 */
[----:B------:R-:W3:Y:S02]  /*66e00*/  LDL.LU R58, [R1+0xa8] ;  /* 0x0000a800013a7983 */ /* 0x000ee40000300800 */
[----:B------:R-:W-:Y:S01]  /*66e10*/  IMAD.MOV.U32 R59, RZ, RZ, R61 ;  /* 0x000000ffff3b7224 */ /* 0x000fe200078e003d */
[----:B------:R0:W-:Y:S01]  /*66e20*/  STL [R1+0x858], R6 ;  /* 0x0008580601007387 */ /* 0x0001e20000100800 */
[----:B------:R-:W-:-:S02]  /*66e30*/  IMAD.MOV.U32 R28, RZ, RZ, R4 ;  /* 0x000000ffff1c7224 */ /* 0x000fc400078e0004 */
[----:B------:R1:W-:Y:S02]  /*66e40*/  STL.64 [R1+0x5730], R54 ;  /* 0x0057303601007387 */ /* 0x0003e40000100a00 */
[----:B------:R-:W-:Y:S01]  /*66e50*/  IMAD.MOV.U32 R29, RZ, RZ, R5 ;  /* 0x000000ffff1d7224 */ /* 0x000fe200078e0005 */
[----:B------:R-:W4:Y:S01]  /*66e60*/  LDL.LU R4, [R1+0x50] ;  /* 0x0000500001047983 */ /* 0x000f220000300800 */
[----:B------:R-:W4:Y:S02]  /*66e70*/  LDL.LU R5, [R1+0x54] ;  /* 0x0000540001057983 */ /* 0x000f240000300800 */
[----:B------:R-:W-:Y:S01]  /*66e80*/  IMAD.MOV.U32 R61, RZ, RZ, R7 ;  /* 0x000000ffff3d7224 */ /* 0x000fe200078e0007 */
        /* <DEDUP_REMOVED lines=8> */
[----:B-1----:R-:W4:Y:S01]  /*66f10*/  LDL.LU R54, [R1+0x78] ;  /* 0x0000780001367983 */ /* 0x002f220000300800 */
        /* <DEDUP_REMOVED lines=9> */
[----:B------:R-:W-:Y:S02]  /*66fb0*/  STL [R1+0x5420], R61 ;  /* 0x0054203d01007387 */ /* 0x000fe40000100800 */
[----:B------:R-:W-:Y:S01]  /*66fc0*/  STL [R1+0x541c], R29 ;  /* 0x00541c1d01007387 */ /* 0x000fe20000100800 */
[----:B------:R-:W-:Y:S01]  /*66fd0*/  STL [R1+0x5418], R28 ;  /* 0x0054181c01007387 */ /* 0x000fe20000100800 */
[C---:B--2---:R-:W-:Y:S08]  /*66fe0*/  HMMA.16816.F32 R20, R16.reuse, R50, R20 ;  /* 0x000000321014723c */ /* 0x044ff00000001814 */
[----:B---3--:R-:W-:Y:S11]  /*66ff0*/  HMMA.16816.F32 R56, R16, R26, R56 ;  /* 0x0000001a1038723c */ /* 0x008ff60000001838 */
[----:B------:R-:W-:Y:S04]  /*67000*/  @!UPT UIADD3 URZ, URZ, URZ, URZ ;  /* 0x0000003f3f3ff290 */ /* 0x000fe8000fffe03f */
[----:B------:R0:W-:Y:S01]  /*67010*/  STL.64 [R1+0x8b8], R22 ;  /* 0x0008b81601007387 */ /* 0x0001e20000100a00 */
[----:B------:R-:W-:Y:S02]  /*67020*/  IMAD.MOV.U32 R32, RZ, RZ, R20 ;  /* 0x000000ffff207224 */ /* 0x000fe400078e0014 */
[----:B------:R-:W-:-:S06]  /*67030*/  IMAD.MOV.U32 R33, RZ, RZ, R21 ;  /* 0x000000ffff217224 */ /* 0x000fcc00078e0015 */
[----:B------:R-:W-:Y:S02]  /*67040*/  IMAD.MOV.U32 R25, RZ, RZ, R58 ;  /* 0x000000ffff197224 */ /* 0x000fe400078e003a */
[----:B------:R-:W-:Y:S02]  /*67050*/  IMAD.MOV.U32 R24, RZ, RZ, R59 ;  /* 0x000000ffff187224 */ /* 0x000fe400078e003b */
[----:B------:R-:W-:Y:S01]  /*67060*/  IMAD.MOV.U32 R36, RZ, RZ, R57 ;  /* 0x000000ffff247224 */ /* 0x000fe200078e0039 */
[----:B0-----:R-:W4:Y:S01]  /*67070*/  LDL.LU.64 R22, [R1+0x5760] ;  /* 0x0057600001167983 */ /* 0x001f220000300a00 */
[----:B------:R-:W4:Y:S02]  /*67080*/  LDL.LU.64 R20, [R1+0x5758] ;  /* 0x0057580001147983 */ /* 0x000f240000300a00 */
[----:B------:R0:W-:Y:S02]  /*67090*/  STL [R1+0x9f0], R56 ;  /* 0x0009f03801007387 */ /* 0x0001e40000100800 */
[----:B------:R-:W2:Y:S01]  /*670a0*/  LDL.LU.64 R58, [R1+0x5750] ;  /* 0x00575000013a7983 */ /* 0x000ea20000300a00 */
[----:B0-----:R-:W2:Y:S01]  /*670b0*/  LDL.LU.64 R56, [R1+0x5748] ;  /* 0x0057480001387983 */ /* 0x001ea20000300a00 */
[----:B------:R-:W-:Y:S02]  /*670c0*/  STL [R1+0x52a4], R36 ;  /* 0x0052a42401007387 */ /* 0x000fe40000100800 */
[----:B------:R-:W-:Y:S01]  /*670d0*/  STL [R1+0x52a0], R24 ;  /* 0x0052a01801007387 */ /* 0x000fe20000100800 */
[----:B----4-:R-:W-:Y:S08]  /*670e0*/  HMMA.16816.F32 R40, R20, R38, R40 ;  /* 0x000000261428723c */ /* 0x010ff00000001828 */
[----:B--2---:R-:W-:Y:S01]  /*670f0*/  HMMA.16816.F32 R56, R16, R46, R56 ;  /* 0x0000002e1038723c */ /* 0x004fe20000001838 */
[----:B------:R-:W2:Y:S11]  /*67100*/  LDL.LU R16, [R1+0x60] ;  /* 0x0000600001107983 */ /* 0x000eb60000300800 */
[----:B------:R-:W-:Y:S11]  /*67110*/  @!UPT UIADD3 URZ, URZ, URZ, URZ ;  /* 0x0000003f3f3ff290 */ /* 0x000ff6000fffe03f */
[----:B------:R0:W-:Y:S01]  /*67120*/  STL.64 [R1+0x9e0], R56 ;  /* 0x0009e03801007387 */ /* 0x0001e20000100a00 */
[----:B------:R1:W-:Y:S02]  /*67130*/  STL.64 [R1+0x9e8], R58 ;  /* 0x0009e83a01007387 */ /* 0x0003e40000100a00 */
[----:B------:R-:W2:Y:S02]  /*67140*/  LDL.LU R17, [R1+0x64] ;  /* 0x0000640001117983 */ /* 0x000ea40000300800 */
[----:B------:R-:W2:Y:S01]  /*67150*/  LDL.LU R18, [R1+0x68] ;  /* 0x0000680001127983 */ /* 0x000ea20000300800 */
[----:B------:R-:W2:Y:S04]  /*67160*/  LDL.LU R19, [R1+0x6c] ;  /* 0x00006c0001137983 */ /* 0x000ea80000300800 */
[----:B0-----:R-:W3:Y:S01]  /*67170*/  LDL.LU R56, [R1+0x3d0] ;  /* 0x0003d00001387983 */ /* 0x001ee20000300800 */
[----:B------:R-:W3:Y:S02]  /*67180*/  LDL.LU R57, [R1+0x3d4] ;  /* 0x0003d40001397983 */ /* 0x000ee40000300800 */
[----:B-1----:R-:W3:Y:S02]  /*67190*/  LDL.LU R58, [R1+0x3d8] ;  /* 0x0003d800013a7983 */ /* 0x002ee40000300800 */
[----:B------:R-:W3:Y:S01]  /*671a0*/  LDL.LU R59, [R1+0x3dc] ;  /* 0x0003dc00013b7983 */ /* 0x000ee20000300800 */
[----:B------:R0:W-:Y:S04]  /*671b0*/  STL.64 [R1+0xbf8], R42 ;  /* 0x000bf82a01007387 */ /* 0x0001e80000100a00 */
[----:B0-----:R-:W4:Y:S01]  /*671c0*/  LDL.LU.64 R42, [R1+0x5740] ;  /* 0x00574000012a7983 */ /* 0x001f220000300a00 */
[----:B------:R-:W-:-:S02]  /*671d0*/  IMAD.MOV.U32 R24, RZ, RZ, R41 ;  /* 0x000000ffff187224 */ /* 0x000fc400078e0029 */
[----:B------:R-:W2:Y:S01]  /*671e0*/  LDL.LU R41, [R1+0x5738] ;  /* 0x0057380001297983 */ /* 0x000ea20000300800 */
[C---:B----4-:R-:W-:Y:S11]  /*671f0*/  HMMA.16816.F32 R52, R20.reuse, R42, R52 ;  /* 0x0000002a1434723c */ /* 0x050ff60000001834 */
[----:B------:R-:W-:Y:S11]  /*67200*/  @!UPT UIADD3 URZ, URZ, URZ, URZ ;  /* 0x0000003f3f3ff290 */ /* 0x000ff6000fffe03f */
[----:B------:R-:W-:Y:S01]  /*67210*/  @!UPT UIADD3 URZ, URZ, URZ, URZ ;  /* 0x0000003f3f3ff290 */ /* 0x000fe2000fffe03f */
[----:B------:R-:W-:Y:S01]  /*67220*/  STL.64 [R1+0xbe0], R52 ;  /* 0x000be03401007387 */ /* 0x000fe20000100a00 */
[----:B------:R0:W-:Y:S03]  /*67230*/  STL.64 [R1+0xbe8], R54 ;  /* 0x000be83601007387 */ /* 0x0001e60000100a00 */
[----:B0-----:R-:W4:Y:S01]  /*67240*/  LDL.LU.64 R54, [R1+0x5730] ;  /* 0x0057300001367983 */ /* 0x001f220000300a00 */
[C---:B--2---:R-:W-:Y:S01]  /*67250*/  HMMA.16816.F32 R16, R20.reuse, R30, R16 ;  /* 0x0000001e1410723c */ /* 0x044fe20000001810 */
[----:B------:R-:W-:Y:S07]  /*67260*/  STL.64 [R1+0x5718], R30 ;  /* 0x0057181e01007387 */ /* 0x000fee0000100a00 */
[C---:B------:R-:W-:Y:S11]  /*67270*/  HMMA.16816.F32 R4, R20.reuse, R34, R4 ;  /* 0x000000221404723c */ /* 0x040ff60000001804 */
[----:B------:R-:W-:Y:S04]  /*67280*/  @!UPT UIADD3 URZ, URZ, URZ, URZ ;  /* 0x0000003f3f3ff290 */ /* 0x000fe8000fffe03f */
[----:B------:R-:W-:Y:S01]  /*67290*/  STL.64 [R1+0xbd0], R16 ;  /* 0x000bd01001007387 */ /* 0x000fe20000100a00 */
[----:B------:R4:W-:Y:S02]  /*672a0*/  STL.64 [R1+0xbd8], R18 ;  /* 0x000bd81201007387 */ /* 0x0009e40000100a00 */
[----:B------:R-:W-:Y:S02]  /*672b0*/  STL.64 [R1+0x5710], R34 ;  /* 0x0057102201007387 */ /* 0x000fe40000100a00 */
[----:B------:R-:W-:Y:S03]  /*672c0*/  STL.64 [R1+0x5708], R32 ;  /* 0x0057082001007387 */ /* 0x000fe60000100a00 */
[----:B------:R-:W-:Y:S01]  /*672d0*/  STL.64 [R1+0xbc0], R4 ;  /* 0x000bc00401007387 */ /* 0x000fe20000100a00 */
[----:B------:R-:W-:Y:S02]  /*672e0*/  STL.64 [R1+0xbc8], R6 ;  /* 0x000bc80601007387 */ /* 0x000fe40000100a00 */
[----:B------:R-:W-:Y:S01]  /*672f0*/  LDSM.16.MT88.4 R4, [R37+0x6080] ;  /* 0x006080002504783b */ /* 0x000fe20000004200 */
[C---:B----4-:R-:W-:Y:S01]  /*67300*/  HMMA.16816.F32 R16, R20.reuse, R54, R8 ;  /* 0x000000361410723c */ /* 0x050fe20000001808 */
[----:B------:R-:W0:Y:S04]  /*67310*/  LDSM.16.MT88.4 R8, [R37+0x6100] ;  /* 0x006100002508783b */ /* 0x000e280000004200 */
[----:B------:R-:W-:Y:S11]  /*67320*/  STL.64 [R1+0x5700], R54 ;  /* 0x0057003601007387 */ /* 0x000ff60000100a00 */
[----:B------:R-:W-:Y:S07]  /*67330*/  @!UPT UIADD3 URZ, URZ, URZ, URZ ;  /* 0x0000003f3f3ff290 */ /* 0x000fee000fffe03f */
[----:B------:R-:W-:Y:S01]  /*67340*/  STL.64 [R1+0xbb0], R16 ;  /* 0x000bb01001007387 */ /* 0x000fe20000100a00 */
[----:B------:R-:W-:Y:S02]  /*67350*/  STL.64 [R1+0xbb8], R18 ;  /* 0x000bb81201007387 */ /* 0x000fe40000100a00 */
[----:B------:R-:W-:Y:S01]  /*67360*/  LDSM.16.MT88.4 R16, [R41+0x6000] ;  /* 0x006000002910783b */ /* 0x000fe20000004200 */
[----:B0-----:R-:W-:Y:S03]  /*67370*/  STL.64 [R1+0x56c8], R10 ;  /* 0x0056c80a01007387 */ /* 0x001fe60000100a00 */
[----:B------:R0:W-:Y:S02]  /*67380*/  STL.64 [R1+0x56c0], R8 ;  /* 0x0056c00801007387 */ /* 0x0001e40000100a00 */
[C---:B0-----:R-:W-:Y:S01]  /*67390*/  HMMA.16816.F32 R8, R20.reuse, R50, R12 ;  /* 0x000000321408723c */ /* 0x041fe2000000180c */
[----:B------:R-:W0:Y:S04]  /*673a0*/  LDSM.16.MT88.4 R12, [R37+0x6180] ;  /* 0x00618000250c783b */ /* 0x000e280000004200 */
[----:B------:R-:W-:Y:S01]  /*673b0*/  STL.64 [R1+0x56f8], R50 ;  /* 0x0056f83201007387 */ /* 0x000fe20000100a00 */
[----:B------:R-:W-:Y:S11]  /*673c0*/  STL.64 [R1+0x56f0], R48 ;  /* 0x0056f03001007387 */ /* 0x000ff60000100a00 */
[----:B------:R-:W-:Y:S06]  /*673d0*/  @!UPT UIADD3 URZ, URZ, URZ, URZ ;  /* 0x0000003f3f3ff290 */ /* 0x000fec000fffe03f */
[----:B------:R-:W-:Y:S01]  /*673e0*/  STL.64 [R1+0xba0], R8 ;  /* 0x000ba00801007387 */ /* 0x000fe20000100a00 */
[----:B------:R3:W-:Y:S02]  /*673f0*/  STL.64 [R1+0xba8], R10 ;  /* 0x000ba80a01007387 */ /* 0x0007e40000100a00 */
[C---:B---3--:R-:W-:Y:S01]  /*67400*/  HMMA.16816.F32 R8, R20.reuse, R26, R56 ;  /* 0x0000001a1408723c */ /* 0x048fe20000001838 */
[----:B0-----:R-:W-:Y:S01]  /*67410*/  STL.64 [R1+0x5668], R14 ;  /* 0x0056680e01007387 */ /* 0x001fe20000100a00 */
[----:B------:R-:W-:Y:S02]  /*67420*/  STL.64 [R1+0x5660], R12 ;  /* 0x0056600c01007387 */ /* 0x000fe40000100a00 */
[----:B------:R-:W-:Y:S02]  /*67430*/  STL.64 [R1+0x56e8], R26 ;  /* 0x0056e81a01007387 */ /* 0x000fe40000100a00 */
[----:B------:R-:W-:Y:S11]  /*67440*/  STL.64 [R1+0x56e0], R24 ;  /* 0x0056e01801007387 */ /* 0x000ff60000100a00 */
[----:B------:R-:W-:Y:S06]  /*67450*/  @!UPT UIADD3 URZ, URZ, URZ, URZ ;  /* 0x0000003f3f3ff290 */ /* 0x000fec000fffe03f */
[----:B------:R-:W-:Y:S01]  /*67460*/  STL.64 [R1+0xb90], R8 ;  /* 0x000b900801007387 */ /* 0x000fe20000100a00 */
[----:B------:R-:W-:Y:S02]  /*67470*/  STL.64 [R1+0xb98], R10 ;  /* 0x000b980a01007387 */ /* 0x000fe40000100a00 */
[----:B------:R-:W2:Y:S02]  /*67480*/  LDL.LU R56, [R1+0x1f0] ;  /* 0x0001f00001387983 */ /* 0x000ea40000300800 */
[----:B------:R-:W2:Y:S01]  /*67490*/  LDL.LU R57, [R1+0x1f4] ;  /* 0x0001f40001397983 */ /* 0x000ea20000300800 */
[----:B------:R-:W3:Y:S01]  /*674a0*/  LDL.LU R58, [R1+0x1f8] ;  /* 0x0001f800013a7983 */ /* 0x000ee20000300800 */
[----:B------:R-:W3:Y:S03]  /*674b0*/  LDL.LU R59, [R1+0x1fc] ;  /* 0x0001fc00013b7983 */ /* 0x000ee60000300800 */
[----:B---3--:R-:W-:Y:S01]  /*674c0*/  STL.64 [R1+0x5678], R58 ;  /* 0x0056783a01007387 */ /* 0x008fe20000100a00 */
[----:B--2---:R0:W-:Y:S03]  /*674d0*/  STL.64 [R1+0x5670], R56 ;  /* 0x0056703801007387 */ /* 0x0041e60000100a00 */
[----:B0-----:R-:W2:Y:S01]  /*674e0*/  LDL.LU R56, [R1+0x2f0] ;  /* 0x0002f00001387983 */ /* 0x001ea20000300800 */
[----:B------:R-:W2:Y:S02]  /*674f0*/  LDL.LU R57, [R1+0x2f4] ;  /* 0x0002f40001397983 */ /* 0x000ea40000300800 */
[----:B------:R-:W3:Y:S02]  /*67500*/  LDL.LU R58, [R1+0x2f8] ;  /* 0x0002f800013a7983 */ /* 0x000ee40000300800 */
[----:B------:R-:W3:Y:S02]  /*67510*/  LDL.LU R59, [R1+0x2fc] ;  /* 0x0002fc00013b7983 */ /* 0x000ee40000300800 */
        /* <DEDUP_REMOVED lines=17> */
[----:B------:R-:W3:Y:S01]  /*67630*/  LDL.LU R59, [R1+0x32c] ;  /* 0x00032c00013b7983 */ /* 0x000ee20000300800 */
[----:B------:R-:W4:Y:S01]  /*67640*/  LDL.LU R8, [R1+0x340] ;  /* 0x0003400001087983 */ /* 0x000f220000300800 */
[----:B------:R-:W4:Y:S02]  /*67650*/  LDL.LU R9, [R1+0x344] ;  /* 0x0003440001097983 */ /* 0x000f240000300800 */
[----:B------:R-:W2:Y:S02]  /*67660*/  LDL.LU R10, [R1+0x348] ;  /* 0x00034800010a7983 */ /* 0x000ea40000300800 */
[----:B------:R-:W2:Y:S02]  /*67670*/  LDL.LU R11, [R1+0x34c] ;  /* 0x00034c00010b7983 */ /* 0x000ea40000300800 */
[----:B--2---:R-:W-:Y:S01]  /*67680*/  STL.64 [R1+0x56d8], R10 ;  /* 0x0056d80a01007387 */ /* 0x004fe20000100a00 */
[----:B----4-:R0:W-:Y:S03]  /*67690*/  STL.64 [R1+0x56d0], R8 ;  /* 0x0056d00801007387 */ /* 0x0101e60000100a00 */
[----:B0-----:R-:W2:Y:S01]  /*676a0*/  LDL.LU R8, [R1+0x400] ;  /* 0x0004000001087983 */ /* 0x001ea20000300800 */
[----:B------:R-:W2:Y:S02]  /*676b0*/  LDL.LU R9, [R1+0x404] ;  /* 0x0004040001097983 */ /* 0x000ea40000300800 */
[----:B------:R-:W4:Y:S02]  /*676c0*/  LDL.LU R10, [R1+0x408] ;  /* 0x00040800010a7983 */ /* 0x000f240000300800 */
[----:B------:R-:W4:Y:S02]  /*676d0*/  LDL.LU R11, [R1+0x40c] ;  /* 0x00040c00010b7983 */ /* 0x000f240000300800 */
[----:B----4-:R-:W-:Y:S01]  /*676e0*/  STL.64 [R1+0x5728], R10 ;  /* 0x0057280a01007387 */ /* 0x010fe20000100a00 */
[----:B--2---:R0:W-:Y:S02]  /*676f0*/  STL.64 [R1+0x5720], R8 ;  /* 0x0057200801007387 */ /* 0x0041e40000100a00 */
[----:B------:R-:W2:Y:S02]  /*67700*/  LDL.LU R48, [R1+0x420] ;  /* 0x0004200001307983 */ /* 0x000ea40000300800 */
[----:B------:R-:W2:Y:S01]  /*67710*/  LDL.LU R49, [R1+0x424] ;  /* 0x0004240001317983 */ /* 0x000ea20000300800 */
[----:B------:R-:W2:Y:S01]  /*67720*/  LDL.LU R50, [R1+0x428] ;  /* 0x0004280001327983 */ /* 0x000ea20000300800 */
[----:B------:R-:W2:Y:S02]  /*67730*/  LDL.LU R51, [R1+0x42c] ;  /* 0x00042c0001337983 */ /* 0x000ea40000300800 */
[----:B------:R-:W4:Y:S02]  /*67740*/  LDL.LU R12, [R1+0x3c0] ;  /* 0x0003c000010c7983 */ /* 0x000f240000300800 */
[----:B------:R-:W4:Y:S01]  /*67750*/  LDL.LU R13, [R1+0x3c4] ;  /* 0x0003c400010d7983 */ /* 0x000f220000300800 */
[----:B------:R-:W4:Y:S01]  /*67760*/  LDL.LU R14, [R1+0x3c8] ;  /* 0x0003c800010e7983 */ /* 0x000f220000300800 */
[----:B------:R-:W4:Y:S02]  /*67770*/  LDL.LU R15, [R1+0x3cc] ;  /* 0x0003cc00010f7983 */ /* 0x000f240000300800 */
        /* <DEDUP_REMOVED lines=8> */
[----:B0-----:R-:W2:Y:S02]  /*67800*/  LDL.LU R8, [R1+0x460] ;  /* 0x0004600001087983 */ /* 0x001ea40000300800 */
        /* <DEDUP_REMOVED lines=11> */
[----:B---3--:R-:W-:Y:S02]  /*678c0*/  STL.64 [R1+0x56b8], R58 ;  /* 0x0056b83a01007387 */ /* 0x008fe40000100a00 */
[----:B------:R0:W-:Y:S02]  /*678d0*/  STL.64 [R1+0x56b0], R56 ;  /* 0x0056b03801007387 */ /* 0x0001e40000100a00 */
[----:B0-----:R-:W3:Y:S01]  /*678e0*/  LDL.LU R56, [R1+0x330] ;  /* 0x0003300001387983 */ /* 0x001ee20000300800 */
[----:B------:R-:W3:Y:S02]  /*678f0*/  LDL.LU R57, [R1+0x334] ;  /* 0x0003340001397983 */ /* 0x000ee40000300800 */
[----:B------:R-:W3:Y:S02]  /*67900*/  LDL.LU R58, [R1+0x338] ;  /* 0x00033800013a7983 */ /* 0x000ee40000300800 */
[----:B------:R-:W3:Y:S01]  /*67910*/  LDL.LU R59, [R1+0x33c] ;  /* 0x00033c00013b7983 */ /* 0x000ee20000300800 */
[----:B------:R-:W-:Y:S01]  /*67920*/  STL.64 [R1+0x5638], R18 ;  /* 0x0056381201007387 */ /* 0x000fe20000100a00 */
[----:B------:R0:W-:Y:S03]  /*67930*/  STL.64 [R1+0x5630], R16 ;  /* 0x0056301001007387 */ /* 0x0001e60000100a00 */
[----:B0-----:R-:W3:Y:S01]  /*67940*/  LDL.LU R16, [R1+0x200] ;  /* 0x0002000001107983 */ /* 0x001ee20000300800 */
[----:B------:R-:W3:Y:S02]  /*67950*/  LDL.LU R17, [R1+0x204] ;  /* 0x0002040001117983 */ /* 0x000ee40000300800 */
[----:B------:R-:W3:Y:S02]  /*67960*/  LDL.LU R18, [R1+0x208] ;  /* 0x0002080001127983 */ /* 0x000ee40000300800 */
[----:B------:R-:W3:Y:S01]  /*67970*/  LDL.LU R19, [R1+0x20c] ;  /* 0x00020c0001137983 */ /* 0x000ee20000300800 */
[----:B----4-:R-:W-:Y:S01]  /*67980*/  HMMA.16816.F32 R20, R20, R46, R12 ;  /* 0x0000002e1414723c */ /* 0x010fe2000000180c */
[----:B------:R-:W4:Y:S11]  /*67990*/  LDL.LU R12, [R1+0x2e0] ;  /* 0x0002e000010c7983 */ /* 0x000f360000300800 */
[----:B------:R-:W-:Y:S11]  /*679a0*/  @!UPT UIADD3 URZ, URZ, URZ, URZ ;  /* 0x0000003f3f3ff290 */ /* 0x000ff6000fffe03f */
[----:B------:R-:W-:Y:S01]  /*679b0*/  STL.64 [R1+0xa90], R20 ;  /* 0x000a901401007387 */ /* 0x000fe20000100a00 */
[----:B------:R-:W-:Y:S02]  /*679c0*/  STL.64 [R1+0xa98], R22 ;  /* 0x000a981601007387 */ /* 0x000fe40000100a00 */
[----:B------:R-:W0:Y:S01]  /*679d0*/  LDSM.16.MT88.4 R20, [R41+0x6080] ;  /* 0x006080002914783b */ /* 0x000e220000004200 */
[C---:B--2---:R-:W-:Y:S08]  /*679e0*/  HMMA.16816.F32 R8, R4.reuse, R38, R8 ;  /* 0x000000260408723c */ /* 0x044ff00000001808 */
[C---:B------:R-:W-:Y:S01]  /*679f0*/  HMMA.16816.F32 R28, R4.reuse, R42, R28 ;  /* 0x0000002a041c723c */ /* 0x040fe2000000181c */
[----:B------:R-:W4:Y:S01]  /*67a00*/  LDL.LU R13, [R1+0x2e4] ;  /* 0x0002e400010d7983 */ /* 0x000f220000300800 */
[----:B------:R-:W4:Y:S02]  /*67a10*/  LDL.LU R14, [R1+0x2e8] ;  /* 0x0002e800010e7983 */ /* 0x000f240000300800 */
[----:B------:R-:W4:Y:S01]  /*67a20*/  LDL.LU R15, [R1+0x2ec] ;  /* 0x0002ec00010f7983 */ /* 0x000f220000300800 */
[----:B0-----:R-:W-:Y:S01]  /*67a30*/  STL.64 [R1+0x55c0], R22 ;  /* 0x0055c01601007387 */ /* 0x001fe20000100a00 */
[----:B------:R0:W-:Y:S03]  /*67a40*/  STL.64 [R1+0x55b8], R20 ;  /* 0x0055b81401007387 */ /* 0x0001e60000100a00 */
[----:B0-----:R-:W2:Y:S01]  /*67a50*/  LDL.LU R20, [R1+0x210] ;  /* 0x0002100001147983 */ /* 0x001ea20000300800 */
[----:B------:R-:W2:Y:S02]  /*67a60*/  LDL.LU R21, [R1+0x214] ;  /* 0x0002140001157983 */ /* 0x000ea40000300800 */
[----:B------:R-:W2:Y:S02]  /*67a70*/  LDL.LU R22, [R1+0x218] ;  /* 0x0002180001167983 */ /* 0x000ea40000300800 */
[----:B------:R-:W2:Y:S01]  /*67a80*/  LDL.LU R23, [R1+0x21c] ;  /* 0x00021c0001177983 */ /* 0x000ea20000300800 */
[----:B------:R-:W-:Y:S01]  /*67a90*/  STL.64 [R1+0xa60], R8 ;  /* 0x000a600801007387 */ /* 0x000fe20000100a00 */
[----:B------:R0:W-:Y:S03]  /*67aa0*/  STL.64 [R1+0xa68], R10 ;  /* 0x000a680a01007387 */ /* 0x0001e60000100a00 */
[----:B0-----:R-:W2:Y:S01]  /*67ab0*/  LDL.LU.64 R10, [R1+0x5728] ;  /* 0x00572800010a7983 */ /* 0x001ea20000300a00 */
[----:B------:R-:W2:Y:S03]  /*67ac0*/  LDL.LU.64 R8, [R1+0x5720] ;  /* 0x0057200001087983 */ /* 0x000ea60000300a00 */
[----:B------:R-:W-:Y:S02]  /*67ad0*/  STL.64 [R1+0xa50], R28 ;  /* 0x000a501c01007387 */ /* 0x000fe40000100a00 */
[----:B------:R0:W-:Y:S02]  /*67ae0*/  STL.64 [R1+0xa58], R30 ;  /* 0x000a581e01007387 */ /* 0x0001e40000100a00 */
[----:B0-----:R-:W2:Y:S02]  /*67af0*/  LDL.LU.64 R30, [R1+0x5718] ;  /* 0x00571800011e7983 */ /* 0x001ea40000300a00 */
[C---:B--2---:R-:W-:Y:S11]  /*67b00*/  HMMA.16816.F32 R32, R4.reuse, R30, R32 ;  /* 0x0000001e0420723c */ /* 0x044ff60000001820 */
[----:B------:R-:W-:Y:S11]  /*67b10*/  @!UPT UIADD3 URZ, URZ, URZ, URZ ;  /* 0x0000003f3f3ff290 */ /* 0x000ff6000fffe03f */
[----:B------:R-:W-:Y:S01]  /*67b20*/  @!UPT UIADD3 URZ, URZ, URZ, URZ ;  /* 0x0000003f3f3ff290 */ /* 0x000fe2000fffe03f */
[----:B------:R-:W-:Y:S01]  /*67b30*/  STL.64 [R1+0xa40], R32 ;  /* 0x000a402001007387 */ /* 0x000fe20000100a00 */
[----:B------:R0:W-:Y:S03]  /*67b40*/  STL.64 [R1+0xa48], R34 ;  /* 0x000a482201007387 */ /* 0x0001e60000100a00 */
[----:B0-----:R-:W2:Y:S01]  /*67b50*/  LDL.LU.64 R34, [R1+0x5710] ;  /* 0x0057100001227983 */ /* 0x001ea20000300a00 */
[----:B------:R-:W3:Y:S01]  /*67b60*/  LDL.LU.64 R32, [R1+0x5708] ;  /* 0x0057080001207983 */ /* 0x000ee20000300a00 */
[C---:B--2---:R-:W-:Y:S11]  /*67b70*/  HMMA.16816.F32 R52, R4.reuse, R34, R52 ;  /* 0x000000220434723c */ /* 0x044ff60000001834 */
[----:B------:R-:W-:Y:S11]  /*67b80*/  @!UPT UIADD3 URZ, URZ, URZ, URZ ;  /* 0x0000003f3f3ff290 */ /* 0x000ff6000fffe03f */
[----:B------:R-:W-:Y:S01]  /*67b90*/  @!UPT UIADD3 URZ, URZ, URZ, URZ ;  /* 0x0000003f3f3ff290 */ /* 0x000fe2000fffe03f */
[----:B------:R-:W-:Y:S01]  /*67ba0*/  STL.64 [R1+0xa30], R52 ;  /* 0x000a303401007387 */ /* 0x000fe20000100a00 */
[----:B------:R0:W-:Y:S03]  /*67bb0*/  STL.64 [R1+0xa38], R54 ;  /* 0x000a383601007387 */ /* 0x0001e60000100a00 */
        /* <DEDUP_REMOVED lines=21> */
[----:B------:R-:W2:Y:S02]  /*67d10*/  LDL.LU.64 R8, [R1+0x56d0] ;  /* 0x0056d00001087983 */ /* 0x000ea40000300a00 */
[----:B--2---:R-:W-:Y:S01]  /*67d20*/  HMMA.16816.F32 R4, R4, R46, R8 ;  /* 0x0000002e0404723c */ /* 0x004fe20000001808 */
[----:B------:R-:W3:Y:S01]  /*67d30*/  LDL.LU.64 R10, [R1+0x56c8] ;  /* 0x0056c800010a7983 */ /* 0x000ee20000300a00 */
[----:B------:R-:W3:Y:S11]  /*67d40*/  LDL.LU.64 R8, [R1+0x56c0] ;  /* 0x0056c00001087983 */ /* 0x000ef60000300a00 */
[----:B------:R-:W-:Y:S10]  /*67d50*/  @!UPT UIADD3 URZ, URZ, URZ, URZ ;  /* 0x0000003f3f3ff290 */ /* 0x000ff4000fffe03f */
[----:B------:R0:W-:Y:S01]  /*67d60*/  STL.64 [R1+0x930], R4 ;  /* 0x0009300401007387 */ /* 0x0001e20000100a00 */
[----:B------:R1:W-:Y:S03]  /*67d70*/  STL.64 [R1+0x938], R6 ;  /* 0x0009380601007387 */ /* 0x0003e60000100a00 */
[----:B0-----:R-:W2:Y:S01]  /*67d80*/  LDL.LU R4, [R1+0x220] ;  /* 0x0002200001047983 */ /* 0x001ea20000300800 */
[----:B------:R-:W2:Y:S02]  /*67d90*/  LDL.LU R5, [R1+0x224] ;  /* 0x0002240001057983 */ /* 0x000ea40000300800 */
[----:B-1----:R-:W2:Y:S02]  /*67da0*/  LDL.LU R6, [R1+0x228] ;  /* 0x0002280001067983 */ /* 0x002ea40000300800 */
[----:B------:R-:W2:Y:S01]  /*67db0*/  LDL.LU R7, [R1+0x22c] ;  /* 0x00022c0001077983 */ /* 0x000ea20000300800 */
[C---:B---3--:R-:W-:Y:S11]  /*67dc0*/  HMMA.16816.F32 R56, R8.reuse, R38, R56 ;  /* 0x000000260838723c */ /* 0x048ff60000001838 */
[----:B------:R-:W-:Y:S11]  /*67dd0*/  @!UPT UIADD3 URZ, URZ, URZ, URZ ;  /* 0x0000003f3f3ff290 */ /* 0x000ff6000fffe03f */
[----:B------:R-:W-:Y:S01]  /*67de0*/  @!UPT UIADD3 URZ, URZ, URZ, URZ ;  /* 0x0000003f3f3ff290 */ /* 0x000fe2000fffe03f */
[----:B------:R-:W-:Y:S01]  /*67df0*/  STL.64 [R1+0x920], R56 ;  /* 0x0009203801007387 */ /* 0x000fe20000100a00 */
[----:B------:R0:W-:Y:S03]  /*67e00*/  STL.64 [R1+0x928], R58 ;  /* 0x0009283a01007387 */ /* 0x0001e60000100a00 */
[----:B0-----:R-:W3:Y:S01]  /*67e10*/  LDL.LU.64 R58, [R1+0x56b8] ;  /* 0x0056b800013a7983 */ /* 0x001ee20000300a00 */
[----:B------:R-:W3:Y:S02]  /*67e20*/  LDL.LU.64 R56, [R1+0x56b0] ;  /* 0x0056b00001387983 */ /* 0x000ee40000300a00 */
[C---:B---3--:R-:W-:Y:S11]  /*67e30*/  HMMA.16816.F32 R56, R8.reuse, R42, R56 ;  /* 0x0000002a0838723c */ /* 0x048ff60000001838 */
[----:B------:R-:W-:Y:S11]  /*67e40*/  @!UPT UIADD3 URZ, URZ, URZ, URZ ;  /* 0x0000003f3f3ff290 */ /* 0x000ff6000fffe03f */
[----:B------:R-:W-:Y:S01]  /*67e50*/  @!UPT UIADD3 URZ, URZ, URZ, URZ ;  /* 0x0000003f3f3ff290 */ /* 0x000fe2000fffe03f */
[----:B------:R-:W-:Y:S01]  /*67e60*/  STL.64 [R1+0x910], R56 ;  /* 0x0009103801007387 */ /* 0x000fe20000100a00 */
[----:B------:R0:W-:Y:S03]  /*67e70*/  STL.64 [R1+0x918], R58 ;  /* 0x0009183a01007387 */ /* 0x0001e60000100a00 */
[----:B0-----:R-:W3:Y:S01]  /*67e80*/  LDL.LU.64 R58, [R1+0x56a8] ;  /* 0x0056a800013a7983 */ /* 0x001ee20000300a00 */
[----:B------:R-:W3:Y:S02]  /*67e90*/  LDL.LU.64 R56, [R1+0x56a0] ;  /* 0x0056a00001387983 */ /* 0x000ee40000300a00 */
[----:B------:R-:W2:Y:S01]  /*67ea0*/  LDL R60, [R1+0xd04] ;  /* 0x000d0400013c7983 */ /* 0x000ea20000100800 */
        /* <DEDUP_REMOVED lines=13> */
[----:B------:R-:W3:Y:S01]  /*67f80*/  LDL.LU.64 R56, [R1+0x5680] ;  /* 0x0056800001387983 */ /* 0x000ee20000300a00 */
[C---:B----4-:R-:W-:Y:S08]  /*67f90*/  HMMA.16816.F32 R12, R8.reuse, R50, R12 ;  /* 0x00000032080c723c */ /* 0x050ff0000000180c */
[C---:B---3--:R-:W-:Y:S11]  /*67fa0*/  HMMA.16816.F32 R56, R8.reuse, R54, R56 ;  /* 0x000000360838723c */ /* 0x048ff60000001838 */
[----:B------:R-:W-:Y:S11]  /*67fb0*/  @!UPT UIADD3 URZ, URZ, URZ, URZ ;  /* 0x0000003f3f3ff290 */ /* 0x000ff6000fffe03f */
[----:B------:R-:W-:Y:S01]  /*67fc0*/  @!UPT UIADD3 URZ, URZ, URZ, URZ ;  /* 0x0000003f3f3ff290 */ /* 0x000fe2000fffe03f */
[----:B------:R-:W-:Y:S01]  /*67fd0*/  STL.64 [R1+0x8e0], R56 ;  /* 0x0008e03801007387 */ /* 0x000fe20000100a00 */
[----:B------:R0:W-:Y:S03]  /*67fe0*/  STL.64 [R1+0x8e8], R58 ;  /* 0x0008e83a01007387 */ /* 0x0001e60000100a00 */
[----:B0-----:R-:W3:Y:S01]  /*67ff0*/  LDL.LU.64 R58, [R1+0x5678] ;  /* 0x00567800013a7983 */ /* 0x001ee20000300a00 */
[----:B------:R-:W3:Y:S02]  /*68000*/  LDL.LU.64 R56, [R1+0x5670] ;  /* 0x0056700001387983 */ /* 0x000ee40000300a00 */
[----:B------:R0:W-:Y:S02]  /*68010*/  STL.64 [R1+0x5658], R54 ;  /* 0x0056583601007387 */ /* 0x0001e40000100a00 */
[----:B------:R-:W4:Y:S01]  /*68020*/  LDL.LU R52, [R1+0x2d0] ;  /* 0x0002d00001347983 */ /* 0x000f220000300800 */
[----:B------:R-:W4:Y:S04]  /*68030*/  LDL.LU R53, [R1+0x2d4] ;  /* 0x0002d40001357983 */ /* 0x000f280000300800 */
[----:B0-----:R-:W4:Y:S01]  /*68040*/  LDL.LU R54, [R1+0x2d8] ;  /* 0x0002d80001367983 */ /* 0x001f220000300800 */
[----:B------:R-:W4:Y:S02]  /*68050*/  LDL.LU R55, [R1+0x2dc] ;  /* 0x0002dc0001377983 */ /* 0x000f240000300800 */
[----:B------:R-:W-:Y:S02]  /*68060*/  STL.64 [R1+0x8d0], R12 ;  /* 0x0008d00c01007387 */ /* 0x000fe40000100a00 */
[----:B------:R0:W-:Y:S02]  /*68070*/  STL.64 [R1+0x8d8], R14 ;  /* 0x0008d80e01007387 */ /* 0x0001e40000100a00 */
[----:B0-----:R-:W3:Y:S01]  /*68080*/  LDL.LU.64 R14, [R1+0x5668] ;  /* 0x00566800010e7983 */ /* 0x001ee20000300a00 */
[----:B------:R-:W3:Y:S02]  /*68090*/  LDL.LU.64 R12, [R1+0x5660] ;  /* 0x00566000010c7983 */ /* 0x000ee40000300a00 */
[----:B------:R-:W-:Y:S02]  /*680a0*/  STL.64 [R1+0x5650], R50 ;  /* 0x0056503201007387 */ /* 0x000fe40000100a00 */
[----:B------:R4:W-:Y:S01]  /*680b0*/  STL.64 [R1+0x5648], R48 ;  /* 0x0056483001007387 */ /* 0x0009e20000100a00 */
[C---:B--2---:R-:W-:Y:S01]  /*680c0*/  HMMA.16816.F32 R4, R8.reuse, R46, R4 ;  /* 0x0000002e0804723c */ /* 0x044fe20000001804 */
[----:B------:R-:W-:Y:S07]  /*680d0*/  STL.64 [R1+0x5640], R46 ;  /* 0x0056402e01007387 */ /* 0x000fee0000100a00 */
[----:B----4-:R-:W-:Y:S08]  /*680e0*/  HMMA.16816.F32 R48, R8, R26, R52 ;  /* 0x0000001a0830723c */ /* 0x010ff00000001834 */
[C---:B---3--:R-:W-:Y:S11]  /*680f0*/  HMMA.16816.F32 R8, R12.reuse, R38, R20 ;  /* 0x000000260c08723c */ /* 0x048ff60000001814 */
[----:B------:R-:W-:Y:S04]  /*68100*/  @!UPT UIADD3 URZ, URZ, URZ, URZ ;  /* 0x0000003f3f3ff290 */ /* 0x000fe8000fffe03f */
[----:B------:R-:W-:Y:S01]  /*68110*/  STL.64 [R1+0x8c0], R48 ;  /* 0x0008c03001007387 */ /* 0x000fe20000100a00 */
[----:B------:R-:W-:Y:S02]  /*68120*/  STL.64 [R1+0x8c8], R50 ;  /* 0x0008c83201007387 */ /* 0x000fe40000100a00 */
[----:B------:R-:W-:Y:S02]  /*68130*/  STL.64 [R1+0x860], R4 ;  /* 0x0008600401007387 */ /* 0x000fe40000100a00 */
[----:B------:R0:W-:Y:S01]  /*68140*/  STL.64 [R1+0x868], R6 ;  /* 0x0008680601007387 */ /* 0x0001e20000100a00 */
[----:B------:R-:W-:Y:S01]  /*68150*/  STL.64 [R1+0x5628], R42 ;  /* 0x0056282a01007387 */ /* 0x000fe20000100a00 */
[C---:B0-----:R-:W-:Y:S03]  /*68160*/  HMMA.16816.F32 R4, R12.reuse, R42, R16 ;  /* 0x0000002a0c04723c */ /* 0x041fe60000001810 */
[----:B------:R-:W-:Y:S01]  /*68170*/  STL.64 [R1+0x840], R8 ;  /* 0x0008400801007387 */ /* 0x000fe20000100a00 */
[----:B------:R0:W-:Y:S04]  /*68180*/  STL.64 [R1+0x848], R10 ;  /* 0x0008480a01007387 */ /* 0x0001e80000100a00 */
[C---:B0-----:R-:W-:Y:S01]  /*68190*/  HMMA.16816.F32 R8, R12.reuse, R30, R56 ;  /* 0x0000001e0c08723c */ /* 0x041fe20000001838 */
[----:B------:R-:W-:Y:S11]  /*681a0*/  STL [R1+0x5620], R41 ;  /* 0x0056202901007387 */ /* 0x000ff60000100800 */
[----:B------:R-:W-:Y:S03]  /*681b0*/  @!UPT UIADD3 URZ, URZ, URZ, URZ ;  /* 0x0000003f3f3ff290 */ /* 0x000fe6000fffe03f */
[----:B------:R0:W-:Y:S01]  /*681c0*/  STL.64 [R1+0x830], R4 ;  /* 0x0008300401007387 */ /* 0x0001e20000100a00 */
[----:B------:R1:W-:Y:S02]  /*681d0*/  STL.64 [R1+0x838], R6 ;  /* 0x0008380601007387 */ /* 0x0003e40000100a00 */
[----:B------:R-:W-:Y:S01]  /*681e0*/  STL.64 [R1+0x5618], R30 ;  /* 0x0056181e01007387 */ /* 0x000fe20000100a00 */
[----:B0-----:R-:W2:Y:S04]  /*681f0*/  LDL.LU R4, [R1] ;  /* 0x0000000001047983 */ /* 0x001ea80000300800 */
[----:B------:R-:W-:Y:S02]  /*68200*/  STL.64 [R1+0x550], R8 ;  /* 0x0005500801007387 */ /* 0x000fe40000100a00 */
[----:B------:R-:W-:Y:S02]  /*68210*/  STL.64 [R1+0x558], R10 ;  /* 0x0005580a01007387 */ /* 0x000fe40000100a00 */
[----:B------:R-:W2:Y:S01]  /*68220*/  LDL.LU R5, [R1+0x4] ;  /* 0x0000040001057983 */ /* 0x000ea20000300800 */
[----:B-1----:R-:W3:Y:S01]  /*68230*/  LDL.LU R6, [R1+0x8] ;  /* 0x0000080001067983 */ /* 0x002ee20000300800 */
[----:B------:R-:W3:Y:S03]  /*68240*/  LDL.LU R7, [R1+0xc] ;  /* 0x00000c0001077983 */ /* 0x000ee60000300800 */
        /* <DEDUP_REMOVED lines=17> */
[----:B--2---:R0:W-:Y:S03]  /*68360*/  STL.64 [R1+0x55d8], R20 ;  /* 0x0055d81401007387 */ /* 0x0041e60000100a00 */
        /* <DEDUP_REMOVED lines=15> */
[----:B------:R-:W4:Y:S01]  /*68460*/  LDL.LU R23, [R1+0x16c] ;  /* 0x00016c0001177983 */ /* 0x000f220000300800 */
[----:B------:R-:W2:Y:S01]  /*68470*/  LDL.LU R16, [R1+0x90] ;  /* 0x0000900001107983 */ /* 0x000ea20000300800 */
        /* <DEDUP_REMOVED lines=18> */
[----:B------:R-:W-:Y:S01]  /*685a0*/  IMAD.MOV.U32 R36, RZ, RZ, R40 ;  /* 0x000000ffff247224 */ /* 0x000fe200078e0028 */
        /* <DEDUP_REMOVED lines=9> */
[----:B----4-:R-:W-:Y:S01]  /*68640*/  STL.64 [R1+0x5610], R22 ;  /* 0x0056101601007387 */ /* 0x010fe20000100a00 */
[----:B--2---:R0:W-:Y:S01]  /*68650*/  STL.64 [R1+0x5608], R20 ;  /* 0x0056081401007387 */ /* 0x0041e20000100a00 */
[C---:B---3--:R-:W-:Y:S02]  /*68660*/  HMMA.16816.F32 R52, R12.reuse, R34, R52 ;  /* 0x000000220c34723c */ /* 0x048fe40000001834 */
[----:B0-----:R-:W2:Y:S01]  /*68670*/  LDL.LU R20, [R1+0x170] ;  /* 0x0001700001147983 */ /* 0x001ea20000300800 */
[----:B------:R-:W2:Y:S02]  /*68680*/  LDL.LU R21, [R1+0x174] ;  /* 0x0001740001157983 */ /* 0x000ea40000300800 */
[----:B------:R-:W2:Y:S02]  /*68690*/  LDL.LU R22, [R1+0x178] ;  /* 0x0001780001167983 */ /* 0x000ea40000300800 */
[----:B------:R-:W2:Y:S01]  /*686a0*/  LDL.LU R23, [R1+0x17c] ;  /* 0x00017c0001177983 */ /* 0x000ea20000300800 */
[----:B------:R-:W-:Y:S01]  /*686b0*/  STL.64 [R1+0x55b0], R6 ;  /* 0x0055b00601007387 */ /* 0x000fe20000100a00 */
[----:B------:R0:W-:Y:S03]  /*686c0*/  STL.64 [R1+0x55a8], R4 ;  /* 0x0055a80401007387 */ /* 0x0001e60000100a00 */
[----:B0-----:R-:W3:Y:S01]  /*686d0*/  LDL.LU R4, [R1+0x30] ;  /* 0x0000300001047983 */ /* 0x001ee20000300800 */
[----:B------:R-:W3:Y:S02]  /*686e0*/  LDL.LU R5, [R1+0x34] ;  /* 0x0000340001057983 */ /* 0x000ee40000300800 */
[----:B------:R-:W3:Y:S02]  /*686f0*/  LDL.LU R6, [R1+0x38] ;  /* 0x0000380001067983 */ /* 0x000ee40000300800 */
[----:B------:R-:W3:Y:S01]  /*68700*/  LDL.LU R7, [R1+0x3c] ;  /* 0x00003c0001077983 */ /* 0x000ee20000300800 */
[----:B------:R-:W4:Y:S01]  /*68710*/  LDL.LU R8, [R1+0x120] ;  /* 0x0001200001087983 */ /* 0x000f220000300800 */
[----:B------:R-:W4:Y:S02]  /*68720*/  LDL.LU R9, [R1+0x124] ;  /* 0x0001240001097983 */ /* 0x000f240000300800 */
[----:B------:R-:W4:Y:S02]  /*68730*/  LDL.LU R10, [R1+0x128] ;  /* 0x00012800010a7983 */ /* 0x000f240000300800 */
[----:B------:R-:W4:Y:S01]  /*68740*/  LDL.LU R11, [R1+0x12c] ;  /* 0x00012c00010b7983 */ /* 0x000f220000300800 */
        /* <DEDUP_REMOVED lines=9> */
[C---:B------:R-:W-:Y:S01]  /*687e0*/  HMMA.16816.F32 R44, R12.reuse, R26, R44 ;  /* 0x0000001a0c2c723c */ /* 0x040fe2000000182c */
[----:B------:R-:W3:Y:S07]  /*687f0*/  LDL.LU.64 R48, [R1+0x5648] ;  /* 0x0056480001307983 */ /* 0x000eee0000300a00 */
[C---:B--2---:R-:W-:Y:S11]  /*68800*/  HMMA.16816.F32 R56, R12.reuse, R50, R56 ;  /* 0x000000320c38723c */ /* 0x044ff60000001838 */
[----:B------:R-:W-:Y:S11]  /*68810*/  @!UPT UIADD3 URZ, URZ, URZ, URZ ;  /* 0x0000003f3f3ff290 */ /* 0x000ff6000fffe03f */
[----:B------:R-:W-:Y:S01]  /*68820*/  @!UPT UIADD3 URZ, URZ, URZ, URZ ;  /* 0x0000003f3f3ff290 */ /* 0x000fe2000fffe03f */
[----:B------:R0:W-:Y:S01]  /*68830*/  STL.64 [R1+0x510], R56 ;  /* 0x0005103801007387 */ /* 0x0001e20000100a00 */
[----:B------:R1:W-:Y:S03]  /*68840*/  STL.64 [R1+0x518], R58 ;  /* 0x0005183a01007387 */ /* 0x0003e60000100a00 */
[----:B0-----:R-:W2:Y:S01]  /*68850*/  LDL.LU R56, [R1+0x5e0] ;  /* 0x0005e00001387983 */ /* 0x001ea20000300800 */
[----:B------:R-:W2:Y:S02]  /*68860*/  LDL.LU R57, [R1+0x5e4] ;  /* 0x0005e40001397983 */ /* 0x000ea40000300800 */
[----:B-1----:R-:W2:Y:S02]  /*68870*/  LDL.LU R58, [R1+0x5e8] ;  /* 0x0005e800013a7983 */ /* 0x002ea40000300800 */
[----:B------:R-:W2:Y:S01]  /*68880*/  LDL.LU R59, [R1+0x5ec] ;  /* 0x0005ec00013b7983 */ /* 0x000ea20000300800 */
[----:B------:R-:W-:Y:S01]  /*68890*/  STL.64 [R1+0x500], R44 ;  /* 0x0005002c01007387 */ /* 0x000fe20000100a00 */
[----:B------:R0:W-:Y:S03]  /*688a0*/  STL.64 [R1+0x508], R46 ;  /* 0x0005082e01007387 */ /* 0x0001e60000100a00 */
[----:B0-----:R-:W2:Y:S02]  /*688b0*/  LDL.LU.64 R46, [R1+0x5640] ;  /* 0x00564000012e7983 */ /* 0x001ea40000300a00 */
[----:B--2---:R-:W-:Y:S02]  /*688c0*/  HMMA.16816.F32 R12, R12, R46, R16 ;  /* 0x0000002e0c0c723c */ /* 0x004fe40000001810 */
[----:B------:R-:W2:Y:S01]  /*688d0*/  LDL.LU.64 R18, [R1+0x5638] ;  /* 0x0056380001127983 */ /* 0x000ea20000300a00 */
[----:B------:R-:W2:Y:S11]  /*688e0*/  LDL.LU.64 R16, [R1+0x5630] ;  /* 0x0056300001107983 */ /* 0x000eb60000300a00 */
[----:B------:R-:W-:Y:S09]  /*688f0*/  @!UPT UIADD3 URZ, URZ, URZ, URZ ;  /* 0x0000003f3f3ff290 */ /* 0x000ff2000fffe03f */
[----:B------:R0:W-:Y:S01]  /*68900*/  STL.64 [R1+0x4f0], R12 ;  /* 0x0004f00c01007387 */ /* 0x0001e20000100a00 */
[----:B------:R1:W-:Y:S03]  /*68910*/  STL.64 [R1+0x4f8], R14 ;  /* 0x0004f80e01007387 */ /* 0x0003e60000100a00 */
[----:B0-----:R-:W3:Y:S01]  /*68920*/  LDL.LU R12, [R1+0x2a0] ;  /* 0x0002a000010c7983 */ /* 0x001ee20000300800 */
[----:B------:R-:W3:Y:S02]  /*68930*/  LDL.LU R13, [R1+0x2a4] ;  /* 0x0002a400010d7983 */ /* 0x000ee40000300800 */
[----:B-1----:R-:W3:Y:S02]  /*68940*/  LDL.LU R14, [R1+0x2a8] ;  /* 0x0002a800010e7983 */ /* 0x002ee40000300800 */
[----:B------:R-:W3:Y:S01]  /*68950*/  LDL.LU R15, [R1+0x2ac] ;  /* 0x0002ac00010f7983 */ /* 0x000ee20000300800 */
[C---:B--2---:R-:W-:Y:S11]  /*68960*/  HMMA.16816.F32 R40, R16.reuse, R38, R40 ;  /* 0x000000261028723c */ /* 0x044ff60000001828 */
[----:B------:R-:W-:Y:S11]  /*68970*/  @!UPT UIADD3 URZ, URZ, URZ, URZ ;  /* 0x0000003f3f3ff290 */ /* 0x000ff6000fffe03f */
[----:B------:R-:W-:Y:S01]  /*68980*/  @!UPT UIADD3 URZ, URZ, URZ, URZ ;  /* 0x0000003f3f3ff290 */ /* 0x000fe2000fffe03f */
[----:B------:R-:W-:Y:S01]  /*68990*/  STL.64 [R1+0x4d0], R40 ;  /* 0x0004d02801007387 */ /* 0x000fe20000100a00 */
[----:B------:R0:W-:Y:S03]  /*689a0*/  STL.64 [R1+0x4d8], R42 ;  /* 0x0004d82a01007387 */ /* 0x0001e60000100a00 */
[----:B0-----:R-:W2:Y:S01]  /*689b0*/  LDL.LU.64 R42, [R1+0x5628] ;  /* 0x00562800012a7983 */ /* 0x001ea20000300a00 */
[----:B------:R-:W3:Y:S01]  /*689c0*/  LDL.LU R41, [R1+0x5620] ;  /* 0x0056200001297983 */ /* 0x000ee20000300800 */
        /* <DEDUP_REMOVED lines=12> */
[----:B------:R-:W2:Y:S02]  /*68a90*/  LDL.LU.64 R20, [R1+0x5608] ;  /* 0x0056080001147983 */ /* 0x000ea40000300a00 */
        /* <DEDUP_REMOVED lines=44> */
[----:B------:R-:W3:Y:S01]  /*68d60*/  LDL.LU.64 R4, [R1+0x55a8] ;  /* 0x0055a80001047983 */ /* 0x000ee20000300a00 */
[C---:B--2---:R-:W-:Y:S08]  /*68d70*/  HMMA.16816.F32 R16, R20.reuse, R30, R16 ;  /* 0x0000001e1410723c */ /* 0x044ff00000001810 */
[C---:B---3--:R-:W-:Y:S11]  /*68d80*/  HMMA.16816.F32 R4, R20.reuse, R42, R4 ;  /* 0x0000002a1404723c */ /* 0x048ff60000001804 */
[----:B------:R-:W-:Y:S11]  /*68d90*/  @!UPT UIADD3 URZ, URZ, URZ, URZ ;  /* 0x0000003f3f3ff290 */ /* 0x000ff6000fffe03f */
[----:B------:R-:W-:Y:S01]  /*68da0*/  @!UPT UIADD3 URZ, URZ, URZ, URZ ;  /* 0x0000003f3f3ff290 */ /* 0x000fe2000fffe03f */
[----:B------:R-:W-:Y:S01]  /*68db0*/  STL.64 [R1+0xb70], R4 ;  /* 0x000b700401007387 */ /* 0x000fe20000100a00 */
[----:B------:R0:W-:Y:S03]  /*68dc0*/  STL.64 [R1+0xb78], R6 ;  /* 0x000b780601007387 */ /* 0x0001e60000100a00 */
[----:B0-----:R-:W2:Y:S01]  /*68dd0*/  LDL.LU.64 R6, [R1+0x55a0] ;  /* 0x0055a00001067983 */ /* 0x001ea20000300a00 */
[----:B------:R-:W2:Y:S02]  /*68de0*/  LDL.LU.64 R4, [R1+0x5598] ;  /* 0x0055980001047983 */ /* 0x000ea40000300a00 */
[----:B------:R-:W-:Y:S02]  /*68df0*/  STL.64 [R1+0x5590], R42 ;  /* 0x0055902a01007387 */ /* 0x000fe40000100a00 */
[----:B------:R-:W-:Y:S01]  /*68e00*/  STL.64 [R1+0x5588], R30 ;  /* 0x0055881e01007387 */ /* 0x000fe20000100a00 */
[----:B------:R-:W-:Y:S01]  /*68e10*/  STL.64 [R1+0xb60], R16 ;  /* 0x000b601001007387 */ /* 0x000fe20000100a00 */
[----:B------:R4:W-:Y:S02]  /*68e20*/  STL.64 [R1+0xb68], R18 ;  /* 0x000b681201007387 */ /* 0x0009e40000100a00 */
[C---:B----4-:R-:W-:Y:S01]  /*68e30*/  HMMA.16816.F32 R16, R20.reuse, R54, R8 ;  /* 0x000000361410723c */ /* 0x050fe20000001808 */
[----:B------:R-:W0:Y:S04]  /*68e40*/  LDSM.16.MT88.4 R8, [R41+0x6180] ;  /* 0x006180002908783b */ /* 0x000e280000004200 */
[----:B------:R-:W-:Y:S01]  /*68e50*/  STL.64 [R1+0x5580], R34 ;  /* 0x0055802201007387 */ /* 0x000fe20000100a00 */
[----:B------:R-:W-:Y:S02]  /*68e60*/  STL.64 [R1+0x5578], R32 ;  /* 0x0055782001007387 */ /* 0x000fe40000100a00 */
[C---:B--2---:R-:W-:Y:S11]  /*68e70*/  HMMA.16816.F32 R4, R20.reuse, R34, R4 ;  /* 0x000000221404723c */ /* 0x044ff60000001804 */
[----:B------:R-:W-:Y:S11]  /*68e80*/  @!UPT UIADD3 URZ, URZ, URZ, URZ ;  /* 0x0000003f3f3ff290 */ /* 0x000ff6000fffe03f */
[----:B------:R-:W-:Y:S01]  /*68e90*/  @!UPT UIADD3 URZ, URZ, URZ, URZ ;  /* 0x0000003f3f3ff290 */ /* 0x000fe2000fffe03f */
[----:B------:R-:W-:Y:S01]  /*68ea0*/  STL.64 [R1+0xb50], R4 ;  /* 0x000b500401007387 */ /* 0x000fe20000100a00 */
[----:B------:R-:W-:Y:S02]  /*68eb0*/  STL.64 [R1+0xb58], R6 ;  /* 0x000b580601007387 */ /* 0x000fe40000100a00 */
[----:B------:R-:W-:Y:S02]  /*68ec0*/  STL.64 [R1+0x5570], R54 ;  /* 0x0055703601007387 */ /* 0x000fe40000100a00 */
[----:B------:R-:W-:Y:S01]  /*68ed0*/  STL.64 [R1+0xb40], R16 ;  /* 0x000b401001007387 */ /* 0x000fe20000100a00 */
[----:B------:R-:W-:Y:S01]  /*68ee0*/  STL.64 [R1+0xb48], R18 ;  /* 0x000b481201007387 */ /* 0x000fe20000100a00 */
[----:B0-----:R-:W-:Y:S02]  /*68ef0*/  STL.64 [R1+0x5538], R10 ;  /* 0x0055380a01007387 */ /* 0x001fe40000100a00 */
[----:B------:R0:W-:Y:S01]  /*68f00*/  STL.64 [R1+0x5530], R8 ;  /* 0x0055300801007387 */ /* 0x0001e20000100a00 */
[----:B------:R-:W-:Y:S01]  /*68f10*/  LDSM.16.MT88.4 R4, [R41+0x6100] ;  /* 0x006100002904783b */ /* 0x000fe20000004200 */
[----:B------:R-:W-:Y:S01]  /*68f20*/  LDSM.16.MT88.4 R16, [R60+0x6080] ;  /* 0x006080003c10783b */ /* 0x000fe20000004200 */
[C---:B0-----:R-:W-:Y:S02]  /*68f30*/  HMMA.16816.F32 R8, R20.reuse, R50, R12 ;  /* 0x000000321408723c */ /* 0x041fe4000000180c */
[----:B------:R-:W0:Y:S04]  /*68f40*/  LDSM.16.MT88.4 R12, [R60+0x6000] ;  /* 0x006000003c0c783b */ /* 0x000e280000004200 */
[----:B------:R-:W-:Y:S01]  /*68f50*/  STL.64 [R1+0x5568], R50 ;  /* 0x0055683201007387 */ /* 0x000fe20000100a00 */
[----:B------:R-:W-:Y:S11]  /*68f60*/  STL.64 [R1+0x5560], R48 ;  /* 0x0055603001007387 */ /* 0x000ff60000100a00 */
[----:B------:R-:W-:Y:S05]  /*68f70*/  @!UPT UIADD3 URZ, URZ, URZ, URZ ;  /* 0x0000003f3f3ff290 */ /* 0x000fea000fffe03f */
[----:B------:R-:W-:Y:S01]  /*68f80*/  STL.64 [R1+0x470], R8 ;  /* 0x0004700801007387 */ /* 0x000fe20000100a00 */
[----:B------:R1:W-:Y:S02]  /*68f90*/  STL.64 [R1+0x478], R10 ;  /* 0x0004780a01007387 */ /* 0x0003e40000100a00 */
[C---:B-1----:R-:W-:Y:S01]  /*68fa0*/  HMMA.16816.F32 R8, R20.reuse, R26, R56 ;  /* 0x0000001a1408723c */ /* 0x042fe20000001838 */
[----:B0-----:R-:W-:Y:S01]  /*68fb0*/  STL.64 [R1+0x5508], R14 ;  /* 0x0055080e01007387 */ /* 0x001fe20000100a00 */
[----:B------:R0:W-:Y:S02]  /*68fc0*/  STL.64 [R1+0x5500], R12 ;  /* 0x0055000c01007387 */ /* 0x0001e40000100a00 */
[----:B------:R-:W-:Y:S02]  /*68fd0*/  STL.64 [R1+0x5558], R26 ;  /* 0x0055581a01007387 */ /* 0x000fe40000100a00 */
[----:B------:R-:W-:Y:S11]  /*68fe0*/  STL.64 [R1+0x5550], R24 ;  /* 0x0055501801007387 */ /* 0x000ff60000100a00 */
[----:B------:R-:W-:Y:S06]  /*68ff0*/  @!UPT UIADD3 URZ, URZ, URZ, URZ ;  /* 0x0000003f3f3ff290 */ /* 0x000fec000fffe03f */
[----:B------:R-:W-:Y:S01]  /*69000*/  STL.64 [R1+0x460], R8 ;  /* 0x0004600801007387 */ /* 0x000fe20000100a00 */
[----:B------:R-:W-:Y:S02]  /*69010*/  STL.64 [R1+0x468], R10 ;  /* 0x0004680a01007387 */ /* 0x000fe40000100a00 */
[----:B0-----:R-:W2:Y:S02]  /*69020*/  LDL.LU R12, [R1+0x6a0] ;  /* 0x0006a000010c7983 */ /* 0x001ea40000300800 */
        /* <DEDUP_REMOVED lines=17> */
[----:B------:R-:W2:Y:S02]  /*69140*/  LDL.LU R10, [R1+0x678] ;  /* 0x00067800010a7983 */ /* 0x000ea40000300800 */
[----:B------:R-:W2:Y:S01]  /*69150*/  LDL.LU R11, [R1+0x67c] ;  /* 0x00067c00010b7983 */ /* 0x000ea20000300800 */
[----:B------:R-:W4:Y:S01]  /*69160*/  LDL.LU R56, [R1+0x5f0] ;  /* 0x0005f00001387983 */ /* 0x000f220000300800 */
[----:B------:R-:W4:Y:S02]  /*69170*/  LDL.LU R57, [R1+0x5f4] ;  /* 0x0005f40001397983 */ /* 0x000f240000300800 */
[----:B------:R-:W4:Y:S02]  /*69180*/  LDL.LU R58, [R1+0x5f8] ;  /* 0x0005f800013a7983 */ /* 0x000f240000300800 */
[----:B------:R-:W4:Y:S01]  /*69190*/  LDL.LU R59, [R1+0x5fc] ;  /* 0x0005fc00013b7983 */ /* 0x000f220000300800 */
        /* <DEDUP_REMOVED lines=24> */
[----:B---3--:R-:W-:Y:S01]  /*69320*/  STL.64 [R1+0x5528], R14 ;  /* 0x0055280e01007387 */ /* 0x008fe20000100a00 */
[----:B------:R0:W-:Y:S03]  /*69330*/  STL.64 [R1+0x5520], R12 ;  /* 0x0055200c01007387 */ /* 0x0001e60000100a00 */
[----:B0-----:R-:W3:Y:S01]  /*69340*/  LDL.LU R12, [R1+0x680] ;  /* 0x00068000010c7983 */ /* 0x001ee20000300800 */
[----:B------:R-:W3:Y:S02]  /*69350*/  LDL.LU R13, [R1+0x684] ;  /* 0x00068400010d7983 */ /* 0x000ee40000300800 */
[----:B------:R-:W3:Y:S02]  /*69360*/  LDL.LU R14, [R1+0x688] ;  /* 0x00068800010e7983 */ /* 0x000ee40000300800 */
[----:B------:R-:W3:Y:S01]  /*69370*/  LDL.LU R15, [R1+0x68c] ;  /* 0x00068c00010f7983 */ /* 0x000ee20000300800 */
[----:B------:R-:W-:Y:S01]  /*69380*/  STL.64 [R1+0x54b0], R18 ;  /* 0x0054b01201007387 */ /* 0x000fe20000100a00 */
[----:B------:R0:W-:Y:S03]  /*69390*/  STL.64 [R1+0x54a8], R16 ;  /* 0x0054a81001007387 */ /* 0x0001e60000100a00 */
[----:B0-----:R-:W3:Y:S01]  /*693a0*/  LDL.LU R16, [R1+0x6e0] ;  /* 0x0006e00001107983 */ /* 0x001ee20000300800 */
[----:B----4-:R-:W-:Y:S03]  /*693b0*/  HMMA.16816.F32 R20, R20, R46, R56 ;  /* 0x0000002e1414723c */ /* 0x010fe60000001838 */
[----:B------:R-:W0:Y:S05]  /*693c0*/  LDSM.16.MT88.4 R56, [R60+0x6100] ;  /* 0x006100003c38783b */ /* 0x000e2a0000004200 */
[C---:B--2---:R-:W-:Y:S11]  /*693d0*/  HMMA.16816.F32 R40, R4.reuse, R38, R40 ;  /* 0x000000260428723c */ /* 0x044ff60000001828 */
[----:B------:R-:W-:Y:S04]  /*693e0*/  @!UPT UIADD3 URZ, URZ, URZ, URZ ;  /* 0x0000003f3f3ff290 */ /* 0x000fe8000fffe03f */
[----:B------:R1:W-:Y:S01]  /*693f0*/  STL.64 [R1+0x3e0], R20 ;  /* 0x0003e01401007387 */ /* 0x0003e20000100a00 */
[----:B------:R2:W-:Y:S02]  /*69400*/  STL.64 [R1+0x3e8], R22 ;  /* 0x0003e81601007387 */ /* 0x0005e40000100a00 */
[----:B------:R-:W4:Y:S02]  /*69410*/  LDL.LU R17, [R1+0x6e4] ;  /* 0x0006e40001117983 */ /* 0x000f240000300800 */
[----:B------:R-:W4:Y:S01]  /*69420*/  LDL.LU R18, [R1+0x6e8] ;  /* 0x0006e80001127983 */ /* 0x000f220000300800 */
[----:B------:R-:W4:Y:S04]  /*69430*/  LDL.LU R19, [R1+0x6ec] ;  /* 0x0006ec0001137983 */ /* 0x000f280000300800 */
[----:B-1----:R-:W3:Y:S01]  /*69440*/  LDL.LU R20, [R1+0x6f0] ;  /* 0x0006f00001147983 */ /* 0x002ee20000300800 */
[----:B------:R-:W3:Y:S02]  /*69450*/  LDL.LU R21, [R1+0x6f4] ;  /* 0x0006f40001157983 */ /* 0x000ee40000300800 */
[----:B--2---:R-:W2:Y:S02]  /*69460*/  LDL.LU R22, [R1+0x6f8] ;  /* 0x0006f80001167983 */ /* 0x004ea40000300800 */
[----:B------:R-:W2:Y:S01]  /*69470*/  LDL.LU R23, [R1+0x6fc] ;  /* 0x0006fc0001177983 */ /* 0x000ea20000300800 */
        /* <DEDUP_REMOVED lines=81> */
[----:B------:R-:W3:Y:S01]  /*69990*/  LDL.LU R28, [R1+0x6b0] ;  /* 0x0006b000011c7983 */ /* 0x000ee20000300800 */
[----:B------:R-:W3:Y:S04]  /*699a0*/  LDL.LU R29, [R1+0x6b4] ;  /* 0x0006b400011d7983 */ /* 0x000ee80000300800 */
[----:B0-----:R-:W3:Y:S01]  /*699b0*/  LDL.LU R30, [R1+0x6b8] ;  /* 0x0006b800011e7983 */ /* 0x001ee20000300800 */
[----:B------:R-:W3:Y:S01]  /*699c0*/  LDL.LU R31, [R1+0x6bc] ;  /* 0x0006bc00011f7983 */ /* 0x000ee20000300800 */
[C---:B--2---:R-:W-:Y:S01]  /*699d0*/  HMMA.16816.F32 R4, R8.reuse, R54, R4 ;  /* 0x000000360804723c */ /* 0x044fe20000001804 */
[----:B------:R-:W-:Y:S01]  /*699e0*/  STL.64 [R1+0x54f0], R34 ;  /* 0x0054f02201007387 */ /* 0x000fe20000100a00 */
[----:B------:R-:W-:Y:S06]  /*699f0*/  STL.64 [R1+0x54e8], R32 ;  /* 0x0054e82001007387 */ /* 0x000fec0000100a00 */
[C---:B---3--:R-:W-:Y:S11]  /*69a00*/  HMMA.16816.F32 R28, R8.reuse, R34, R28 ;  /* 0x00000022081c723c */ /* 0x048ff6000000181c */
[----:B------:R-:W-:Y:S11]  /*69a10*/  @!UPT UIADD3 URZ, URZ, URZ, URZ ;  /* 0x0000003f3f3ff290 */ /* 0x000ff6000fffe03f */
[----:B------:R-:W-:Y:S01]  /*69a20*/  @!UPT UIADD3 URZ, URZ, URZ, URZ ;  /* 0x0000003f3f3ff290 */ /* 0x000fe2000fffe03f */
[----:B------:R-:W-:Y:S01]  /*69a30*/  STL.64 [R1+0x2e0], R28 ;  /* 0x0002e01c01007387 */ /* 0x000fe20000100a00 */
[----:B------:R-:W-:Y:S02]  /*69a40*/  STL.64 [R1+0x2e8], R30 ;  /* 0x0002e81e01007387 */ /* 0x000fe40000100a00 */
[----:B------:R-:W-:Y:S02]  /*69a50*/  STL.64 [R1+0x54e0], R54 ;  /* 0x0054e03601007387 */ /* 0x000fe40000100a00 */
[----:B------:R-:W2:Y:S01]  /*69a60*/  LDL R61, [R1+0xd00] ;  /* 0x000d0000013d7983 */ /* 0x000ea20000100800 */
[----:B------:R-:W-:Y:S01]  /*69a70*/  STL.64 [R1+0x2d0], R4 ;  /* 0x0002d00401007387 */ /* 0x000fe20000100a00 */
[----:B------:R0:W-:Y:S02]  /*69a80*/  STL.64 [R1+0x2d8], R6 ;  /* 0x0002d80601007387 */ /* 0x0001e40000100a00 */
[C---:B0-----:R-:W-:Y:S01]  /*69a90*/  HMMA.16816.F32 R4, R8.reuse, R50, R56 ;  /* 0x000000320804723c */ /* 0x041fe20000001838 */
[----:B------:R-:W-:Y:S01]  /*69aa0*/  STL.64 [R1+0x54d8], R50 ;  /* 0x0054d83201007387 */ /* 0x000fe20000100a00 */
[----:B------:R-:W-:Y:S11]  /*69ab0*/  STL.64 [R1+0x54d0], R48 ;  /* 0x0054d03001007387 */ /* 0x000ff60000100a00 */
[----:B------:R-:W-:Y:S10]  /*69ac0*/  @!UPT UIADD3 URZ, URZ, URZ, URZ ;  /* 0x0000003f3f3ff290 */ /* 0x000ff4000fffe03f */
[----:B------:R0:W-:Y:S01]  /*69ad0*/  STL.64 [R1+0x2c0], R4 ;  /* 0x0002c00401007387 */ /* 0x0001e20000100a00 */
[----:B------:R1:W-:Y:S03]  /*69ae0*/  STL.64 [R1+0x2c8], R6 ;  /* 0x0002c80601007387 */ /* 0x0003e60000100a00 */
[----:B0-----:R-:W3:Y:S01]  /*69af0*/  LDL.LU R4, [R1+0x590] ;  /* 0x0005900001047983 */ /* 0x001ee20000300800 */
[----:B------:R-:W3:Y:S02]  /*69b00*/  LDL.LU R5, [R1+0x594] ;  /* 0x0005940001057983 */ /* 0x000ee40000300800 */
[----:B-1----:R-:W2:Y:S02]  /*69b10*/  LDL.LU R6, [R1+0x598] ;  /* 0x0005980001067983 */ /* 0x002ea40000300800 */
[----:B------:R-:W2:Y:S02]  /*69b20*/  LDL.LU R7, [R1+0x59c] ;  /* 0x00059c0001077983 */ /* 0x000ea40000300800 */
[----:B--2---:R-:W-:Y:S01]  /*69b30*/  STL.64 [R1+0x5450], R6 ;  /* 0x0054500601007387 */ /* 0x004fe20000100a00 */
[----:B---3--:R0:W-:Y:S02]  /*69b40*/  STL.64 [R1+0x5448], R4 ;  /* 0x0054480401007387 */ /* 0x0081e40000100a00 */
[C---:B0-----:R-:W-:Y:S08]  /*69b50*/  HMMA.16816.F32 R4, R8.reuse, R26, R20 ;  /* 0x0000001a0804723c */ /* 0x041ff00000001814 */
[----:B----4-:R-:W-:Y:S01]  /*69b60*/  HMMA.16816.F32 R8, R8, R46, R16 ;  /* 0x0000002e0808723c */ /* 0x010fe20000001810 */
[----:B------:R-:W-:Y:S01]  /*69b70*/  STL.64 [R1+0x54c8], R26 ;  /* 0x0054c81a01007387 */ /* 0x000fe20000100a00 */
[----:B------:R-:W-:Y:S11]  /*69b80*/  STL.64 [R1+0x54c0], R24 ;  /* 0x0054c01801007387 */ /* 0x000ff60000100a00 */
[----:B------:R-:W-:Y:S02]  /*69b90*/  @!UPT UIADD3 URZ, URZ, URZ, URZ ;  /* 0x0000003f3f3ff290 */ /* 0x000fe4000fffe03f */
[----:B------:R0:W-:Y:S01]  /*69ba0*/  STL.64 [R1+0x2b0], R4 ;  /* 0x0002b00401007387 */ /* 0x0001e20000100a00 */
[----:B------:R1:W-:Y:S02]  /*69bb0*/  STL.64 [R1+0x2b8], R6 ;  /* 0x0002b80601007387 */ /* 0x0003e40000100a00 */
[----:B------:R-:W-:Y:S01]  /*69bc0*/  STL.64 [R1+0x54b8], R46 ;  /* 0x0054b82e01007387 */ /* 0x000fe20000100a00 */
[----:B0-----:R-:W2:Y:S04]  /*69bd0*/  LDL.LU R4, [R1+0x7e0] ;  /* 0x0007e00001047983 */ /* 0x001ea80000300800 */
[----:B------:R-:W-:Y:S02]  /*69be0*/  STL.64 [R1+0x210], R8 ;  /* 0x0002100801007387 */ /* 0x000fe40000100a00 */
[----:B------:R-:W-:Y:S02]  /*69bf0*/  STL.64 [R1+0x218], R10 ;  /* 0x0002180a01007387 */ /* 0x000fe40000100a00 */
[----:B------:R-:W2:Y:S01]  /*69c00*/  LDL.LU R5, [R1+0x7e4] ;  /* 0x0007e40001057983 */ /* 0x000ea20000300800 */
[----:B-1----:R-:W3:Y:S01]  /*69c10*/  LDL.LU R6, [R1+0x7e8] ;  /* 0x0007e80001067983 */ /* 0x002ee20000300800 */
[----:B------:R-:W3:Y:S02]  /*69c20*/  LDL.LU R7, [R1+0x7ec] ;  /* 0x0007ec0001077983 */ /* 0x000ee40000300800 */
[----:B------:R-:W4:Y:S02]  /*69c30*/  LDL.LU R20, [R1+0x7b0] ;  /* 0x0007b00001147983 */ /* 0x000f240000300800 */
[----:B------:R-:W4:Y:S01]  /*69c40*/  LDL.LU R21, [R1+0x7b4] ;  /* 0x0007b40001157983 */ /* 0x000f220000300800 */
[----:B------:R-:W2:Y:S01]  /*69c50*/  LDL.LU R22, [R1+0x7b8] ;  /* 0x0007b80001167983 */ /* 0x000ea20000300800 */
[----:B------:R-:W2:Y:S03]  /*69c60*/  LDL.LU R23, [R1+0x7bc] ;  /* 0x0007bc0001177983 */ /* 0x000ea60000300800 */
        /* <DEDUP_REMOVED lines=44> */
[----:B----4-:R-:W-:Y:S01]  /*69f30*/  STL.64 [R1+0x54a0], R22 ;  /* 0x0054a01601007387 */ /* 0x010fe20000100a00 */
[----:B--2---:R0:W-:Y:S03]  /*69f40*/  STL.64 [R1+0x5498], R20 ;  /* 0x0054981401007387 */ /* 0x0041e60000100a00 */
[----:B0-----:R-:W2:Y:S01]  /*69f50*/  LDL.LU R20, [R1+0x780] ;  /* 0x0007800001147983 */ /* 0x001ea20000300800 */
[----:B------:R-:W2:Y:S02]  /*69f60*/  LDL.LU R21, [R1+0x784] ;  /* 0x0007840001157983 */ /* 0x000ea40000300800 */
[----:B------:R-:W2:Y:S02]  /*69f70*/  LDL.LU R22, [R1+0x788] ;  /* 0x0007880001167983 */ /* 0x000ea40000300800 */
[----:B------:R-:W2:Y:S01]  /*69f80*/  LDL.LU R23, [R1+0x78c] ;  /* 0x00078c0001177983 */ /* 0x000ea20000300800 */
[----:B---3--:R-:W-:Y:S01]  /*69f90*/  STL.64 [R1+0x5460], R6 ;  /* 0x0054600601007387 */ /* 0x008fe20000100a00 */
[----:B------:R0:W-:Y:S03]  /*69fa0*/  STL.64 [R1+0x5458], R4 ;  /* 0x0054580401007387 */ /* 0x0001e60000100a00 */
[----:B0-----:R-:W3:Y:S01]  /*69fb0*/  LDL.LU R4, [R1+0x7d0] ;  /* 0x0007d00001047983 */ /* 0x001ee20000300800 */
[----:B------:R-:W3:Y:S02]  /*69fc0*/  LDL.LU R5, [R1+0x7d4] ;  /* 0x0007d40001057983 */ /* 0x000ee40000300800 */
[----:B------:R-:W4:Y:S02]  /*69fd0*/  LDL.LU R6, [R1+0x7d8] ;  /* 0x0007d80001067983 */ /* 0x000f240000300800 */
[----:B------:R-:W4:Y:S01]  /*69fe0*/  LDL.LU R7, [R1+0x7dc] ;  /* 0x0007dc0001077983 */ /* 0x000f220000300800 */
[C---:B------:R-:W-:Y:S08]  /*69ff0*/  HMMA.16816.F32 R56, R12.reuse, R38, R56 ;  /* 0x000000260c38723c */ /* 0x040ff00000001838 */
[C---:B------:R-:W-:Y:S01]  /*6a000*/  HMMA.16816.F32 R28, R12.reuse, R42, R28 ;  /* 0x0000002a0c1c723c */ /* 0x040fe2000000181c */
[----:B----4-:R-:W-:Y:S01]  /*6a010*/  STL.64 [R1+0x5470], R6 ;  /* 0x0054700601007387 */ /* 0x010fe20000100a00 */
[----:B---3--:R0:W-:Y:S03]  /*6a020*/  STL.64 [R1+0x5468], R4 ;  /* 0x0054680401007387 */ /* 0x0081e60000100a00 */
        /* <DEDUP_REMOVED lines=80> */
[----:B------:R-:W2:Y:S01]  /*6a530*/  LDL.LU.64 R20, [R1+0x5478] ;  /* 0x0054780001147983 */ /* 0x000ea20000300a00 */
[C---:B---3--:R-:W-:Y:S08]  /*6a540*/  HMMA.16816.F32 R4, R16.reuse, R54, R4 ;  /* 0x000000361004723c */ /* 0x048ff00000001804 */
        /* <DEDUP_REMOVED lines=20> */
[C---:B---3--:R-:W-:Y:S08]  /*6a690*/  HMMA.16816.F32 R4, R16.reuse, R26, R4 ;  /* 0x0000001a1004723c */ /* 0x048ff00000001804 */
[----:B------:R-:W-:Y:S11]  /*6a6a0*/  HMMA.16816.F32 R16, R16, R46, R56 ;  /* 0x0000002e1010723c */ /* 0x000ff60000001838 */
[----:B------:R-:W-:Y:S04]  /*6a6b0*/  @!UPT UIADD3 URZ, URZ, URZ, URZ ;  /* 0x0000003f3f3ff290 */ /* 0x000fe8000fffe03f */
[----:B------:R0:W-:Y:S01]  /*6a6c0*/  STL.64 [R1+0x3d8], R6 ;  /* 0x0003d80601007387 */ /* 0x0001e20000100a00 */
[----:B------:R-:W-:Y:S02]  /*6a6d0*/  IMAD.MOV.U32 R44, RZ, RZ, R4 ;  /* 0x000000ffff2c7224 */ /* 0x000fe400078e0004 */
[----:B------:R-:W-:Y:S01]  /*6a6e0*/  IMAD.MOV.U32 R45, RZ, RZ, R5 ;  /* 0x000000ffff2d7224 */ /* 0x000fe200078e0005 */
[----:B0-----:R-:W3:Y:S01]  /*6a6f0*/  LDL.LU.64 R6, [R1+0x5450] ;  /* 0x0054500001067983 */ /* 0x001ee20000300a00 */
[----:B------:R-:W3:Y:S02]  /*6a700*/  LDL.LU.64 R4, [R1+0x5448] ;  /* 0x0054480001047983 */ /* 0x000ee40000300a00 */
[----:B------:R-:W-:Y:S02]  /*6a710*/  STL.64 [R1+0x5430], R26 ;  /* 0x0054301a01007387 */ /* 0x000fe40000100a00 */
[----:B------:R0:W-:Y:S02]  /*6a720*/  STL.64 [R1+0x5428], R24 ;  /* 0x0054281801007387 */ /* 0x0001e40000100a00 */
[----:B0-----:R-:W2:Y:S01]  /*6a730*/  LDL.LU R24, [R1+0x5c0] ;  /* 0x0005c00001187983 */ /* 0x001ea20000300800 */
[----:B------:R-:W2:Y:S02]  /*6a740*/  LDL.LU R25, [R1+0x5c4] ;  /* 0x0005c40001197983 */ /* 0x000ea40000300800 */
[----:B------:R-:W2:Y:S02]  /*6a750*/  LDL.LU R26, [R1+0x5c8] ;  /* 0x0005c800011a7983 */ /* 0x000ea40000300800 */
[----:B------:R-:W2:Y:S01]  /*6a760*/  LDL.LU R27, [R1+0x5cc] ;  /* 0x0005cc00011b7983 */ /* 0x000ea20000300800 */
[----:B------:R-:W2:Y:S01]  /*6a770*/  LDL.LU.64 R58, [R1+0x5440] ;  /* 0x00544000013a7983 */ /* 0x000ea20000300a00 */
[----:B------:R-:W2:Y:S02]  /*6a780*/  LDL.LU.64 R56, [R1+0x5438] ;  /* 0x0054380001387983 */ /* 0x000ea40000300a00 */
[----:B------:R-:W-:Y:S02]  /*6a790*/  STL.64 [R1+0x3c0], R16 ;  /* 0x0003c01001007387 */ /* 0x000fe40000100a00 */
[----:B------:R2:W-:Y:S01]  /*6a7a0*/  STL.64 [R1+0x3c8], R18 ;  /* 0x0003c81201007387 */ /* 0x0005e20000100a00 */
[----:B------:R-:W0:Y:S04]  /*6a7b0*/  S2R R41, SR_TID.X ;  /* 0x0000000000297919 */ /* 0x000e280000002100 */
[----:B------:R-:W1:Y:S01]  /*6a7c0*/  S2R R40, SR_TID.X ;  /* 0x0000000000287919 */ /* 0x000e620000002100 */
[----:B0-----:R-:W-:Y:S01]  /*6a7d0*/  LOP3.LUT R41, R41, 0x7, RZ, 0xc0, !PT ;  /* 0x0000000729297812 */ /* 0x001fe200078ec0ff */
[----:B-1----:R-:W-:-:S04]  /*6a7e0*/  IMAD.SHL.U32 R40, R40, 0x2, RZ ;  /* 0x0000000228287824 */ /* 0x002fc800078e00ff */
[----:B------:R-:W-:Y:S01]  /*6a7f0*/  IMAD R41, R41, 0x110, RZ ;  /* 0x0000011029297824 */ /* 0x000fe200078e02ff */
[C---:B--2---:R-:W-:Y:S08]  /*6a800*/  HMMA.16816.F32 R16, R56.reuse, R38, R24 ;  /* 0x000000263810723c */ /* 0x044ff00000001818 */
[C---:B------:R-:W-:Y:S08]  /*6a810*/  HMMA.16816.F32 R12, R56.reuse, R42, R12 ;  /* 0x0000002a380c723c */ /* 0x040ff0000000180c */
[C---:B----4-:R-:W-:Y:S08]  /*6a820*/  HMMA.16816.F32 R8, R56.reuse, R30, R8 ;  /* 0x0000001e3808723c */ /* 0x050ff00000001808 */
[C---:B---3--:R-:W-:Y:S01]  /*6a830*/  HMMA.16816.F32 R4, R56.reuse, R34, R4 ;  /* 0x000000223804723c */ /* 0x048fe20000001804 */
[----:B------:R-:W-:Y:S01]  /*6a840*/  STL.64 [R1+0x450], R16 ;  /* 0x0004501001007387 */ /* 0x000fe20000100a00 */
[----:B------:R-:W-:Y:S05]  /*6a850*/  STL.64 [R1+0x458], R18 ;  /* 0x0004581201007387 */ /* 0x000fea0000100a00 */
[----:B------:R-:W-:Y:S02]  /*6a860*/  STL.64 [R1+0x440], R12 ;  /* 0x0004400c01007387 */ /* 0x000fe40000100a00 */
[----:B------:R0:W-:Y:S06]  /*6a870*/  STL.64 [R1+0x448], R14 ;  /* 0x0004480e01007387 */ /* 0x0001ec0000100a00 */
[----:B------:R-:W-:Y:S01]  /*6a880*/  STL.64 [R1+0x430], R8 ;  /* 0x0004300801007387 */ /* 0x000fe20000100a00 */
[----:B------:R1:W-:Y:S07]  /*6a890*/  STL.64 [R1+0x438], R10 ;  /* 0x0004380a01007387 */ /* 0x0003ee0000100a00 */
[----:B------:R-:W-:Y:S02]  /*6a8a0*/  STL.64 [R1+0x420], R4 ;  /* 0x0004200401007387 */ /* 0x000fe40000100a00 */
[----:B------:R-:W-:Y:S01]  /*6a8b0*/  STL.64 [R1+0x428], R6 ;  /* 0x0004280601007387 */ /* 0x000fe20000100a00 */
[----:B------:R-:W2:Y:S01]  /*6a8c0*/  LDL.LU R24, [R1+0x9d0] ;  /* 0x0009d00001187983 */ /* 0x000ea20000300800 */
[----:B------:R-:W2:Y:S02]  /*6a8d0*/  LDL.LU R25, [R1+0x9d4] ;  /* 0x0009d40001197983 */ /* 0x000ea40000300800 */
[----:B------:R-:W2:Y:S02]  /*6a8e0*/  LDL.LU R26, [R1+0x9d8] ;  /* 0x0009d800011a7983 */ /* 0x000ea40000300800 */
[----:B------:R-:W2:Y:S01]  /*6a8f0*/  LDL.LU R27, [R1+0x9dc] ;  /* 0x0009dc00011b7983 */ /* 0x000ea20000300800 */
[----:B------:R-:W3:Y:S01]  /*6a900*/  LDSM.16.MT88.4 R4, [R60+0x6180] ;  /* 0x006180003c04783b */ /* 0x000ee20000004200 */
[----:B0-----:R-:W-:Y:S01]  /*6a910*/  LOP3.LUT R15, R41, 0x30, R40, 0x78, !PT ;  /* 0x00000030290f7812 */ /* 0x001fe200078e7828 */
[----:B-1----:R-:W-:Y:S04]  /*6a920*/  HMMA.16816.F32 R8, R56, R54, R20 ;  /* 0x000000363808723c */ /* 0x002fe80000001814 */
[----:B------:R-:W-:Y:S04]  /*6a930*/  LDSM.16.M88.4 R16, [R15+0x12080] ;  /* 0x012080000f10783b */ /* 0x000fe80000000200 */
[----:B------:R-:W-:Y:S01]  /*6a940*/  LDSM.16.M88.4 R20, [R15+0x13080] ;  /* 0x013080000f14783b */ /* 0x000fe20000000200 */
[----:B---3--:R-:W-:-:S02]  /*6a950*/  IMAD.MOV.U32 R29, RZ, RZ, R4 ;  /* 0x000000ffff1d7224 */ /* 0x008fc400078e0004 */
[----:B------:R-:W-:Y:S02]  /*6a960*/  IMAD.MOV.U32 R28, RZ, RZ, R5 ;  /* 0x000000ffff1c7224 */ /* 0x000fe400078e0005 */
[----:B------:R-:W-:Y:S02]  /*6a970*/  IMAD.MOV.U32 R52, RZ, RZ, R6 ;  /* 0x000000ffff347224 */ /* 0x000fe400078e0006 */
[----:B------:R-:W-:Y:S02]  /*6a980*/  IMAD.MOV.U32 R53, RZ, RZ, R7 ;  /* 0x000000ffff357224 */ /* 0x000fe400078e0007 */
[----:B------:R-:W0:Y:S02]  /*6a990*/  LDSM.16.MT88.4 R4, [R61+0x8000] ;  /* 0x008000003d04783b */ /* 0x000e240000004200 */
[----:B0-----:R-:W-:Y:S02]  /*6a9a0*/  IMAD.MOV.U32 R40, RZ, RZ, R4 ;  /* 0x000000ffff287224 */ /* 0x001fe400078e0004 */
[----:B------:R-:W-:-:S02]  /*6a9b0*/  IMAD.MOV.U32 R41, RZ, RZ, R5 ;  /* 0x000000ffff297224 */ /* 0x000fc400078e0005 */
[----:B------:R-:W-:Y:S02]  /*6a9c0*/  IMAD.MOV.U32 R60, RZ, RZ, R6 ;  /* 0x000000ffff3c7224 */ /* 0x000fe400078e0006 */
[----:B------:R-:W-:Y:S02]  /*6a9d0*/  IMAD.MOV.U32 R3, RZ, RZ, R7 ;  /* 0x000000ffff037224 */ /* 0x000fe400078e0007 */
[----:B------:R-:W0:Y:S04]  /*6a9e0*/  LDSM.16.M88.4 R4, [R15+0x10080] ;  /* 0x010080000f04783b */ /* 0x000e280000000200 */
[----:B0-----:R0:W-:Y:S01]  /*6a9f0*/  STL.64 [R1+0x60], R4 ;  /* 0x0000600401007387 */ /* 0x0011e20000100a00 */
[----:B------:R-:W-:Y:S02]  /*6aa00*/  IMAD.MOV.U32 R2, RZ, RZ, R4 ;  /* 0x000000ffff027224 */ /* 0x000fe400078e0004 */
[----:B------:R1:W-:Y:S02]  /*6aa10*/  STL.64 [R1+0x68], R6 ;  /* 0x0000680601007387 */ /* 0x0003e40000100a00 */
[----:B------:R-:W-:Y:S01]  /*6aa20*/  IMAD.MOV.U32 R0, RZ, RZ, R5 ;  /* 0x000000ffff007224 */ /* 0x000fe200078e0005 */
[----:B------:R-:W-:Y:S01]  /*6aa30*/  STL.64 [R1+0x410], R8 ;  /* 0x0004100801007387 */ /* 0x000fe20000100a00 */
[----:B------:R-:W-:Y:S02]  /*6aa40*/  STL.64 [R1+0x418], R10 ;  /* 0x0004180a01007387 */ /* 0x000fe40000100a00 */
[----:B------:R-:W-:Y:S04]  /*6aa50*/  LDSM.16.M88.4 R8, [R15+0x10880] ;  /* 0x010880000f08783b */ /* 0x000fe80000000200 */
[----:B0-----:R-:W-:-:S02]  /*6aa60*/  IMAD.MOV.U32 R5, RZ, RZ, R58 ;  /* 0x000000ffff057224 */ /* 0x001fc400078e003a */
[----:B------:R-:W-:Y:S02]  /*6aa70*/  IMAD.MOV.U32 R4, RZ, RZ, R59 ;  /* 0x000000ffff047224 */ /* 0x000fe400078e003b */
[----:B-1----:R-:W-:Y:S02]  /*6aa80*/  IMAD.MOV.U32 R7, RZ, RZ, R56 ;  /* 0x000000ffff077224 */ /* 0x002fe400078e0038 */
[----:B------:R-:W-:Y:S02]  /*6aa90*/  IMAD.MOV.U32 R6, RZ, RZ, R57 ;  /* 0x000000ffff067224 */ /* 0x000fe400078e0039 */
[----:B------:R-:W0:Y:S04]  /*6aaa0*/  LDSM.16.M88.4 R56, [R15+0x11080] ;  /* 0x011080000f38783b */ /* 0x000e280000000200 */
[----:B0-----:R0:W-:Y:S01]  /*6aab0*/  STL [R1+0x4ebc], R58 ;  /* 0x004ebc3a01007387 */ /* 0x0011e20000100800 */
[----:B------:R-:W-:Y:S02]  /*6aac0*/  STL.64 [R1], R8 ;  /* 0x0000000801007387 */ /* 0x000fe40000100a00 */
[----:B------:R-:W-:Y:S02]  /*6aad0*/  STL.64 [R1+0x8], R10 ;  /* 0x0000080a01007387 */ /* 0x000fe40000100a00 */
[----:B------:R1:W-:Y:S01]  /*6aae0*/  STL [R1+0x4eb8], R59 ;  /* 0x004eb83b01007387 */ /* 0x0003e20000100800 */
[----:B------:R3:W-:Y:S04]  /*6aaf0*/  STL.64 [R1+0x53a0], R56 ;  /* 0x0053a03801007387 */ /* 0x0007e80000100a00 */
[----:B------:R-:W-:Y:S01]  /*6ab00*/  LDSM.16.M88.4 R8, [R15+0x12880] ;  /* 0x012880000f08783b */ /* 0x000fe20000000200 */
[----:B0-----:R-:W-:-:S02]  /*6ab10*/  IMAD.MOV.U32 R58, RZ, RZ, R5 ;  /* 0x000000ffff3a7224 */ /* 0x001fc400078e0005 */
[----:B-1----:R-:W-:Y:S02]  /*6ab20*/  IMAD.MOV.U32 R59, RZ, RZ, R4 ;  /* 0x000000ffff3b7224 */ /* 0x002fe400078e0004 */
[----:B---3--:R-:W-:Y:S02]  /*6ab30*/  IMAD.MOV.U32 R56, RZ, RZ, R7 ;  /* 0x000000ffff387224 */ /* 0x008fe400078e0007 */
[----:B------:R-:W-:Y:S02]  /*6ab40*/  IMAD.MOV.U32 R57, RZ, RZ, R6 ;  /* 0x000000ffff397224 */ /* 0x000fe400078e0006 */
[----:B------:R-:W0:Y:S02]  /*6ab50*/  LDSM.16.M88.4 R4, [R15+0x11880] ;  /* 0x011880000f04783b */ /* 0x000e240000000200 */
[----:B------:R-:W1:Y:S02]  /*6ab60*/  LDSM.16.M88.4 R12, [R15+0x13880] ;  /* 0x013880000f0c783b */ /* 0x000e640000000200 */
[----:B0-----:R-:W-:Y:S02]  /*6ab70*/  STL [R1+0x4ea0], R6 ;  /* 0x004ea00601007387 */ /* 0x001fe40000100800 */
[----:B------:R-:W-:Y:S02]  /*6ab80*/  STL [R1+0x4e9c], R7 ;  /* 0x004e9c0701007387 */ /* 0x000fe40000100800 */
[----:B------:R-:W-:Y:S02]  /*6ab90*/  STL [R1+0x4e90], R18 ;  /* 0x004e901201007387 */ /* 0x000fe40000100800 */
[----:B------:R-:W-:Y:S01]  /*6aba0*/  STL [R1+0x4e8c], R19 ;  /* 0x004e8c1301007387 */ /* 0x000fe20000100800 */
[----:B------:R-:W-:Y:S01]  /*6abb0*/  STL [R1+0x4f14], R10 ;  /* 0x004f140a01007387 */ /* 0x000fe20000100800 */
[----:B------:R-:W-:Y:S02]  /*6abc0*/  STL [R1+0x4f10], R11 ;  /* 0x004f100b01007387 */ /* 0x000fe40000100800 */
[----:B------:R2:W-:Y:S02]  /*6abd0*/  STL.64 [R1+0x53a8], R8 ;  /* 0x0053a80801007387 */ /* 0x0005e40000100a00 */
[----:B------:R-:W-:Y:S01]  /*6abe0*/  STL [R1+0x4e94], R22 ;  /* 0x004e941601007387 */ /* 0x000fe20000100800 */
[----:B------:R-:W-:Y:S01]  /*6abf0*/  STL [R1+0x4e88], R23 ;  /* 0x004e881701007387 */ /* 0x000fe20000100800 */
[----:B-1----:R-:W-:Y:S02]  /*6ac00*/  STL [R1+0x4ea4], R14 ;  /* 0x004ea40e01007387 */ /* 0x002fe40000100800 */
[----:B------:R-:W-:Y:S02]  /*6ac10*/  STL [R1+0x4e98], R15 ;  /* 0x004e980f01007387 */ /* 0x000fe40000100800 */
[----:B------:R-:W-:Y:S01]  /*6ac20*/  STL.64 [R1+0x5400], R50 ;  /* 0x0054003201007387 */ /* 0x000fe20000100a00 */
[----:B------:R0:W-:Y:S01]  /*6ac30*/  STL.64 [R1+0x53f8], R48 ;  /* 0x0053f83001007387 */ /* 0x0001e20000100a00 */
[----:B--2---:R-:W-:Y:S03]  /*6ac40*/  HMMA.16816.F32 R8, R56, R50, R24 ;  /* 0x000000323808723c */ /* 0x004fe60000001818 */
[----:B------:R-:W1:Y:S11]  /*6ac50*/  LDSM.16.MT88.4 R24, [R61+0x8080] ;  /* 0x008080003d18783b */ /* 0x000e760000004200 */
[----:B------:R-:W-:Y:S09]  /*6ac60*/  @!UPT UIADD3 URZ, URZ, URZ, URZ ;  /* 0x0000003f3f3ff290 */ /* 0x000ff2000fffe03f */
[----:B------:R1:W-:Y:S01]  /*6ac70*/  STL.64 [R1+0x400], R8 ;  /* 0x0004000801007387 */ /* 0x0003e20000100a00 */
[----:B------:R2:W-:Y:S02]  /*6ac80*/  STL.64 [R1+0x408], R10 ;  /* 0x0004080a01007387 */ /* 0x0005e40000100a00 */
[----:B0-----:R-:W3:Y:S02]  /*6ac90*/  LDL.LU R48, [R1+0xb30] ;  /* 0x000b300001307983 */ /* 0x001ee40000300800 */
[----:B------:R-:W3:Y:S01]  /*6aca0*/  LDL.LU R49, [R1+0xb34] ;  /* 0x000b340001317983 */ /* 0x000ee20000300800 */
[----:B------:R-:W3:Y:S01]  /*6acb0*/  LDL.LU R50, [R1+0xb38] ;  /* 0x000b380001327983 */ /* 0x000ee20000300800 */
[----:B------:R-:W3:Y:S02]  /*6acc0*/  LDL.LU R51, [R1+0xb3c] ;  /* 0x000b3c0001337983 */ /* 0x000ee40000300800 */
[----:B-1----:R-:W-:Y:S02]  /*6acd0*/  IMAD.MOV.U32 R9, RZ, RZ, R26 ;  /* 0x000000ffff097224 */ /* 0x002fe400078e001a */
[----:B------:R-:W-:-:S02]  /*6ace0*/  IMAD.MOV.U32 R8, RZ, RZ, R27 ;  /* 0x000000ffff087224 */ /* 0x000fc400078e001b */
[----:B------:R-:W3:Y:S01]  /*6acf0*/  LDL.LU.64 R26, [R1+0x5430] ;  /* 0x00543000011a7983 */ /* 0x000ee20000300a00 */
[----:B--2---:R-:W-:Y:S02]  /*6ad00*/  IMAD.MOV.U32 R11, RZ, RZ, R24 ;  /* 0x000000ffff0b7224 */ /* 0x004fe400078e0018 */
[----:B------:R-:W-:Y:S02]  /*6ad10*/  IMAD.MOV.U32 R10, RZ, RZ, R25 ;  /* 0x000000ffff0a7224 */ /* 0x000fe400078e0019 */
[----:B------:R-:W2:Y:S01]  /*6ad20*/  LDL.LU.64 R24, [R1+0x5428] ;  /* 0x0054280001187983 */ /* 0x000ea20000300a00 */
[----:B---3--:R-:W-:Y:S03]  /*6ad30*/  HMMA.16816.F32 R48, R56, R26, R48 ;  /* 0x0000001a3830723c */ /* 0x008fe60000001830 */
[----:B------:R-:W-:Y:S01]  /*6ad40*/  STL.64 [R1+0x53f0], R26 ;  /* 0x0053f01a01007387 */ /* 0x000fe20000100a00 */
[----:B--2---:R0:W-:Y:S11]  /*6ad50*/  STL.64 [R1+0x53e8], R24 ;  /* 0x0053e81801007387 */ /* 0x0041f60000100a00 */
[----:B------:R-:W-:Y:S08]  /*6ad60*/  @!UPT UIADD3 URZ, URZ, URZ, URZ ;  /* 0x0000003f3f3ff290 */ /* 0x000ff0000fffe03f */
[----:B------:R-:W-:Y:S01]  /*6ad70*/  STL.64 [R1+0x3f0], R48 ;  /* 0x0003f03001007387 */ /* 0x000fe20000100a00 */
[----:B------:R-:W-:Y:S02]  /*6ad80*/  STL.64 [R1+0x3f8], R50 ;  /* 0x0003f83201007387 */ /* 0x000fe40000100a00 */
[----:B------:R-:W1:Y:S04]  /*6ad90*/  LDSM.16.MT88.4 R48, [R61+0x8100] ;  /* 0x008100003d30783b */ /* 0x000e680000004200 */
[----:B0-----:R-:W2:Y:S01]  /*6ada0*/  LDL.LU R24, [R1+0xc50] ;  /* 0x000c500001187983 */ /* 0x001ea20000300800 */
[----:B------:R-:W2:Y:S01]  /*6adb0*/  LDL.LU R25, [R1+0xc54] ;  /* 0x000c540001197983 */ /* 0x000ea20000300800 */
[----:B------:R-:W2:Y:S02]  /*6adc0*/  LDL.LU R26, [R1+0xc58] ;  /* 0x000c5800011a7983 */ /* 0x000ea40000300800 */
[----:B------:R-:W2:Y:S02]  /*6add0*/  LDL.LU R27, [R1+0xc5c] ;  /* 0x000c5c00011b7983 */ /* 0x000ea40000300800 */
[----:B-1----:R-:W-:-:S02]  /*6ade0*/  IMAD.MOV.U32 R23, RZ, RZ, R48 ;  /* 0x000000ffff177224 */ /* 0x002fc400078e0030 */
[----:B------:R-:W-:Y:S02]  /*6adf0*/  IMAD.MOV.U32 R19, RZ, RZ, R50 ;  /* 0x000000ffff137224 */ /* 0x000fe400078e0032 */
[----:B------:R-:W-:Y:S02]  /*6ae00*/  IMAD.MOV.U32 R18, RZ, RZ, R51 ;  /* 0x000000ffff127224 */ /* 0x000fe400078e0033 */
[----:B------:R-:W-:Y:S01]  /*6ae10*/  IMAD.MOV.U32 R22, RZ, RZ, R49 ;  /* 0x000000ffff167224 */ /* 0x000fe200078e0031 */
[----:B------:R-:W3:Y:S01]  /*6ae20*/  LDL.LU R48, [R1+0xc40] ;  /* 0x000c400001307983 */ /* 0x000ee20000300800 */
[----:B------:R-:W3:Y:S02]  /*6ae30*/  LDL.LU R49, [R1+0xc44] ;  /* 0x000c440001317983 */ /* 0x000ee40000300800 */
[----:B------:R-:W3:Y:S02]  /*6ae40*/  LDL.LU R50, [R1+0xc48] ;  /* 0x000c480001327983 */ /* 0x000ee40000300800 */
[----:B------:R-:W3:Y:S01]  /*6ae50*/  LDL.LU R51, [R1+0xc4c] ;  /* 0x000c4c0001337983 */ /* 0x000ee20000300800 */
[----:B------:R-:W-:Y:S01]  /*6ae60*/  STL.64 [R1+0x5398], R18 ;  /* 0x0053981201007387 */ /* 0x000fe20000100a00 */
[----:B------:R0:W-:Y:S03]  /*6ae70*/  STL.64 [R1+0x5390], R16 ;  /* 0x0053901001007387 */ /* 0x0001e60000100a00 */
[----:B0-----:R-:W4:Y:S01]  /*6ae80*/  LDL.LU R16, [R1+0xc60] ;  /* 0x000c600001107983 */ /* 0x001f220000300800 */
[----:B------:R-:W4:Y:S02]  /*6ae90*/  LDL.LU R17, [R1+0xc64] ;  /* 0x000c640001117983 */ /* 0x000f240000300800 */
[----:B------:R-:W4:Y:S02]  /*6aea0*/  LDL.LU R18, [R1+0xc68] ;  /* 0x000c680001127983 */ /* 0x000f240000300800 */
[----:B------:R-:W4:Y:S01]  /*6aeb0*/  LDL.LU R19, [R1+0xc6c] ;  /* 0x000c6c0001137983 */ /* 0x000f220000300800 */
[----:B------:R-:W-:Y:S01]  /*6aec0*/  STL.64 [R1+0x5388], R22 ;  /* 0x0053881601007387 */ /* 0x000fe20000100a00 */
[----:B------:R0:W-:Y:S03]  /*6aed0*/  STL.64 [R1+0x5380], R20 ;  /* 0x0053801401007387 */ /* 0x0001e60000100a00 */
[----:B0-----:R-:W2:Y:S01]  /*6aee0*/  LDL.LU R20, [R1+0xb20] ;  /* 0x000b200001147983 */ /* 0x001ea20000300800 */
[----:B------:R-:W2:Y:S02]  /*6aef0*/  LDL.LU R21, [R1+0xb24] ;  /* 0x000b240001157983 */ /* 0x000ea40000300800 */
[----:B------:R-:W2:Y:S02]  /*6af00*/  LDL.LU R22, [R1+0xb28] ;  /* 0x000b280001167983 */ /* 0x000ea40000300800 */
[----:B------:R-:W2:Y:S02]  /*6af10*/  LDL.LU R23, [R1+0xb2c] ;  /* 0x000b2c0001177983 */ /* 0x000ea40000300800 */
[----:B--2---:R-:W-:Y:S01]  /*6af20*/  HMMA.16816.F32 R20, R56, R46, R20 ;  /* 0x0000002e3814723c */ /* 0x004fe20000001814 */
[----:B------:R-:W2:Y:S11]  /*6af30*/  LDL.LU R56, [R1+0xc30] ;  /* 0x000c300001387983 */ /* 0x000eb60000300800 */
[----:B------:R-:W-:Y:S11]  /*6af40*/  @!UPT UIADD3 URZ, URZ, URZ, URZ ;  /* 0x0000003f3f3ff290 */ /* 0x000ff6000fffe03f */
[----:B------:R-:W-:Y:S01]  /*6af50*/  STL.64 [R1+0x340], R20 ;  /* 0x0003401401007387 */ /* 0x000fe20000100a00 */
[----:B------:R-:W-:Y:S02]  /*6af60*/  STL.64 [R1+0x348], R22 ;  /* 0x0003481601007387 */ /* 0x000fe40000100a00 */
[----:B------:R0:W1:Y:S04]  /*6af70*/  LDSM.16.MT88.4 R20, [R61+0x8180] ;  /* 0x008180003d14783b */ /* 0x0000680000004200 */
[----:B------:R-:W2:Y:S01]  /*6af80*/  LDL.LU R57, [R1+0xc34] ;  /* 0x000c340001397983 */ /* 0x000ea20000300800 */
[----:B------:R-:W2:Y:S01]  /*6af90*/  LDL.LU R58, [R1+0xc38] ;  /* 0x000c3800013a7983 */ /* 0x000ea20000300800 */
[----:B------:R-:W2:Y:S02]  /*6afa0*/  LDL.LU R59, [R1+0xc3c] ;  /* 0x000c3c00013b7983 */ /* 0x000ea40000300800 */
[----:B------:R-:W-:Y:S02]  /*6afb0*/  STL.64 [R1+0x53e0], R46 ;  /* 0x0053e02e01007387 */ /* 0x000fe40000100a00 */
[----:B------:R-:W-:Y:S01]  /*6afc0*/  STL.64 [R1+0x53d8], R44 ;  /* 0x0053d82c01007387 */ /* 0x000fe20000100a00 */
[----:B0-----:R-:W2:Y:S01]  /*6afd0*/  LDL.LU R61, [R1+0x5420] ;  /* 0x00542000013d7983 */ /* 0x001ea20000300800 */
[----:B-1----:R-:W-:-:S02]  /*6afe0*/  IMAD.MOV.U32 R7, RZ, RZ, R22 ;  /* 0x000000ffff077224 */ /* 0x002fc400078e0016 */
[----:B------:R-:W-:Y:S02]  /*6aff0*/  IMAD.MOV.U32 R6, RZ, RZ, R23 ;  /* 0x000000ffff067224 */ /* 0x000fe400078e0017 */
[----:B------:R-:W-:Y:S02]  /*6b000*/  IMAD.MOV.U32 R15, RZ, RZ, R20 ;  /* 0x000000ffff0f7224 */ /* 0x000fe400078e0014 */
[----:B------:R-:W-:Y:S01]  /*6b010*/  IMAD.MOV.U32 R14, RZ, RZ, R21 ;  /* 0x000000ffff0e7224 */ /* 0x000fe200078e0015 */
[----:B------:R-:W-:Y:S01]  /*6b020*/  STL.64 [R1+0x53d0], R6 ;  /* 0x0053d00601007387 */ /* 0x000fe20000100a00 */
[----:B------:R-:W-:Y:S03]  /*6b030*/  STL.64 [R1+0x53c8], R4 ;  /* 0x0053c80401007387 */ /* 0x000fe60000100a00 */
[----:B------:R-:W-:Y:S02]  /*6b040*/  STL.64 [R1+0x53c0], R14 ;  /* 0x0053c00e01007387 */ /* 0x000fe40000100a00 */
[----:B------:R0:W-:Y:S02]  /*6b050*/  STL.64 [R1+0x53b8], R12 ;  /* 0x0053b80c01007387 */ /* 0x0001e40000100a00 */
[----:B0-----:R-:W-:-:S02]  /*6b060*/  IMAD.MOV.U32 R12, RZ, RZ, R29 ;  /* 0x000000ffff0c7224 */ /* 0x001fc400078e001d */
[----:B------:R-:W-:Y:S01]  /*6b070*/  IMAD.MOV.U32 R13, RZ, RZ, R28 ;  /* 0x000000ffff0d7224 */ /* 0x000fe200078e001c */
[----:B------:R-:W2:Y:S01]  /*6b080*/  LDL.LU R29, [R1+0x541c] ;  /* 0x00541c00011d7983 */ /* 0x000ea20000300800 */
[----:B------:R-:W2:Y:S02]  /*6b090*/  LDL.LU R28, [R1+0x5418] ;  /* 0x00541800011c7983 */ /* 0x000ea40000300800 */
[----:B------:R-:W-:Y:S02]  /*6b0a0*/  IMAD.MOV.U32 R14, RZ, RZ, R52 ;  /* 0x000000ffff0e7224 */ /* 0x000fe400078e0034 */
[----:B------:R-:W-:Y:S01]  /*6b0b0*/  IMAD.MOV.U32 R15, RZ, RZ, R53 ;  /* 0x000000ffff0f7224 */ /* 0x000fe200078e0035 */
[----:B------:R-:W2:Y:S01]  /*6b0c0*/  LDL.LU R52, [R1+0x5414] ;  /* 0x0054140001347983 */ /* 0x000ea20000300800 */
[----:B------:R-:W2:Y:S05]  /*6b0d0*/  LDL.LU R53, [R1+0x5410] ;  /* 0x0054100001357983 */ /* 0x000eaa0000300800 */
[C---:B----4-:R-:W-:Y:S08]  /*6b0e0*/  HMMA.16816.F32 R16, R12.reuse, R38, R16 ;  /* 0x000000260c10723c */ /* 0x050ff00000001810 */
[C---:B------:R-:W-:Y:S01]  /*6b0f0*/  HMMA.16816.F32 R4, R12.reuse, R42, R24 ;  /* 0x0000002a0c04723c */ /* 0x040fe20000001818 */
[----:B------:R-:W-:Y:S11]  /*6b100*/  STL.64 [R1+0x52a8], R36 ;  /* 0x0052a82401007387 */ /* 0x000ff60000100a00 */
[----:B------:R-:W-:Y:S03]  /*6b110*/  @!UPT UIADD3 URZ, URZ, URZ, URZ ;  /* 0x0000003f3f3ff290 */ /* 0x000fe6000fffe03f */
[----:B------:R-:W-:Y:S01]  /*6b120*/  STL.64 [R1+0x2a0], R16 ;  /* 0x0002a01001007387 */ /* 0x000fe20000100a00 */
[----:B------:R-:W-:Y:S07]  /*6b130*/  STL.64 [R1+0x2a8], R18 ;  /* 0x0002a81201007387 */ /* 0x000fee0000100a00 */
[----:B------:R-:W-:Y:S02]  /*6b140*/  STL.64 [R1+0x200], R4 ;  /* 0x0002000401007387 */ /* 0x000fe40000100a00 */
[----:B------:R3:W-:Y:S02]  /*6b150*/  STL.64 [R1+0x208], R6 ;  /* 0x0002080601007387 */ /* 0x0007e40000100a00 */
[----:B---3--:R-:W-:Y:S01]  /*6b160*/  HMMA.16816.F32 R4, R12, R30, R48 ;  /* 0x0000001e0c04723c */ /* 0x008fe20000001830 */
[----:B------:R-:W-:-:S02]  /*6b170*/  IMAD.MOV.U32 R42, RZ, RZ, R60 ;  /* 0x000000ffff2a7224 */ /* 0x000fc400078e003c */
[----:B------:R-:W-:Y:S01]  /*6b180*/  IMAD.MOV.U32 R43, RZ, RZ, R3 ;  /* 0x000000ffff2b7224 */ /* 0x000fe200078e0003 */
[----:B------:R-:W3:Y:S01]  /*6b190*/  LDL.LU R60, [R1+0x540c] ;  /* 0x00540c00013c7983 */ /* 0x000ee20000300800 */
[----:B------:R-:W4:Y:S11]  /*6b1a0*/  LDL.LU R3, [R1+0x5408] ;  /* 0x0054080001037983 */ /* 0x000f360000300800 */
[----:B------:R-:W-:Y:S07]  /*6b1b0*/  @!UPT UIADD3 URZ, URZ, URZ, URZ ;  /* 0x0000003f3f3ff290 */ /* 0x000fee000fffe03f */
[----:B------:R-:W-:Y:S01]  /*6b1c0*/  STL.64 [R1+0x1a0], R4 ;  /* 0x0001a00401007387 */ /* 0x000fe20000100a00 */
[----:B------:R2:W-:Y:S02]  /*6b1d0*/  STL.64 [R1+0x1a8], R6 ;  /* 0x0001a80601007387 */ /* 0x0005e40000100a00 */
[----:B--2---:R-:W-:Y:S01]  /*6b1e0*/  HMMA.16816.F32 R4, R12, R34, R56 ;  /* 0x000000220c04723c */ /* 0x004fe20000001838 */
[----:B------:R0:W-:Y:S04]  /*6b1f0*/  STL.64 [R1+0x5310], R28 ;  /* 0x0053101c01007387 */ /* 0x0001e80000100a00 */
[----:B0-----:R-:W2:Y:S01]  /*6b200*/  LDL.LU R28, [R1+0x9c0] ;  /* 0x0009c000011c7983 */ /* 0x001ea20000300800 */
[----:B------:R-:W2:Y:S02]  /*6b210*/  LDL.LU R29, [R1+0x9c4] ;  /* 0x0009c400011d7983 */ /* 0x000ea40000300800 */
[----:B------:R-:W2:Y:S02]  /*6b220*/  LDL.LU R30, [R1+0x9c8] ;  /* 0x0009c800011e7983 */ /* 0x000ea40000300800 */
[----:B------:R-:W2:Y:S01]  /*6b230*/  LDL.LU R31, [R1+0x9cc] ;  /* 0x0009cc00011f7983 */ /* 0x000ea20000300800 */
[----:B------:R-:W2:Y:S11]  /*6b240*/  LDL.LU R48, [R1+0xc20] ;  /* 0x000c200001307983 */ /* 0x000eb60000300800 */
[----:B------:R-:W-:Y:S01]  /*6b250*/  @!UPT UIADD3 URZ, URZ, URZ, URZ ;  /* 0x0000003f3f3ff290 */ /* 0x000fe2000fffe03f */
[----:B------:R0:W-:Y:S01]  /*6b260*/  STL.64 [R1+0x190], R4 ;  /* 0x0001900401007387 */ /* 0x0001e20000100a00 */
[----:B------:R1:W-:Y:S02]  /*6b270*/  STL.64 [R1+0x198], R6 ;  /* 0x0001980601007387 */ /* 0x0003e40000100a00 */
[----:B------:R-:W2:Y:S01]  /*6b280*/  LDL.LU R49, [R1+0xc24] ;  /* 0x000c240001317983 */ /* 0x000ea20000300800 */
[----:B------:R-:W2:Y:S01]  /*6b290*/  LDL.LU R50, [R1+0xc28] ;  /* 0x000c280001327983 */ /* 0x000ea20000300800 */
[----:B------:R-:W2:Y:S02]  /*6b2a0*/  LDL.LU R51, [R1+0xc2c] ;  /* 0x000c2c0001337983 */ /* 0x000ea40000300800 */
        /* <DEDUP_REMOVED lines=12> */
[----:B0-----:R-:W3:Y:S02]  /*6b370*/  LDL.LU R4, [R1+0xb10] ;  /* 0x000b100001047983 */ /* 0x001ee40000300800 */
[----:B------:R-:W3:Y:S01]  /*6b380*/  LDL.LU R5, [R1+0xb14] ;  /* 0x000b140001057983 */ /* 0x000ee20000300800 */
[----:B-1----:R-:W3:Y:S01]  /*6b390*/  LDL.LU R6, [R1+0xb18] ;  /* 0x000b180001067983 */ /* 0x002ee20000300800 */
[----:B------:R-:W-:-:S02]  /*6b3a0*/  IMAD.MOV.U32 R39, RZ, RZ, R8 ;  /* 0x000000ffff277224 */ /* 0x000fc400078e0008 */
[----:B------:R-:W3:Y:S02]  /*6b3b0*/  LDL.LU R7, [R1+0xb1c] ;  /* 0x000b1c0001077983 */ /* 0x000ee40000300800 */
        /* <DEDUP_REMOVED lines=15> */
[----:B------:R0:W-:Y:S02]  /*6b4b0*/  STL.64 [R1+0x52f8], R32 ;  /* 0x0052f82001007387 */ /* 0x0001e40000100a00 */
[----:B0-----:R-:W3:Y:S01]  /*6b4c0*/  LDL.LU R32, [R1+0xaa0] ;  /* 0x000aa00001207983 */ /* 0x001ee20000300800 */
[----:B------:R-:W3:Y:S02]  /*6b4d0*/  LDL.LU R33, [R1+0xaa4] ;  /* 0x000aa40001217983 */ /* 0x000ee40000300800 */
[----:B------:R-:W3:Y:S02]  /*6b4e0*/  LDL.LU R34, [R1+0xaa8] ;  /* 0x000aa80001227983 */ /* 0x000ee40000300800 */
[----:B------:R-:W3:Y:S01]  /*6b4f0*/  LDL.LU R35, [R1+0xaac] ;  /* 0x000aac0001237983 */ /* 0x000ee20000300800 */
[C---:B--2---:R-:W-:Y:S11]  /*6b500*/  HMMA.16816.F32 R48, R12.reuse, R54, R48 ;  /* 0x000000360c30723c */ /* 0x044ff60000001830 */
[----:B------:R-:W-:Y:S11]  /*6b510*/  @!UPT UIADD3 URZ, URZ, URZ, URZ ;  /* 0x0000003f3f3ff290 */ /* 0x000ff6000fffe03f */
[----:B------:R-:W-:Y:S01]  /*6b520*/  @!UPT UIADD3 URZ, URZ, URZ, URZ ;  /* 0x0000003f3f3ff290 */ /* 0x000fe2000fffe03f */
[----:B------:R-:W-:Y:S01]  /*6b530*/  STL.64 [R1+0x180], R48 ;  /* 0x0001803001007387 */ /* 0x000fe20000100a00 */
[----:B------:R0:W-:Y:S03]  /*6b540*/  STL.64 [R1+0x188], R50 ;  /* 0x0001883201007387 */ /* 0x0001e60000100a00 */
[----:B0-----:R-:W3:Y:S01]  /*6b550*/  LDL.LU.64 R50, [R1+0x5400] ;  /* 0x0054000001327983 */ /* 0x001ee20000300a00 */
[----:B------:R-:W2:Y:S02]  /*6b560*/  LDL.LU.64 R48, [R1+0x53f8] ;  /* 0x0053f80001307983 */ /* 0x000ea40000300a00 */
[----:B------:R0:W-:Y:S02]  /*6b570*/  STL.64 [R1+0x5340], R52 ;  /* 0x0053403401007387 */ /* 0x0001e40000100a00 */
[----:B0-----:R-:W2:Y:S01]  /*6b580*/  LDL.LU R52, [R1+0xab0] ;  /* 0x000ab00001347983 */ /* 0x001ea20000300800 */
[----:B------:R-:W2:Y:S02]  /*6b590*/  LDL.LU R53, [R1+0xab4] ;  /* 0x000ab40001357983 */ /* 0x000ea40000300800 */
[----:B------:R-:W2:Y:S02]  /*6b5a0*/  LDL.LU R54, [R1+0xab8] ;  /* 0x000ab80001367983 */ /* 0x000ea40000300800 */
[----:B------:R-:W2:Y:S01]  /*6b5b0*/  LDL.LU R55, [R1+0xabc] ;  /* 0x000abc0001377983 */ /* 0x000ea20000300800 */
[C---:B---3--:R-:W-:Y:S11]  /*6b5c0*/  HMMA.16816.F32 R24, R12.reuse, R50, R24 ;  /* 0x000000320c18723c */ /* 0x048ff60000001818 */
[----:B------:R-:W-:Y:S11]  /*6b5d0*/  @!UPT UIADD3 URZ, URZ, URZ, URZ ;  /* 0x0000003f3f3ff290 */ /* 0x000ff6000fffe03f */
[----:B------:R-:W-:Y:S01]  /*6b5e0*/  @!UPT UIADD3 URZ, URZ, URZ, URZ ;  /* 0x0000003f3f3ff290 */ /* 0x000fe2000fffe03f */
[----:B------:R-:W-:Y:S01]  /*6b5f0*/  STL.64 [R1+0x170], R24 ;  /* 0x0001701801007387 */ /* 0x000fe20000100a00 */
[----:B------:R0:W-:Y:S03]  /*6b600*/  STL.64 [R1+0x178], R26 ;  /* 0x0001781a01007387 */ /* 0x0001e60000100a00 */
[----:B0-----:R-:W3:Y:S01]  /*6b610*/  LDL.LU.64 R26, [R1+0x53f0] ;  /* 0x0053f000011a7983 */ /* 0x001ee20000300a00 */
[----:B------:R-:W4:Y:S02]  /*6b620*/  LDL.LU.64 R24, [R1+0x53e8] ;  /* 0x0053e80001187983 */ /* 0x000f240000300a00 */
[----:B--2---:R0:W-:Y:S02]  /*6b630*/  STL.64 [R1+0x5348], R48 ;  /* 0x0053483001007387 */ /* 0x0041e40000100a00 */
        /* <DEDUP_REMOVED lines=10> */
[----:B------:R-:W2:Y:S02]  /*6b6e0*/  LDL.LU.64 R44, [R1+0x53d8] ;  /* 0x0053d800012c7983 */ /* 0x000ea40000300a00 */
[----:B----4-:R0:W-:Y:S02]  /*6b6f0*/  STL.64 [R1+0x52b0], R24 ;  /* 0x0052b01801007387 */ /* 0x0101e40000100a00 */
[----:B0-----:R-:W4:Y:S01]  /*6b700*/  LDL.64 R24, [R1] ;  /* 0x0000000001187983 */ /* 0x001f220000100a00 */
[----:B---3--:R-:W-:Y:S03]  /*6b710*/  HMMA.16816.F32 R12, R12, R46, R4 ;  /* 0x0000002e0c0c723c */ /* 0x008fe60000001804 */
[----:B------:R-:W3:Y:S01]  /*6b720*/  LDL.LU.64 R6, [R1+0x53d0] ;  /* 0x0053d00001067983 */ /* 0x000ee20000300a00 */
[----:B------:R-:W3:Y:S11]  /*6b730*/  LDL.LU.64 R4, [R1+0x53c8] ;  /* 0x0053c80001047983 */ /* 0x000ef60000300a00 */
[----:B------:R-:W-:Y:S08]  /*6b740*/  @!UPT UIADD3 URZ, URZ, URZ, URZ ;  /* 0x0000003f3f3ff290 */ /* 0x000ff0000fffe03f */
[----:B------:R-:W-:Y:S01]  /*6b750*/  STL.64 [R1+0x150], R12 ;  /* 0x0001500c01007387 */ /* 0x000fe20000100a00 */
[----:B------:R0:W-:Y:S03]  /*6b760*/  STL.64 [R1+0x158], R14 ;  /* 0x0001580e01007387 */ /* 0x0001e60000100a00 */
[----:B0-----:R-:W3:Y:S01]  /*6b770*/  LDL.LU.64 R14, [R1+0x53c0] ;  /* 0x0053c000010e7983 */ /* 0x001ee20000300a00 */
[----:B------:R-:W3:Y:S02]  /*6b780*/  LDL.LU.64 R12, [R1+0x53b8] ;  /* 0x0053b800010c7983 */ /* 0x000ee40000300a00 */
[----:B--2---:R0:W-:Y:S01]  /*6b790*/  STL.64 [R1+0x4f68], R44 ;  /* 0x004f682c01007387 */ /* 0x0041e20000100a00 */
[C---:B----4-:R-:W-:Y:S01]  /*6b7a0*/  HMMA.16816.F32 R56, R40.reuse, R24, R56 ;  /* 0x000000182838723c */ /* 0x050fe20000001838 */
[----:B0-----:R-:W-:Y:S02]  /*6b7b0*/  IMAD.MOV.U32 R44, RZ, RZ, R2 ;  /* 0x000000ffff2c7224 */ /* 0x001fe400078e0002 */
[----:B------:R-:W-:Y:S01]  /*6b7c0*/  IMAD.MOV.U32 R45, RZ, RZ, R0 ;  /* 0x000000ffff2d7224 */ /* 0x000fe200078e0000 */
[----:B------:R-:W2:Y:S01]  /*6b7d0*/  LDL.LU R2, [R1+0x53b4] ;  /* 0x0053b40001027983 */ /* 0x000ea20000300800 */
[----:B------:R-:W4:Y:S05]  /*6b7e0*/  LDL.LU R0, [R1+0x53b0] ;  /* 0x0053b00001007983 */ /* 0x000f2a0000300800 */
[C---:B------:R-:W-:Y:S11]  /*6b7f0*/  HMMA.16816.F32 R8, R40.reuse, R44, R8 ;  /* 0x0000002c2808723c */ /* 0x040ff60000001808 */
[----:B------:R-:W-:Y:S11]  /*6b800*/  @!UPT UIADD3 URZ, URZ, URZ, URZ ;  /* 0x0000003f3f3ff290 */ /* 0x000ff6000fffe03f */
[----:B------:R-:W-:Y:S01]  /*6b810*/  @!UPT UIADD3 URZ, URZ, URZ, URZ ;  /* 0x0000003f3f3ff290 */ /* 0x000fe2000fffe03f */
[----:B------:R0:W-:Y:S01]  /*6b820*/  STL.64 [R1+0x140], R8 ;  /* 0x0001400801007387 */ /* 0x0001e20000100a00 */
[----:B------:R-:W-:Y:S03]  /*6b830*/  STL.64 [R1+0x148], R10 ;  /* 0x0001480a01007387 */ /* 0x000fe60000100a00 */
[----:B0-----:R-:W2:Y:S01]  /*6b840*/  LDL.LU.64 R8, [R1+0x53a8] ;  /* 0x0053a80001087983 */ /* 0x001ea20000300a00 */
[----:B------:R0:W-:Y:S02]  /*6b850*/  STL.64 [R1+0x130], R56 ;  /* 0x0001303801007387 */ /* 0x0001e40000100a00 */
[----:B------:R-:W-:Y:S01]  /*6b860*/  STL.64 [R1+0x138], R58 ;  /* 0x0001383a01007387 */ /* 0x000fe20000100a00 */
[----:B0-----:R-:W2:Y:S01]  /*6b870*/  LDL.LU.64 R56, [R1+0x53a0] ;  /* 0x0053a00001387983 */ /* 0x001ea20000300a00 */
[C---:B---3--:R-:W-:Y:S08]  /*6b880*/  HMMA.16816.F32 R20, R40.reuse, R4, R20 ;  /* 0x000000042814723c */ /* 0x048ff00000001814 */
[C---:B--2---:R-:W-:Y:S11]  /*6b890*/  HMMA.16816.F32 R16, R40.reuse, R56, R16 ;  /* 0x000000382810723c */ /* 0x044ff60000001810 */
[----:B------:R-:W-:Y:S11]  /*6b8a0*/  @!UPT UIADD3 URZ, URZ, URZ, URZ ;  /* 0x0000003f3f3ff290 */ /* 0x000ff6000fffe03f */
[----:B------:R-:W-:Y:S01]  /*6b8b0*/  @!UPT UIADD3 URZ, URZ, URZ, URZ ;  /* 0x0000003f3f3ff290 */ /* 0x000fe2000fffe03f */
[----:B------:R0:W-:Y:S01]  /*6b8c0*/  STL.64 [R1+0x120], R16 ;  /* 0x0001201001007387 */ /* 0x0001e20000100a00 */
[----:B------:R-:W-:Y:S02]  /*6b8d0*/  IMAD.MOV.U32 R10, RZ, RZ, R18 ;  /* 0x000000ffff0a7224 */ /* 0x000fe400078e0012 */
[----:B------:R-:W-:Y:S02]  /*6b8e0*/  IMAD.MOV.U32 R11, RZ, RZ, R19 ;  /* 0x000000ffff0b7224 */ /* 0x000fe400078e0013 */
[----:B------:R-:W2:Y:S04]  /*6b8f0*/  LDL.LU.64 R18, [R1+0x5398] ;  /* 0x0053980001127983 */ /* 0x000ea80000300a00 */
[----:B0-----:R-:W3:Y:S01]  /*6b900*/  LDL.LU.64 R16, [R1+0x5390] ;  /* 0x0053900001107983 */ /* 0x001ee20000300a00 */
[----:B------:R-:W-:Y:S02]  /*6b910*/  STL [R1+0x4f28], R10 ;  /* 0x004f280a01007387 */ /* 0x000fe40000100800 */
[----:B------:R-:W-:Y:S02]  /*6b920*/  STL.64 [R1+0x110], R20 ;  /* 0x0001101401007387 */ /* 0x000fe40000100a00 */
[----:B------:R0:W-:Y:S02]  /*6b930*/  STL.64 [R1+0x118], R22 ;  /* 0x0001181601007387 */ /* 0x0001e40000100a00 */
[----:B0-----:R-:W2:Y:S01]  /*6b940*/  LDL.LU.64 R22, [R1+0x5388] ;  /* 0x0053880001167983 */ /* 0x001ea20000300a00 */
[----:B------:R-:W2:Y:S01]  /*6b950*/  LDL.LU.64 R20, [R1+0x5380] ;  /* 0x0053800001147983 */ /* 0x000ea20000300a00 */
[C---:B---3--:R-:W-:Y:S08]  /*6b960*/  HMMA.16816.F32 R48, R40.reuse, R16, R48 ;  /* 0x000000102830723c */ /* 0x048ff00000001830 */
[C---:B--2---:R-:W-:Y:S11]  /*6b970*/  HMMA.16816.F32 R32, R40.reuse, R20, R32 ;  /* 0x000000142820723c */ /* 0x044ff60000001820 */
[----:B------:R-:W-:Y:S04]  /*6b980*/  @!UPT UIADD3 URZ, URZ, URZ, URZ ;  /* 0x0000003f3f3ff290 */ /* 0x000fe8000fffe03f */
[----:B------:R-:W-:Y:S01]  /*6b990*/  STL.64 [R1+0x100], R48 ;  /* 0x0001003001007387 */ /* 0x000fe20000100a00 */
[----:B------:R0:W-:Y:S02]  /*6b9a0*/  STL.64 [R1+0x108], R50 ;  /* 0x0001083201007387 */ /* 0x0001e40000100a00 */
[----:B------:R-:W-:Y:S02]  /*6b9b0*/  STL [R1+0x5358], R11 ;  /* 0x0053580b01007387 */ /* 0x000fe40000100800 */
[----:B------:R1:W-:Y:S01]  /*6b9c0*/  STL.64 [R1+0x5350], R8 ;  /* 0x0053500801007387 */ /* 0x0003e20000100a00 */
[C---:B0-----:R-:W-:Y:S08]  /*6b9d0*/  HMMA.16816.F32 R48, R40.reuse, R8, R52 ;  /* 0x000000082830723c */ /* 0x041ff00000001834 */
[----:B-1----:R-:W-:Y:S11]  /*6b9e0*/  HMMA.16816.F32 R8, R40, R12, R28 ;  /* 0x0000000c2808723c */ /* 0x002ff6000000181c */
[----:B------:R-:W-:Y:S04]  /*6b9f0*/  @!UPT UIADD3 URZ, URZ, URZ, URZ ;  /* 0x0000003f3f3ff290 */ /* 0x000fe8000fffe03f */
[----:B------:R-:W-:Y:S01]  /*6ba00*/  STL.64 [R1+0xf0], R48 ;  /* 0x0000f03001007387 */ /* 0x000fe20000100a00 */
[----:B------:R-:W-:Y:S08]  /*6ba10*/  STL.64 [R1+0xf8], R50 ;  /* 0x0000f83201007387 */ /* 0x000ff00000100a00 */
[----:B------:R-:W-:Y:S02]  /*6ba20*/  IMAD.MOV.U32 R58, RZ, RZ, R8 ;  /* 0x000000ffff3a7224 */ /* 0x000fe400078e0008 */
[----:B------:R-:W-:Y:S01]  /*6ba30*/  IMAD.MOV.U32 R59, RZ, RZ, R9 ;  /* 0x000000ffff3b7224 */ /* 0x000fe200078e0009 */
[----:B------:R-:W-:Y:S01]  /*6ba40*/  STL.64 [R1+0xe0], R32 ;  /* 0x0000e02001007387 */ /* 0x000fe20000100a00 */
[----:B------:R-:W-:Y:S02]  /*6ba50*/  STL.64 [R1+0xe8], R34 ;  /* 0x0000e82201007387 */ /* 0x000fe40000100a00 */
[----:B------:R-:W-:Y:S01]  /*6ba60*/  STL.64 [R1+0xd8], R10 ;  /* 0x0000d80a01007387 */ /* 0x000fe20000100a00 */
[----:B------:R-:W-:Y:S01]  /*6ba70*/  STL.64 [R1+0x5368], R58 ;  /* 0x0053683a01007387 */ /* 0x000fe20000100a00 */
[----:B------:R0:W-:Y:S03]  /*6ba80*/  STL.64 [R1+0x5360], R56 ;  /* 0x0053603801007387 */ /* 0x0001e60000100a00 */
[----:B0-----:R-:W2:Y:S01]  /*6ba90*/  LDL.LU R56, [R1+0x990] ;  /* 0x0009900001387983 */ /* 0x001ea20000300800 */
[----:B------:R-:W2:Y:S02]  /*6baa0*/  LDL.LU R57, [R1+0x994] ;  /* 0x0009940001397983 */ /* 0x000ea40000300800 */
[----:B------:R-:W2:Y:S02]  /*6bab0*/  LDL.LU R58, [R1+0x998] ;  /* 0x00099800013a7983 */ /* 0x000ea40000300800 */
[----:B------:R-:W2:Y:S01]  /*6bac0*/  LDL.LU R59, [R1+0x99c] ;  /* 0x00099c00013b7983 */ /* 0x000ea20000300800 */
        /* <DEDUP_REMOVED lines=15> */
[----:B------:R-:W-:-:S02]  /*6bbc0*/  IMAD.MOV.U32 R42, RZ, RZ, R7 ;  /* 0x000000ffff2a7224 */ /* 0x000fc400078e0007 */
[----:B------:R-:W-:Y:S01]  /*6bbd0*/  IMAD.MOV.U32 R43, RZ, RZ, R6 ;  /* 0x000000ffff2b7224 */ /* 0x000fe200078e0006 */
[----:B------:R-:W3:Y:S01]  /*6bbe0*/  LDL.LU R51, [R1+0x97c] ;  /* 0x00097c0001337983 */ /* 0x000ee20000300800 */
[----:B----4-:R-:W-:Y:S02]  /*6bbf0*/  IMAD.MOV.U32 R28, RZ, RZ, R0 ;  /* 0x000000ffff1c7224 */ /* 0x010fe400078e0000 */
[----:B------:R-:W-:Y:S02]  /*6bc00*/  IMAD.MOV.U32 R40, RZ, RZ, R15 ;  /* 0x000000ffff287224 */ /* 0x000fe400078e000f */
[----:B------:R-:W-:Y:S01]  /*6bc10*/  IMAD.MOV.U32 R41, RZ, RZ, R14 ;  /* 0x000000ffff297224 */ /* 0x000fe200078e000e */
[----:B------:R-:W4:Y:S01]  /*6bc20*/  LDL.LU R0, [R1+0x537c] ;  /* 0x00537c0001007983 */ /* 0x000f220000300800 */
[----:B------:R-:W-:Y:S02]  /*6bc30*/  IMAD.MOV.U32 R29, RZ, RZ, R2 ;  /* 0x000000ffff1d7224 */ /* 0x000fe400078e0002 */
[----:B------:R-:W3:Y:S02]  /*6bc40*/  LDL.LU R2, [R1+0x5378] ;  /* 0x0053780001027983 */ /* 0x000ee40000300800 */
[----:B------:R-:W-:-:S02]  /*6bc50*/  IMAD.MOV.U32 R30, RZ, RZ, R3 ;  /* 0x000000ffff1e7224 */ /* 0x000fc400078e0003 */
[----:B------:R-:W-:Y:S01]  /*6bc60*/  IMAD.MOV.U32 R31, RZ, RZ, R60 ;  /* 0x000000ffff1f7224 */ /* 0x000fe200078e003c */
[----:B------:R-:W3:Y:S01]  /*6bc70*/  LDL.LU R3, [R1+0x5374] ;  /* 0x0053740001037983 */ /* 0x000ee20000300800 */
[----:B------:R-:W3:Y:S02]  /*6bc80*/  LDL.LU R60, [R1+0x5370] ;  /* 0x00537000013c7983 */ /* 0x000ee40000300800 */
[----:B------:R-:W-:Y:S02]  /*6bc90*/  STL.64 [R1+0x52e0], R42 ;  /* 0x0052e02a01007387 */ /* 0x000fe40000100a00 */
[----:B------:R0:W-:Y:S02]  /*6bca0*/  STL.64 [R1+0x52d8], R40 ;  /* 0x0052d82801007387 */ /* 0x0001e40000100a00 */
[----:B0-----:R-:W3:Y:S01]  /*6bcb0*/  LDL.LU R40, [R1+0x9a0] ;  /* 0x0009a00001287983 */ /* 0x001ee20000300800 */
[----:B------:R-:W3:Y:S02]  /*6bcc0*/  LDL.LU R41, [R1+0x9a4] ;  /* 0x0009a40001297983 */ /* 0x000ee40000300800 */
[----:B------:R-:W3:Y:S02]  /*6bcd0*/  LDL.LU R42, [R1+0x9a8] ;  /* 0x0009a800012a7983 */ /* 0x000ee40000300800 */
[----:B------:R-:W3:Y:S01]  /*6bce0*/  LDL.LU R43, [R1+0x9ac] ;  /* 0x0009ac00012b7983 */ /* 0x000ee20000300800 */
[C---:B--2---:R-:W-:Y:S08]  /*6bcf0*/  HMMA.16816.F32 R56, R36.reuse, R24, R56 ;  /* 0x000000182438723c */ /* 0x044ff00000001838 */
[----:B---3--:R-:W-:Y:S11]  /*6bd00*/  HMMA.16816.F32 R40, R36, R44, R40 ;  /* 0x0000002c2428723c */ /* 0x008ff60000001828 */
[----:B------:R-:W-:Y:S11]  /*6bd10*/  @!UPT UIADD3 URZ, URZ, URZ, URZ ;  /* 0x0000003f3f3ff290 */ /* 0x000ff6000fffe03f */
[----:B------:R-:W-:Y:S02]  /*6bd20*/  @!UPT UIADD3 URZ, URZ, URZ, URZ ;  /* 0x0000003f3f3ff290 */ /* 0x000fe4000fffe03f */
[----:B------:R-:W-:Y:S02]  /*6bd30*/  IMAD.MOV.U32 R14, RZ, RZ, R40 ;  /* 0x000000ffff0e7224 */ /* 0x000fe400078e0028 */
[----:B------:R-:W-:Y:S02]  /*6bd40*/  IMAD.MOV.U32 R7, RZ, RZ, R42 ;  /* 0x000000ffff077224 */ /* 0x000fe400078e002a */
[----:B------:R-:W-:Y:S02]  /*6bd50*/  IMAD.MOV.U32 R6, RZ, RZ, R41 ;  /* 0x000000ffff067224 */ /* 0x000fe400078e0029 */
[----:B------:R-:W-:Y:S02]  /*6bd60*/  IMAD.MOV.U32 R15, RZ, RZ, R43 ;  /* 0x000000ffff0f7224 */ /* 0x000fe400078e002b */
[----:B------:R-:W-:Y:S02]  /*6bd70*/  IMAD.MOV.U32 R40, RZ, RZ, R23 ;  /* 0x000000ffff287224 */ /* 0x000fe400078e0017 */
[----:B------:R-:W-:-:S02]  /*6bd80*/  IMAD.MOV.U32 R42, RZ, RZ, R19 ;  /* 0x000000ffff2a7224 */ /* 0x000fc400078e0013 */
[----:B------:R-:W-:Y:S02]  /*6bd90*/  IMAD.MOV.U32 R41, RZ, RZ, R22 ;  /* 0x000000ffff297224 */ /* 0x000fe400078e0016 */
[----:B------:R-:W-:Y:S02]  /*6bda0*/  IMAD.MOV.U32 R43, RZ, RZ, R18 ;  /* 0x000000ffff2b7224 */ /* 0x000fe400078e0012 */
[----:B------:R-:W-:Y:S02]  /*6bdb0*/  IMAD.MOV.U32 R19, RZ, RZ, R58 ;  /* 0x000000ffff137224 */ /* 0x000fe400078e003a */
[----:B------:R-:W-:Y:S02]  /*6bdc0*/  IMAD.MOV.U32 R23, RZ, RZ, R59 ;  /* 0x000000ffff177224 */ /* 0x000fe400078e003b */
[----:B------:R-:W-:Y:S02]  /*6bdd0*/  IMAD.MOV.U32 R22, RZ, RZ, R56 ;  /* 0x000000ffff167224 */ /* 0x000fe400078e0038 */
[----:B------:R-:W-:Y:S01]  /*6bde0*/  IMAD.MOV.U32 R18, RZ, RZ, R57 ;  /* 0x000000ffff127224 */ /* 0x000fe200078e0039 */
[----:B------:R-:W2:Y:S01]  /*6bdf0*/  LDL.LU.64 R58, [R1+0x5368] ;  /* 0x00536800013a7983 */ /* 0x000ea20000300a00 */
[----:B------:R-:W3:Y:S02]  /*6be00*/  LDL.LU.64 R56, [R1+0x5360] ;  /* 0x0053600001387983 */ /* 0x000ee40000300a00 */
[----:B------:R0:W-:Y:S02]  /*6be10*/  STL.64 [R1+0x5328], R24 ;  /* 0x0053281801007387 */ /* 0x0001e40000100a00 */
[----:B----4-:R-:W-:-:S02]  /*6be20*/  IMAD.MOV.U32 R27, RZ, RZ, R0 ;  /* 0x000000ffff1b7224 */ /* 0x010fc400078e0000 */
[----:B0-----:R-:W-:Y:S02]  /*6be30*/  IMAD.MOV.U32 R24, RZ, RZ, R60 ;  /* 0x000000ffff187224 */ /* 0x001fe400078e003c */
[----:B------:R-:W-:Y:S01]  /*6be40*/  IMAD.MOV.U32 R25, RZ, RZ, R3 ;  /* 0x000000ffff197224 */ /* 0x000fe200078e0003 */
[C---:B---3--:R-:W-:Y:S11]  /*6be50*/  HMMA.16816.F32 R8, R36.reuse, R56, R8 ;  /* 0x000000382408723c */ /* 0x048ff60000001808 */
[----:B------:R-:W-:Y:S11]  /*6be60*/  @!UPT UIADD3 URZ, URZ, URZ, URZ ;  /* 0x0000003f3f3ff290 */ /* 0x000ff6000fffe03f */
[----:B------:R-:W-:Y:S02]  /*6be70*/  @!UPT UIADD3 URZ, URZ, URZ, URZ ;  /* 0x0000003f3f3ff290 */ /* 0x000fe4000fffe03f */
[----:B------:R-:W-:Y:S02]  /*6be80*/  IMAD.MOV.U32 R0, RZ, RZ, R11 ;  /* 0x000000ffff007224 */ /* 0x000fe400078e000b */
[----:B------:R-:W-:Y:S02]  /*6be90*/  IMAD.MOV.U32 R60, RZ, RZ, R8 ;  /* 0x000000ffff3c7224 */ /* 0x000fe400078e0008 */
[----:B------:R-:W-:Y:S01]  /*6bea0*/  IMAD.MOV.U32 R3, RZ, RZ, R9 ;  /* 0x000000ffff037224 */ /* 0x000fe200078e0009 */
[----:B------:R-:W3:Y:S01]  /*6beb0*/  LDL.LU R11, [R1+0x5358] ;  /* 0x00535800010b7983 */ /* 0x000ee20000300800 */
[----:B------:R-:W4:Y:S01]  /*6bec0*/  LDL.LU.64 R8, [R1+0x5350] ;  /* 0x0053500001087983 */ /* 0x000f220000300a00 */
[C---:B------:R-:W-:Y:S08]  /*6bed0*/  HMMA.16816.F32 R48, R36.reuse, R4, R48 ;  /* 0x000000042430723c */ /* 0x040ff00000001830 */
[C---:B------:R-:W-:Y:S01]  /*6bee0*/  HMMA.16816.F32 R52, R36.reuse, R16, R52 ;  /* 0x000000102434723c */ /* 0x040fe20000001834 */
[----:B------:R-:W-:Y:S11]  /*6bef0*/  IMAD.MOV.U32 R26, RZ, RZ, R2 ;  /* 0x000000ffff1a7224 */ /* 0x000ff600078e0002 */
[----:B------:R-:W-:Y:S03]  /*6bf00*/  @!UPT UIADD3 URZ, URZ, URZ, URZ ;  /* 0x0000003f3f3ff290 */ /* 0x000fe6000fffe03f */
[----:B------:R0:W-:Y:S01]  /*6bf10*/  STL.64 [R1+0x90], R48 ;  /* 0x0000903001007387 */ /* 0x0001e20000100a00 */
[----:B------:R-:W-:Y:S03]  /*6bf20*/  STL.64 [R1+0x98], R50 ;  /* 0x0000983201007387 */ /* 0x000fe60000100a00 */
[----:B0-----:R-:W2:Y:S04]  /*6bf30*/  LDL.LU.64 R48, [R1+0x5348] ;  /* 0x0053480001307983 */ /* 0x001ea80000300a00 */
[----:B------:R0:W-:Y:S02]  /*6bf40*/  STL.64 [R1+0x80], R52 ;  /* 0x0000803401007387 */ /* 0x0001e40000100a00 */
[----:B------:R-:W-:Y:S01]  /*6bf50*/  STL.64 [R1+0x88], R54 ;  /* 0x0000883601007387 */ /* 0x000fe20000100a00 */
[----:B0-----:R-:W2:Y:S01]  /*6bf60*/  LDL.LU.64 R52, [R1+0x5340] ;  /* 0x0053400001347983 */ /* 0x001ea20000300a00 */
[----:B------:R-:W-:Y:S02]  /*6bf70*/  STL.64 [R1+0x5320], R18 ;  /* 0x0053201201007387 */ /* 0x000fe40000100a00 */
[----:B------:R0:W-:Y:S02]  /*6bf80*/  STL.64 [R1+0x5318], R16 ;  /* 0x0053181001007387 */ /* 0x0001e40000100a00 */
[C---:B0-----:R-:W-:Y:S01]  /*6bf90*/  HMMA.16816.F32 R16, R36.reuse, R20, R32 ;  /* 0x000000142410723c */ /* 0x041fe20000001820 */
[----:B------:R-:W-:Y:S07]  /*6bfa0*/  STL.64 [R1+0x5308], R22 ;  /* 0x0053081601007387 */ /* 0x000fee0000100a00 */
[C---:B----4-:R-:W-:Y:S11]  /*6bfb0*/  HMMA.16816.F32 R24, R36.reuse, R8, R24 ;  /* 0x000000082418723c */ /* 0x050ff60000001818 */
[----:B------:R-:W-:Y:S11]  /*6bfc0*/  @!UPT UIADD3 URZ, URZ, URZ, URZ ;  /* 0x0000003f3f3ff290 */ /* 0x000ff6000fffe03f */
[----:B------:R-:W-:Y:S01]  /*6bfd0*/  @!UPT UIADD3 URZ, URZ, URZ, URZ ;  /* 0x0000003f3f3ff290 */ /* 0x000fe2000fffe03f */
[----:B------:R-:W-:Y:S01]  /*6bfe0*/  STL.64 [R1+0x70], R24 ;  /* 0x0000701801007387 */ /* 0x000fe20000100a00 */
[----:B------:R-:W-:Y:S02]  /*6bff0*/  STL.64 [R1+0x78], R26 ;  /* 0x0000781a01007387 */ /* 0x000fe40000100a00 */
[----:B------:R-:W-:Y:S02]  /*6c000*/  STL.64 [R1+0x5300], R20 ;  /* 0x0053001401007387 */ /* 0x000fe40000100a00 */
[----:B------:R-:W-:Y:S01]  /*6c010*/  STL.64 [R1+0x50], R16 ;  /* 0x0000501001007387 */ /* 0x000fe20000100a00 */
[----:B------:R0:W-:Y:S02]  /*6c020*/  STL.64 [R1+0x58], R18 ;  /* 0x0000581201007387 */ /* 0x0001e40000100a00 */
[----:B0-----:R-:W-:Y:S02]  /*6c030*/  HMMA.16816.F32 R16, R36, R12, R28 ;  /* 0x0000000c2410723c */ /* 0x001fe4000000181c */
[----:B------:R-:W4:Y:S11]  /*6c040*/  LDL.LU R36, [R1+0x800] ;  /* 0x0008000001247983 */ /* 0x000f360000300800 */
[----:B------:R-:W-:Y:S10]  /*6c050*/  @!UPT UIADD3 URZ, URZ, URZ, URZ ;  /* 0x0000003f3f3ff290 */ /* 0x000ff4000fffe03f */
[----:B------:R-:W-:Y:S01]  /*6c060*/  STL.64 [R1+0x40], R16 ;  /* 0x0000401001007387 */ /* 0x000fe20000100a00 */
[----:B------:R-:W-:Y:S02]  /*6c070*/  STL.64 [R1+0x48], R18 ;  /* 0x0000481201007387 */ /* 0x000fe40000100a00 */
[----:B------:R-:W4:Y:S02]  /*6c080*/  LDL.LU R37, [R1+0x804] ;  /* 0x0008040001257983 */ /* 0x000f240000300800 */
[----:B--2---:R-:W-:Y:S02]  /*6c090*/  IMAD.MOV.U32 R38, RZ, RZ, R53 ;  /* 0x000000ffff267224 */ /* 0x004fe400078e0035 */
[----:B------:R-:W-:Y:S01]  /*6c0a0*/  IMAD.MOV.U32 R39, RZ, RZ, R52 ;  /* 0x000000ffff277224 */ /* 0x000fe200078e0034 */
[----:B------:R-:W2:Y:S01]  /*6c0b0*/  LDL.LU R53, [R1+0x533c] ;  /* 0x00533c0001357983 */ /* 0x000ea20000300800 */
[----:B------:R-:W2:Y:S03]  /*6c0c0*/  LDL.LU R52, [R1+0x5338] ;  /* 0x0053380001347983 */ /* 0x000ea60000300800 */
[----:B------:R0:W-:Y:S02]  /*6c0d0*/  STL.64 [R1+0x52c0], R38 ;  /* 0x0052c02601007387 */ /* 0x0001e40000100a00 */
[----:B0-----:R-:W-:-:S02]  /*6c0e0*/  IMAD.MOV.U32 R38, RZ, RZ, R49 ;  /* 0x000000ffff267224 */ /* 0x001fc400078e0031 */
[----:B------:R-:W-:Y:S01]  /*6c0f0*/  IMAD.MOV.U32 R39, RZ, RZ, R48 ;  /* 0x000000ffff277224 */ /* 0x000fe200078e0030 */
[----:B----4-:R0:W-:Y:S04]  /*6c100*/  STL.64 [R1+0x52b8], R36 ;  /* 0x0052b82401007387 */ /* 0x0101e80000100a00 */
[----:B0-----:R-:W4:Y:S01]  /*6c110*/  LDL.LU R36, [R1+0x810] ;  /* 0x0008100001247983 */ /* 0x001f220000300800 */
        /* <DEDUP_REMOVED lines=27> */
[----:B------:R-:W-:Y:S04]  /*6c2d0*/  STL.64 [R1+0x52d0], R38 ;  /* 0x0052d02601007387 */ /* 0x000fe80000100a00 */
[----:B----4-:R0:W-:Y:S04]  /*6c2e0*/  STL.64 [R1+0x52c8], R36 ;  /* 0x0052c82401007387 */ /* 0x0101e80000100a00 */
[----:B0-----:R-:W4:Y:S01]  /*6c2f0*/  LDL.LU R36, [R1+0x570] ;  /* 0x0005700001247983 */ /* 0x001f220000300800 */
[----:B------:R-:W4:Y:S02]  /*6c300*/  LDL.LU R37, [R1+0x574] ;  /* 0x0005740001257983 */ /* 0x000f240000300800 */
[----:B------:R-:W3:Y:S02]  /*6c310*/  LDL.LU R38, [R1+0x578] ;  /* 0x0005780001267983 */ /* 0x000ee40000300800 */
[----:B------:R-:W3:Y:S01]  /*6c320*/  LDL.LU R39, [R1+0x57c] ;  /* 0x00057c0001277983 */ /* 0x000ee20000300800 */
[C---:B--2---:R-:W-:Y:S01]  /*6c330*/  HMMA.16816.F32 R24, R40.reuse, R44, R24 ;  /* 0x0000002c2818723c */ /* 0x044fe20000001818 */
[----:B---3--:R-:W-:Y:S01]  /*6c340*/  STL.64 [R1+0x52f0], R38 ;  /* 0x0052f02601007387 */ /* 0x008fe20000100a00 */
[----:B----4-:R0:W-:Y:S03]  /*6c350*/  STL.64 [R1+0x52e8], R36 ;  /* 0x0052e82401007387 */ /* 0x0101e60000100a00 */
[----:B0-----:R-:W2:Y:S01]  /*6c360*/  LDL.LU R36, [R1+0x820] ;  /* 0x0008200001247983 */ /* 0x001ea20000300800 */
[----:B------:R-:W2:Y:S02]  /*6c370*/  LDL.LU R37, [R1+0x824] ;  /* 0x0008240001257983 */ /* 0x000ea40000300800 */
[----:B------:R-:W2:Y:S02]  /*6c380*/  LDL.LU R38, [R1+0x828] ;  /* 0x0008280001267983 */ /* 0x000ea40000300800 */
[----:B------:R-:W2:Y:S11]  /*6c390*/  LDL.LU R39, [R1+0x82c] ;  /* 0x00082c0001277983 */ /* 0x000eb60000300800 */
[----:B------:R-:W-:Y:S02]  /*6c3a0*/  @!UPT UIADD3 URZ, URZ, URZ, URZ ;  /* 0x0000003f3f3ff290 */ /* 0x000fe4000fffe03f */
[----:B------:R0:W-:Y:S01]  /*6c3b0*/  STL.64 [R1+0x20], R24 ;  /* 0x0000201801007387 */ /* 0x0001e20000100a00 */
[----:B------:R-:W-:Y:S03]  /*6c3c0*/  STL.64 [R1+0x28], R26 ;  /* 0x0000281a01007387 */ /* 0x000fe60000100a00 */
[----:B0-----:R-:W3:Y:S01]  /*6c3d0*/  LDL.LU.64 R24, [R1+0x5328] ;  /* 0x0053280001187983 */ /* 0x001ee20000300a00 */
[C---:B------:R-:W-:Y:S08]  /*6c3e0*/  HMMA.16816.F32 R48, R40.reuse, R56, R48 ;  /* 0x000000382830723c */ /* 0x040ff00000001830 */
[C---:B------:R-:W-:Y:S08]  /*6c3f0*/  HMMA.16816.F32 R16, R40.reuse, R4, R16 ;  /* 0x000000042810723c */ /* 0x040ff00000001810 */
[C---:B---3--:R-:W-:Y:S11]  /*6c400*/  HMMA.16816.F32 R52, R40.reuse, R24, R52 ;  /* 0x000000182834723c */ /* 0x048ff60000001834 */
[----:B------:R-:W-:Y:S11]  /*6c410*/  @!UPT UIADD3 URZ, URZ, URZ, URZ ;  /* 0x0000003f3f3ff290 */ /* 0x000ff6000fffe03f */
[----:B------:R-:W-:Y:S01]  /*6c420*/  @!UPT UIADD3 URZ, URZ, URZ, URZ ;  /* 0x0000003f3f3ff290 */ /* 0x000fe2000fffe03f */
[----:B------:R-:W-:Y:S01]  /*6c430*/  STL.64 [R1+0x4e40], R54 ;  /* 0x004e403601007387 */ /* 0x000fe20000100a00 */
[----:B------:R0:W-:Y:S03]  /*6c440*/  STL.64 [R1+0x4e38], R52 ;  /* 0x004e383401007387 */ /* 0x0001e60000100a00 */
[----:B0-----:R-:W3:Y:S01]  /*6c450*/  LDL.LU R52, [R1+0x7f0] ;  /* 0x0007f00001347983 */ /* 0x001ee20000300800 */
[----:B------:R-:W3:Y:S02]  /*6c460*/  LDL.LU R53, [R1+0x7f4] ;  /* 0x0007f40001357983 */ /* 0x000ee40000300800 */
[----:B------:R-:W3:Y:S02]  /*6c470*/  LDL.LU R54, [R1+0x7f8] ;  /* 0x0007f80001367983 */ /* 0x000ee40000300800 */
[----:B------:R-:W3:Y:S01]  /*6c480*/  LDL.LU R55, [R1+0x7fc] ;  /* 0x0007fc0001377983 */ /* 0x000ee20000300800 */
[----:B------:R0:W-:Y:S04]  /*6c490*/  STL.64 [R1+0x4e50], R50 ;  /* 0x004e503201007387 */ /* 0x0001e80000100a00 */
[----:B0-----:R-:W4:Y:S01]  /*6c4a0*/  LDL R51, [R1+0xd08] ;  /* 0x000d080001337983 */ /* 0x001f220000100800 */
[----:B------:R-:W-:Y:S02]  /*6c4b0*/  STL.64 [R1+0x4e48], R48 ;  /* 0x004e483001007387 */ /* 0x000fe40000100a00 */
[----:B------:R-:W-:Y:S02]  /*6c4c0*/  STL.64 [R1+0x480], R16 ;  /* 0x0004801001007387 */ /* 0x000fe40000100a00 */
[----:B------:R0:W-:Y:S02]  /*6c4d0*/  STL.64 [R1+0x488], R18 ;  /* 0x0004881201007387 */ /* 0x0001e40000100a00 */
[----:B0-----:R-:W2:Y:S01]  /*6c4e0*/  LDL.LU.64 R18, [R1+0x5320] ;  /* 0x0053200001127983 */ /* 0x001ea20000300a00 */
[----:B------:R-:W2:Y:S01]  /*6c4f0*/  LDL.LU.64 R16, [R1+0x5318] ;  /* 0x0053180001107983 */ /* 0x000ea20000300a00 */
[C---:B------:R-:W-:Y:S08]  /*6c500*/  HMMA.16816.F32 R20, R40.reuse, R8, R20 ;  /* 0x000000082814723c */ /* 0x040ff00000001814 */
[----:B--2---:R-:W-:Y:S11]  /*6c510*/  HMMA.16816.F32 R28, R40, R16, R28 ;  /* 0x00000010281c723c */ /* 0x004ff6000000181c */
[----:B------:R-:W-:Y:S11]  /*6c520*/  @!UPT UIADD3 URZ, URZ, URZ, URZ ;  /* 0x0000003f3f3ff290 */ /* 0x000ff6000fffe03f */
[----:B------:R-:W-:Y:S01]  /*6c530*/  @!UPT UIADD3 URZ, URZ, URZ, URZ ;  /* 0x0000003f3f3ff290 */ /* 0x000fe2000fffe03f */
[----:B------:R0:W-:Y:S01]  /*6c540*/  STL.64 [R1+0x4e0], R28 ;  /* 0x0004e01c01007387 */ /* 0x0001e20000100a00 */
[----:B------:R1:W-:Y:S03]  /*6c550*/  STL.64 [R1+0x4e8], R30 ;  /* 0x0004e81e01007387 */ /* 0x0003e60000100a00 */
[----:B0-----:R-:W2:Y:S01]  /*6c560*/  LDL.LU.64 R28, [R1+0x5310] ;  /* 0x00531000011c7983 */ /* 0x001ea20000300a00 */
[----:B-1----:R-:W2:Y:S02]  /*6c570*/  LDL.LU R30, [R1+0x858] ;  /* 0x00085800011e7983 */ /* 0x002ea40000300800 */
[----:B------:R-:W-:Y:S02]  /*6c580*/  IMAD.MOV.U32 R31, RZ, RZ, R61 ;  /* 0x000000ffff1f7224 */ /* 0x000fe400078e003d */
[----:B------:R-:W-:Y:S01]  /*6c590*/  STL.64 [R1+0x540], R20 ;  /* 0x0005401401007387 */ /* 0x000fe20000100a00 */
[----:B------:R0:W-:Y:S01]  /*6c5a0*/  STL [R1+0x548], R22 ;  /* 0x0005481601007387 */ /* 0x0001e20000100800 */
[----:B------:R-:W-:-:S03]  /*6c5b0*/  IMAD.MOV.U32 R61, RZ, RZ, R23 ;  /* 0x000000ffff3d7224 */ /* 0x000fc600078e0017 */
[----:B0-----:R-:W2:Y:S01]  /*6c5c0*/  LDL.LU.64 R22, [R1+0x5308] ;  /* 0x0053080001167983 */ /* 0x001ea20000300a00 */
[----:B------:R-:W2:Y:S02]  /*6c5d0*/  LDL.LU.64 R20, [R1+0x5300] ;  /* 0x0053000001147983 */ /* 0x000ea40000300a00 */
[C---:B--2---:R-:W-:Y:S08]  /*6c5e0*/  HMMA.16816.F32 R32, R40.reuse, R20, R32 ;  /* 0x000000142820723c */ /* 0x044ff00000001820 */
[----:B------:R-:W-:Y:S11]  /*6c5f0*/  HMMA.16816.F32 R40, R40, R12, R36 ;  /* 0x0000000c2828723c */ /* 0x000ff60000001824 */
[----:B------:R-:W-:Y:S04]  /*6c600*/  @!UPT UIADD3 URZ, URZ, URZ, URZ ;  /* 0x0000003f3f3ff290 */ /* 0x000fe8000fffe03f */
[----:B------:R0:W-:Y:S01]  /*6c610*/  STL.64 [R1+0x560], R32 ;  /* 0x0005602001007387 */ /* 0x0001e20000100a00 */
[----:B------:R1:W-:Y:S03]  /*6c620*/  STL.64 [R1+0x568], R34 ;  /* 0x0005682201007387 */ /* 0x0003e60000100a00 */
[----:B0-----:R-:W2:Y:S01]  /*6c630*/  LDL.LU.64 R32, [R1+0x52f8] ;  /* 0x0052f80001207983 */ /* 0x001ea20000300a00 */
[----:B-1----:R-:W2:Y:S02]  /*6c640*/  LDL.LU R34, [R1+0x8b8] ;  /* 0x0008b80001227983 */ /* 0x002ea40000300800 */
[----:B------:R-:W2:Y:S02]  /*6c650*/  LDL.LU R35, [R1+0x8bc] ;  /* 0x0008bc0001237983 */ /* 0x000ea40000300800 */
[----:B------:R-:W2:Y:S01]  /*6c660*/  LDL.LU.64 R38, [R1+0x52f0] ;  /* 0x0052f00001267983 */ /* 0x000ea20000300a00 */
[----:B------:R-:W2:Y:S01]  /*6c670*/  LDL.LU.64 R36, [R1+0x52e8] ;  /* 0x0052e80001247983 */ /* 0x000ea20000300a00 */
[----:B------:R-:W-:Y:S02]  /*6c680*/  STL.64 [R1+0x30], R40 ;  /* 0x0000302801007387 */ /* 0x000fe40000100a00 */
[----:B------:R0:W-:Y:S02]  /*6c690*/  STL.64 [R1+0x38], R42 ;  /* 0x0000382a01007387 */ /* 0x0001e40000100a00 */
        /* <DEDUP_REMOVED lines=9> */
[----:B--2---:R-:W-:Y:S11]  /*6c730*/  HMMA.16816.F32 R36, R40, R24, R36 ;  /* 0x000000182824723c */ /* 0x004ff60000001824 */
[----:B------:R-:W-:Y:S11]  /*6c740*/  @!UPT UIADD3 URZ, URZ, URZ, URZ ;  /* 0x0000003f3f3ff290 */ /* 0x000ff6000fffe03f */
[----:B------:R-:W-:Y:S01]  /*6c750*/  @!UPT UIADD3 URZ, URZ, URZ, URZ ;  /* 0x0000003f3f3ff290 */ /* 0x000fe2000fffe03f */
[----:B------:R-:W-:Y:S01]  /*6c760*/  STL.64 [R1+0x580], R36 ;  /* 0x0005802401007387 */ /* 0x000fe20000100a00 */
[----:B------:R0:W-:Y:S03]  /*6c770*/  STL.64 [R1+0x588], R38 ;  /* 0x0005882601007387 */ /* 0x0001e60000100a00 */
[----:B0-----:R-:W2:Y:S01]  /*6c780*/  LDL.LU.64 R38, [R1+0x52c0] ;  /* 0x0052c00001267983 */ /* 0x001ea20000300a00 */
[----:B------:R-:W2:Y:S02]  /*6c790*/  LDL.LU.64 R36, [R1+0x52b8] ;  /* 0x0052b80001247983 */ /* 0x000ea40000300a00 */
[----:B------:R-:W-:Y:S02]  /*6c7a0*/  IMAD.MOV.U32 R2, RZ, RZ, R10 ;  /* 0x000000ffff027224 */ /* 0x000fe400078e000a */
[----:B------:R-:W-:Y:S02]  /*6c7b0*/  IMAD.MOV.U32 R46, RZ, RZ, R24 ;  /* 0x000000ffff2e7224 */ /* 0x000fe400078e0018 */
[----:B------:R-:W-:-:S02]  /*6c7c0*/  IMAD.MOV.U32 R10, RZ, RZ, R25 ;  /* 0x000000ffff0a7224 */ /* 0x000fc400078e0019 */
[----:B------:R-:W3:Y:S01]  /*6c7d0*/  LDL.LU.64 R24, [R1+0x52b0] ;  /* 0x0052b00001187983 */ /* 0x000ee20000300a00 */
[C---:B--2---:R-:W-:Y:S11]  /*6c7e0*/  HMMA.16816.F32 R36, R40.reuse, R56, R36 ;  /* 0x000000382824723c */ /* 0x044ff60000001824 */
[----:B------:R-:W-:Y:S11]  /*6c7f0*/  @!UPT UIADD3 URZ, URZ, URZ, URZ ;  /* 0x0000003f3f3ff290 */ /* 0x000ff6000fffe03f */
[----:B------:R-:W-:Y:S01]  /*6c800*/  @!UPT UIADD3 URZ, URZ, URZ, URZ ;  /* 0x0000003f3f3ff290 */ /* 0x000fe2000fffe03f */
[----:B------:R0:W-:Y:S01]  /*6c810*/  STL.64 [R1+0x590], R36 ;  /* 0x0005902401007387 */ /* 0x0001e20000100a00 */
[----:B------:R-:W-:Y:S03]  /*6c820*/  STL.64 [R1+0x598], R38 ;  /* 0x0005982601007387 */ /* 0x000fe60000100a00 */
[----:B0-----:R-:W2:Y:S01]  /*6c830*/  LDL.LU.64 R36, [R1+0x52a8] ;  /* 0x0052a80001247983 */ /* 0x001ea20000300a00 */
[C---:B---3--:R-:W-:Y:S01]  /*6c840*/  HMMA.16816.F32 R52, R40.reuse, R4, R52 ;  /* 0x000000042834723c */ /* 0x048fe20000001834 */
[----:B------:R-:W-:Y:S02]  /*6c850*/  STL.64 [R1+0x5298], R58 ;  /* 0x0052983a01007387 */ /* 0x000fe40000100a00 */
[----:B------:R0:W-:Y:S02]  /*6c860*/  STL.64 [R1+0x5290], R56 ;  /* 0x0052903801007387 */ /* 0x0001e40000100a00 */
[----:B0-----:R-:W3:Y:S01]  /*6c870*/  LDL.LU R56, [R1+0x9e0] ;  /* 0x0009e00001387983 */ /* 0x001ee20000300800 */
[----:B------:R-:W3:Y:S02]  /*6c880*/  LDL.LU R57, [R1+0x9e4] ;  /* 0x0009e40001397983 */ /* 0x000ee40000300800 */
[----:B------:R-:W3:Y:S02]  /*6c890*/  LDL.LU R58, [R1+0x9e8] ;  /* 0x0009e800013a7983 */ /* 0x000ee40000300800 */
[----:B------:R-:W3:Y:S11]  /*6c8a0*/  LDL.LU R59, [R1+0x9ec] ;  /* 0x0009ec00013b7983 */ /* 0x000ef60000300800 */
[----:B------:R-:W-:Y:S02]  /*6c8b0*/  @!UPT UIADD3 URZ, URZ, URZ, URZ ;  /* 0x0000003f3f3ff290 */ /* 0x000fe4000fffe03f */
[----:B------:R0:W-:Y:S01]  /*6c8c0*/  STL.64 [R1+0x5a0], R52 ;  /* 0x0005a03401007387 */ /* 0x0001e20000100a00 */
[----:B------:R1:W-:Y:S02]  /*6c8d0*/  STL.64 [R1+0x5a8], R54 ;  /* 0x0005a83601007387 */ /* 0x0003e40000100a00 */
[----:B0-----:R-:W-:Y:S01]  /*6c8e0*/  IMAD.MOV.U32 R53, RZ, RZ, R24 ;  /* 0x000000ffff357224 */ /* 0x001fe200078e0018 */
[C---:B------:R-:W-:Y:S01]  /*6c8f0*/  HMMA.16816.F32 R28, R40.reuse, R16, R28 ;  /* 0x00000010281c723c */ /* 0x040fe2000000181c */
[----:B--2---:R-:W-:Y:S02]  /*6c900*/  IMAD.MOV.U32 R52, RZ, RZ, R36 ;  /* 0x000000ffff347224 */ /* 0x004fe400078e0024 */
[----:B------:R-:W2:Y:S01]  /*6c910*/  LDL.LU R36, [R1+0x52a4] ;  /* 0x0052a40001247983 */ /* 0x000ea20000300800 */
[----:B------:R-:W3:Y:S02]  /*6c920*/  LDL.LU R24, [R1+0x52a0] ;  /* 0x0052a00001187983 */ /* 0x000ee40000300800 */
[----:B-1----:R-:W4:Y:S02]  /*6c930*/  LDL.LU R54, [R1+0xbf8] ;  /* 0x000bf80001367983 */ /* 0x002f240000300800 */
[----:B------:R-:W4:Y:S01]  /*6c940*/  LDL.LU R55, [R1+0xbfc] ;  /* 0x000bfc0001377983 */ /* 0x000f220000300800 */
[----:B------:R-:W-:Y:S01]  /*6c950*/  STL.64 [R1+0x5288], R6 ;  /* 0x0052880601007387 */ /* 0x000fe20000100a00 */
[----:B------:R0:W-:Y:S03]  /*6c960*/  STL.64 [R1+0x5280], R4 ;  /* 0x0052800401007387 */ /* 0x0001e60000100a00 */
[----:B0-----:R-:W4:Y:S01]  /*6c970*/  LDL.LU R4, [R1+0x9f0] ;  /* 0x0009f00001047983 */ /* 0x001f220000300800 */
[----:B------:R-:W-:Y:S02]  /*6c980*/  STL.64 [R1+0x5278], R18 ;  /* 0x0052781201007387 */ /* 0x000fe40000100a00 */
[----:B------:R0:W-:Y:S07]  /*6c990*/  STL.64 [R1+0x5270], R16 ;  /* 0x0052701001007387 */ /* 0x0001ee0000100a00 */
[----:B------:R-:W-:Y:S01]  /*6c9a0*/  STL.64 [R1+0x5b0], R28 ;  /* 0x0005b01c01007387 */ /* 0x000fe20000100a00 */
[----:B------:R-:W-:Y:S02]  /*6c9b0*/  STL.64 [R1+0x5b8], R30 ;  /* 0x0005b81e01007387 */ /* 0x000fe40000100a00 */
[----:B------:R-:W1:Y:S01]  /*6c9c0*/  LDSM.16.MT88.4 R28, [R37+0x8080] ;  /* 0x00808000251c783b */ /* 0x000e620000004200 */
[----:B0-----:R-:W-:Y:S01]  /*6c9d0*/  HMMA.16816.F32 R16, R40, R8, R32 ;  /* 0x000000082810723c */ /* 0x001fe20000001820 */
[----:B------:R-:W0:Y:S02]  /*6c9e0*/  LDSM.16.MT88.4 R32, [R37+0x8100] ;  /* 0x008100002520783b */ /* 0x000e240000004200 */
[----:B------:R-:W-:-:S02]  /*6c9f0*/  IMAD.MOV.U32 R6, RZ, RZ, R25 ;  /* 0x000000ffff067224 */ /* 0x000fc400078e0019 */
[----:B-1----:R-:W-:Y:S01]  /*6ca00*/  STL.64 [R1+0x5238], R30 ;  /* 0x0052381e01007387 */ /* 0x002fe20000100a00 */
[----:B------:R-:W-:Y:S02]  /*6ca10*/  STL.64 [R1+0x5230], R28 ;  /* 0x0052301c01007387 */ /* 0x000fe40000100a00 */
[----:B------:R-:W-:Y:S02]  /*6ca20*/  STL [R1+0x5268], R11 ;  /* 0x0052680b01007387 */ /* 0x000fe40000100800 */
[----:B------:R-:W-:Y:S11]  /*6ca30*/  STL.64 [R1+0x5260], R8 ;  /* 0x0052600801007387 */ /* 0x000ff60000100a00 */
[----:B------:R-:W-:Y:S02]  /*6ca40*/  @!UPT UIADD3 URZ, URZ, URZ, URZ ;  /* 0x0000003f3f3ff290 */ /* 0x000fe4000fffe03f */
[----:B------:R-:W-:Y:S01]  /*6ca50*/  STL.64 [R1+0x5c0], R16 ;  /* 0x0005c01001007387 */ /* 0x000fe20000100a00 */
[----:B------:R-:W-:Y:S03]  /*6ca60*/  STL.64 [R1+0x5c8], R18 ;  /* 0x0005c81201007387 */ /* 0x000fe60000100a00 */
[----:B0-----:R-:W-:Y:S01]  /*6ca70*/  STL.64 [R1+0x51b8], R34 ;  /* 0x0051b82201007387 */ /* 0x001fe20000100a00 */
[----:B------:R-:W-:Y:S02]  /*6ca80*/  STL.64 [R1+0x51b0], R32 ;  /* 0x0051b02001007387 */ /* 0x000fe40000100a00 */
[----:B------:R-:W-:Y:S02]  /*6ca90*/  STL.64 [R1+0x5258], R22 ;  /* 0x0052581601007387 */ /* 0x000fe40000100a00 */
[----:B------:R-:W-:Y:S02]  /*6caa0*/  STL.64 [R1+0x5250], R20 ;  /* 0x0052501401007387 */ /* 0x000fe40000100a00 */
[----:B--2---:R-:W-:-:S02]  /*6cab0*/  IMAD.MOV.U32 R5, RZ, RZ, R36 ;  /* 0x000000ffff057224 */ /* 0x004fc400078e0024 */
[----:B---3--:R-:W-:Y:S02]  /*6cac0*/  IMAD.MOV.U32 R7, RZ, RZ, R24 ;  /* 0x000000ffff077224 */ /* 0x008fe400078e0018 */
[----:B------:R-:W-:Y:S02]  /*6cad0*/  LDSM.16.MT88.4 R24, [R37+0x8000] ;  /* 0x008000002518783b */ /* 0x000fe40000004200 */
[----:B------:R-:W0:Y:S03]  /*6cae0*/  LDSM.16.MT88.4 R36, [R37+0x8180] ;  /* 0x008180002524783b */ /* 0x000e260000004200 */
[C---:B----4-:R-:W-:Y:S11]  /*6caf0*/  HMMA.16816.F32 R4, R40.reuse, R20, R4 ;  /* 0x000000142804723c */ /* 0x050ff60000001804 */
[----:B------:R-:W-:Y:S11]  /*6cb00*/  @!UPT UIADD3 URZ, URZ, URZ, URZ ;  /* 0x0000003f3f3ff290 */ /* 0x000ff6000fffe03f */
[----:B------:R-:W-:Y:S01]  /*6cb10*/  @!UPT UIADD3 URZ, URZ, URZ, URZ ;  /* 0x0000003f3f3ff290 */ /* 0x000fe2000fffe03f */
[----:B------:R-:W-:Y:S01]  /*6cb20*/  STL.64 [R1+0x5e0], R4 ;  /* 0x0005e00401007387 */ /* 0x000fe20000100a00 */
[----:B------:R1:W-:Y:S02]  /*6cb30*/  STL.64 [R1+0x5e8], R6 ;  /* 0x0005e80601007387 */ /* 0x0003e40000100a00 */
[----:B-1----:R-:W-:Y:S01]  /*6cb40*/  HMMA.16816.F32 R4, R40, R12, R56 ;  /* 0x0000000c2804723c */ /* 0x002fe20000001838 */
[----:B------:R-:W1:Y:S04]  /*6cb50*/  LDSM.16.MT88.4 R40, [R51+0x8000] ;  /* 0x008000003328783b */ /* 0x000e680000004200 */
[----:B0-----:R-:W-:Y:S01]  /*6cb60*/  STL.64 [R1+0x5188], R38 ;  /* 0x0051882601007387 */ /* 0x001fe20000100a00 */
[----:B------:R-:W-:Y:S02]  /*6cb70*/  STL.64 [R1+0x5180], R36 ;  /* 0x0051802401007387 */ /* 0x000fe40000100a00 */
[----:B------:R-:W-:Y:S02]  /*6cb80*/  STL.64 [R1+0x5248], R14 ;  /* 0x0052480e01007387 */ /* 0x000fe40000100a00 */
[----:B------:R-:W-:Y:S11]  /*6cb90*/  STL.64 [R1+0x5240], R12 ;  /* 0x0052400c01007387 */ /* 0x000ff60000100a00 */
[----:B------:R-:W-:Y:S02]  /*6cba0*/  @!UPT UIADD3 URZ, URZ, URZ, URZ ;  /* 0x0000003f3f3ff290 */ /* 0x000fe4000fffe03f */
[----:B------:R-:W-:Y:S01]  /*6cbb0*/  STL.64 [R1+0x10], R4 ;  /* 0x0000100401007387 */ /* 0x000fe20000100a00 */
[----:B------:R0:W-:Y:S02]  /*6cbc0*/  STL.64 [R1+0x18], R6 ;  /* 0x0000180601007387 */ /* 0x0001e40000100a00 */
[----:B0-----:R-:W-:Y:S01]  /*6cbd0*/  HMMA.16816.F32 R4, R24, R44, R52 ;  /* 0x0000002c1804723c */ /* 0x001fe20000001834 */
[----:B-1----:R-:W-:Y:S01]  /*6cbe0*/  STL.64 [R1+0x5128], R42 ;  /* 0x0051282a01007387 */ /* 0x002fe20000100a00 */
[----:B------:R0:W-:Y:S02]  /*6cbf0*/  STL.64 [R1+0x5120], R40 ;  /* 0x0051202801007387 */ /* 0x0001e40000100a00 */
[----:B------:R-:W-:Y:S02]  /*6cc00*/  STL [R1+0x50e8], R51 ;  /* 0x0050e83301007387 */ /* 0x000fe40000100800 */
[----:B------:R-:W2:Y:S11]  /*6cc10*/  LDL.LU R52, [R1+0x8d0] ;  /* 0x0008d00001347983 */ /* 0x000eb60000300800 */
[----:B------:R-:W-:Y:S06]  /*6cc20*/  @!UPT UIADD3 URZ, URZ, URZ, URZ ;  /* 0x0000003f3f3ff290 */ /* 0x000fec000fffe03f */
[----:B------:R-:W-:Y:S01]  /*6cc30*/  STL.64 [R1+0x600], R4 ;  /* 0x0006000401007387 */ /* 0x000fe20000100a00 */
[----:B------:R-:W-:Y:S02]  /*6cc40*/  STL.64 [R1+0x608], R6 ;  /* 0x0006080601007387 */ /* 0x000fe40000100a00 */
[----:B------:R-:W2:Y:S02]  /*6cc50*/  LDL.LU R53, [R1+0x8d4] ;  /* 0x0008d40001357983 */ /* 0x000ea40000300800 */
[----:B------:R-:W3:Y:S01]  /*6cc60*/  LDL.LU R54, [R1+0x8d8] ;  /* 0x0008d80001367983 */ /* 0x000ee20000300800 */
[----:B------:R-:W3:Y:S04]  /*6cc70*/  LDL.LU R55, [R1+0x8dc] ;  /* 0x0008dc0001377983 */ /* 0x000ee80000300800 */
[----:B---3--:R-:W-:Y:S01]  /*6cc80*/  STL.64 [R1+0x5198], R54 ;  /* 0x0051983601007387 */ /* 0x008fe20000100a00 */
[----:B--2---:R-:W-:Y:S02]  /*6cc90*/  STL.64 [R1+0x5190], R52 ;  /* 0x0051903401007387 */ /* 0x004fe40000100a00 */
[----:B0-----:R-:W2:Y:S02]  /*6cca0*/  LDL.LU R40, [R1+0x8f0] ;  /* 0x0008f00001287983 */ /* 0x001ea40000300800 */
[----:B------:R-:W2:Y:S01]  /*6ccb0*/  LDL.LU R41, [R1+0x8f4] ;  /* 0x0008f40001297983 */ /* 0x000ea20000300800 */
[----:B------:R-:W3:Y:S01]  /*6ccc0*/  LDL.LU R42, [R1+0x8f8] ;  /* 0x0008f800012a7983 */ /* 0x000ee20000300800 */
        /* <DEDUP_REMOVED lines=60> */
[----:B------:R-:W-:-:S02]  /*6d090*/  IMAD.MOV.U32 R49, RZ, RZ, R10 ;  /* 0x000000ffff317224 */ /* 0x000fc400078e000a */
[----:B------:R-:W3:Y:S02]  /*6d0a0*/  LDL.LU R9, [R1+0xbb4] ;  /* 0x000bb40001097983 */ /* 0x000ee40000300800 */
[----:B------:R-:W3:Y:S01]  /*6d0b0*/  LDL.LU R10, [R1+0xbb8] ;  /* 0x000bb800010a7983 */ /* 0x000ee20000300800 */
[----:B------:R-:W3:Y:S04]  /*6d0c0*/  LDL.LU R11, [R1+0xbbc] ;  /* 0x000bbc00010b7983 */ /* 0x000ee80000300800 */
[----:B----4-:R-:W-:Y:S01]  /*6d0d0*/  STL.64 [R1+0x5218], R34 ;  /* 0x0052182201007387 */ /* 0x010fe20000100a00 */
[----:B--2---:R0:W-:Y:S03]  /*6d0e0*/  STL.64 [R1+0x5210], R32 ;  /* 0x0052102001007387 */ /* 0x0041e60000100a00 */
[----:B0-----:R-:W2:Y:S01]  /*6d0f0*/  LDL.LU R32, [R1+0xa50] ;  /* 0x000a500001207983 */ /* 0x001ea20000300800 */
[----:B------:R-:W2:Y:S02]  /*6d100*/  LDL.LU R33, [R1+0xa54] ;  /* 0x000a540001217983 */ /* 0x000ea40000300800 */
[----:B------:R-:W4:Y:S02]  /*6d110*/  LDL.LU R34, [R1+0xa58] ;  /* 0x000a580001227983 */ /* 0x000f240000300800 */
[----:B------:R-:W4:Y:S02]  /*6d120*/  LDL.LU R35, [R1+0xa5c] ;  /* 0x000a5c0001237983 */ /* 0x000f240000300800 */
[----:B------:R-:W-:-:S07]  /*6d130*/  IMAD.MOV.U32 R48, RZ, RZ, R46 ;  /* 0x000000ffff307224 */ /* 0x000fce00078e002e */
[C---:B---3--:R-:W-:Y:S01]  /*6d140*/  HMMA.16816.F32 R56, R24.reuse, R48, R56 ;  /* 0x000000301838723c */ /* 0x048fe20000001838 */
[----:B----4-:R-:W-:Y:S01]  /*6d150*/  STL.64 [R1+0x5228], R34 ;  /* 0x0052282201007387 */ /* 0x010fe20000100a00 */
[----:B--2---:R0:W-:Y:S03]  /*6d160*/  STL.64 [R1+0x5220], R32 ;  /* 0x0052202001007387 */ /* 0x0041e60000100a00 */
[----:B0-----:R-:W2:Y:S01]  /*6d170*/  LDL.LU R32, [R1+0xa60] ;  /* 0x000a600001207983 */ /* 0x001ea20000300800 */
[----:B------:R-:W2:Y:S02]  /*6d180*/  LDL.LU R33, [R1+0xa64] ;  /* 0x000a640001217983 */ /* 0x000ea40000300800 */
[----:B------:R-:W2:Y:S02]  /*6d190*/  LDL.LU R34, [R1+0xa68] ;  /* 0x000a680001227983 */ /* 0x000ea40000300800 */
[----:B------:R-:W2:Y:S01]  /*6d1a0*/  LDL.LU R35, [R1+0xa6c] ;  /* 0x000a6c0001237983 */ /* 0x000ea20000300800 */
[----:B------:R-:W-:Y:S01]  /*6d1b0*/  STL.64 [R1+0x51a8], R42 ;  /* 0x0051a82a01007387 */ /* 0x000fe20000100a00 */
[----:B------:R0:W-:Y:S03]  /*6d1c0*/  STL.64 [R1+0x51a0], R40 ;  /* 0x0051a02801007387 */ /* 0x0001e60000100a00 */
[----:B0-----:R-:W2:Y:S01]  /*6d1d0*/  LDL.64 R40, [R1+0x60] ;  /* 0x0000600001287983 */ /* 0x001ea20000100a00 */
[----:B------:R-:W3:Y:S02]  /*6d1e0*/  LDL.LU R52, [R1+0x910] ;  /* 0x0009100001347983 */ /* 0x000ee40000300800 */
[----:B------:R-:W3:Y:S02]  /*6d1f0*/  LDL.LU R53, [R1+0x914] ;  /* 0x0009140001357983 */ /* 0x000ee40000300800 */
[----:B------:R-:W3:Y:S01]  /*6d200*/  LDL.LU R54, [R1+0x918] ;  /* 0x0009180001367983 */ /* 0x000ee20000300800 */
[----:B------:R-:W3:Y:S01]  /*6d210*/  LDL.LU R55, [R1+0x91c] ;  /* 0x00091c0001377983 */ /* 0x000ee20000300800 */
[----:B------:R-:W4:Y:S02]  /*6d220*/  LDL.LU R36, [R1+0x8e0] ;  /* 0x0008e00001247983 */ /* 0x000f240000300800 */
[----:B------:R-:W4:Y:S02]  /*6d230*/  LDL.LU R37, [R1+0x8e4] ;  /* 0x0008e40001257983 */ /* 0x000f240000300800 */
[----:B------:R-:W4:Y:S01]  /*6d240*/  LDL.LU R38, [R1+0x8e8] ;  /* 0x0008e80001267983 */ /* 0x000f220000300800 */
[----:B------:R-:W4:Y:S01]  /*6d250*/  LDL.LU R39, [R1+0x8ec] ;  /* 0x0008ec0001277983 */ /* 0x000f220000300800 */
[----:B------:R-:W2:Y:S02]  /*6d260*/  LDL.LU R44, [R1+0x8c0] ;  /* 0x0008c000012c7983 */ /* 0x000ea40000300800 */
[----:B------:R-:W2:Y:S02]  /*6d270*/  LDL.LU R45, [R1+0x8c4] ;  /* 0x0008c400012d7983 */ /* 0x000ea40000300800 */
[----:B------:R-:W2:Y:S01]  /*6d280*/  LDL.LU R46, [R1+0x8c8] ;  /* 0x0008c800012e7983 */ /* 0x000ea20000300800 */
[----:B------:R-:W2:Y:S01]  /*6d290*/  LDL.LU R47, [R1+0x8cc] ;  /* 0x0008cc00012f7983 */ /* 0x000ea20000300800 */
        /* <DEDUP_REMOVED lines=23> */
[----:B0-----:R-:W2:Y:S01]  /*6d410*/  LDL.LU R11, [R1+0x5268] ;  /* 0x00526800010b7983 */ /* 0x001ea20000300800 */
        /* <DEDUP_REMOVED lines=16> */
[----:B------:R-:W2:Y:S01]  /*6d520*/  LDL.LU.64 R30, [R1+0x5238] ;  /* 0x00523800011e7983 */ /* 0x000ea20000300a00 */
[----:B------:R-:W2:Y:S11]  /*6d530*/  LDL.LU.64 R28, [R1+0x5230] ;  /* 0x00523000011c7983 */ /* 0x000eb60000300a00 */
[----:B------:R-:W-:Y:S10]  /*6d540*/  @!UPT UIADD3 URZ, URZ, URZ, URZ ;  /* 0x0000003f3f3ff290 */ /* 0x000ff4000fffe03f */
        /* <DEDUP_REMOVED lines=34> */
[----:B------:R-:W3:Y:S01]  /*6d770*/  LDL R10, [R1+0xd04] ;  /* 0x000d0400010a7983 */ /* 0x000ee20000100800 */
        /* <DEDUP_REMOVED lines=31> */
[C---:B---3--:R-:W-:Y:S08]  /*6d970*/  HMMA.16816.F32 R52, R32.reuse, R48, R52 ;  /* 0x000000302034723c */ /* 0x048ff00000001834 */
[C---:B--2---:R-:W-:Y:S11]  /*6d980*/  HMMA.16816.F32 R28, R32.reuse, R40, R28 ;  /* 0x00000028201c723c */ /* 0x044ff6000000181c */
[----:B------:R-:W-:Y:S11]  /*6d990*/  @!UPT UIADD3 URZ, URZ, URZ, URZ ;  /* 0x0000003f3f3ff290 */ /* 0x000ff6000fffe03f */
[----:B------:R-:W-:Y:S01]  /*6d9a0*/  @!UPT UIADD3 URZ, URZ, URZ, URZ ;  /* 0x0000003f3f3ff290 */ /* 0x000fe2000fffe03f */
[----:B------:R0:W-:Y:S01]  /*6d9b0*/  STL.64 [R1+0x730], R28 ;  /* 0x0007301c01007387 */ /* 0x0001e20000100a00 */
[----:B------:R-:W-:Y:S02]  /*6d9c0*/  STL.64 [R1+0x738], R30 ;  /* 0x0007381e01007387 */ /* 0x000fe40000100a00 */
[----:B------:R-:W2:Y:S02]  /*6d9d0*/  LDL.LU.64 R42, [R1+0x51a8] ;  /* 0x0051a800012a7983 */ /* 0x000ea40000300a00 */
[----:B0-----:R-:W-:Y:S02]  /*6d9e0*/  IMAD.MOV.U32 R29, RZ, RZ, R40 ;  /* 0x000000ffff1d7224 */ /* 0x001fe400078e0028 */
[----:B------:R-:W-:Y:S02]  /*6d9f0*/  IMAD.MOV.U32 R28, RZ, RZ, R41 ;  /* 0x000000ffff1c7224 */ /* 0x000fe400078e0029 */
[----:B------:R-:W2:Y:S01]  /*6da00*/  LDL.LU.64 R40, [R1+0x51a0] ;  /* 0x0051a00001287983 */ /* 0x000ea20000300a00 */
[----:B------:R-:W-:Y:S02]  /*6da10*/  STL.64 [R1+0x740], R52 ;  /* 0x0007403401007387 */ /* 0x000fe40000100a00 */
[----:B------:R0:W-:Y:S02]  /*6da20*/  STL.64 [R1+0x748], R54 ;  /* 0x0007483601007387 */ /* 0x0001e40000100a00 */
[----:B0-----:R-:W3:Y:S01]  /*6da30*/  LDL.LU.64 R54, [R1+0x5198] ;  /* 0x0051980001367983 */ /* 0x001ee20000300a00 */
[----:B------:R-:W3:Y:S01]  /*6da40*/  LDL.LU.64 R52, [R1+0x5190] ;  /* 0x0051900001347983 */ /* 0x000ee20000300a00 */
[C---:B------:R-:W-:Y:S01]  /*6da50*/  HMMA.16816.F32 R24, R32.reuse, R56, R24 ;  /* 0x000000382018723c */ /* 0x040fe20000001818 */
[----:B------:R-:W-:Y:S01]  /*6da60*/  STL.64 [R1+0x5178], R58 ;  /* 0x0051783a01007387 */ /* 0x000fe20000100a00 */
[----:B------:R-:W-:Y:S11]  /*6da70*/  STL.64 [R1+0x5170], R56 ;  /* 0x0051703801007387 */ /* 0x000ff60000100a00 */
[----:B------:R-:W-:Y:S10]  /*6da80*/  @!UPT UIADD3 URZ, URZ, URZ, URZ ;  /* 0x0000003f3f3ff290 */ /* 0x000ff4000fffe03f */
[----:B------:R-:W-:Y:S01]  /*6da90*/  STL.64 [R1+0x760], R24 ;  /* 0x0007601801007387 */ /* 0x000fe20000100a00 */
[----:B------:R2:W-:Y:S02]  /*6daa0*/  STL.64 [R1+0x768], R26 ;  /* 0x0007681a01007387 */ /* 0x0005e40000100a00 */
[----:B------:R-:W-:Y:S02]  /*6dab0*/  STL.64 [R1+0x5168], R6 ;  /* 0x0051680601007387 */ /* 0x000fe40000100a00 */
[----:B------:R3:W-:Y:S01]  /*6dac0*/  STL.64 [R1+0x5160], R4 ;  /* 0x0051600401007387 */ /* 0x0007e20000100a00 */
[C---:B--2---:R-:W-:Y:S08]  /*6dad0*/  HMMA.16816.F32 R24, R32.reuse, R4, R40 ;  /* 0x000000042018723c */ /* 0x044ff00000001828 */
[C---:B---3--:R-:W-:Y:S11]  /*6dae0*/  HMMA.16816.F32 R4, R32.reuse, R8, R52 ;  /* 0x000000082004723c */ /* 0x048ff60000001834 */
[----:B------:R-:W-:Y:S04]  /*6daf0*/  @!UPT UIADD3 URZ, URZ, URZ, URZ ;  /* 0x0000003f3f3ff290 */ /* 0x000fe8000fffe03f */
[----:B------:R-:W-:Y:S01]  /*6db00*/  STL.64 [R1+0x770], R24 ;  /* 0x0007701801007387 */ /* 0x000fe20000100a00 */
[----:B------:R4:W-:Y:S02]  /*6db10*/  STL.64 [R1+0x778], R26 ;  /* 0x0007781a01007387 */ /* 0x0009e40000100a00 */
[C---:B----4-:R-:W-:Y:S01]  /*6db20*/  HMMA.16816.F32 R24, R32.reuse, R16, R36 ;  /* 0x000000102018723c */ /* 0x050fe20000001824 */
[----:B------:R-:W-:Y:S11]  /*6db30*/  STL.64 [R1+0x5158], R10 ;  /* 0x0051580a01007387 */ /* 0x000ff60000100a00 */
[----:B------:R-:W-:Y:S11]  /*6db40*/  @!UPT UIADD3 URZ, URZ, URZ, URZ ;  /* 0x0000003f3f3ff290 */ /* 0x000ff6000fffe03f */
[----:B------:R-:W-:Y:S01]  /*6db50*/  STL.64 [R1+0x780], R24 ;  /* 0x0007801801007387 */ /* 0x000fe20000100a00 */
[----:B------:R-:W-:Y:S02]  /*6db60*/  STL.64 [R1+0x788], R26 ;  /* 0x0007881a01007387 */ /* 0x000fe40000100a00 */
[----:B------:R-:W-:Y:S02]  /*6db70*/  STL.64 [R1+0x5150], R8 ;  /* 0x0051500801007387 */ /* 0x000fe40000100a00 */
[----:B------:R-:W-:Y:S01]  /*6db80*/  STL.64 [R1+0x790], R4 ;  /* 0x0007900401007387 */ /* 0x000fe20000100a00 */
[----:B------:R0:W-:Y:S02]  /*6db90*/  STL.64 [R1+0x798], R6 ;  /* 0x0007980601007387 */ /* 0x0001e40000100a00 */
[----:B0-----:R-:W-:Y:S02]  /*6dba0*/  HMMA.16816.F32 R4, R32, R20, R44 ;  /* 0x000000142004723c */ /* 0x001fe4000000182c */
[----:B------:R-:W-:Y:S01]  /*6dbb0*/  STL.64 [R1+0x5148], R22 ;  /* 0x0051481601007387 */ /* 0x000fe20000100a00 */
[----:B------:R-:W-:Y:S11]  /*6dbc0*/  STL.64 [R1+0x5140], R20 ;  /* 0x0051401401007387 */ /* 0x000ff60000100a00 */
[----:B------:R-:W-:Y:S09]  /*6dbd0*/  @!UPT UIADD3 URZ, URZ, URZ, URZ ;  /* 0x0000003f3f3ff290 */ /* 0x000ff2000fffe03f */
        /* <DEDUP_REMOVED lines=13> */
[----:B--2---:R0:W-:Y:S02]  /*6dcb0*/  STL.64 [R1+0x5100], R24 ;  /* 0x0051001801007387 */ /* 0x0041e40000100a00 */
[----:B------:R-:W2:Y:S02]  /*6dcc0*/  LDL.LU R40, [R1+0x4f0] ;  /* 0x0004f00001287983 */ /* 0x000ea40000300800 */
[----:B------:R-:W2:Y:S01]  /*6dcd0*/  LDL.LU R41, [R1+0x4f4] ;  /* 0x0004f40001297983 */ /* 0x000ea20000300800 */
[----:B------:R-:W3:Y:S01]  /*6dce0*/  LDL.LU R42, [R1+0x4f8] ;  /* 0x0004f800012a7983 */ /* 0x000ee20000300800 */
        /* <DEDUP_REMOVED lines=29> */
[----:B0-----:R-:W-:-:S02]  /*6dec0*/  IMAD.MOV.U32 R25, RZ, RZ, R28 ;  /* 0x000000ffff197224 */ /* 0x001fc400078e001c */
[----:B------:R-:W-:Y:S01]  /*6ded0*/  IMAD.MOV.U32 R24, RZ, RZ, R29 ;  /* 0x000000ffff187224 */ /* 0x000fe200078e001d */
[----:B---3--:R-:W-:Y:S01]  /*6dee0*/  STL.64 [R1+0x5138], R42 ;  /* 0x0051382a01007387 */ /* 0x008fe20000100a00 */
[----:B--2---:R0:W-:Y:S03]  /*6def0*/  STL.64 [R1+0x5130], R40 ;  /* 0x0051302801007387 */ /* 0x0041e60000100a00 */
[----:B0-----:R-:W2:Y:S01]  /*6df00*/  LDL.LU R40, [R1+0x500] ;  /* 0x0005000001287983 */ /* 0x001ea20000300800 */
[----:B------:R-:W2:Y:S02]  /*6df10*/  LDL.LU R41, [R1+0x504] ;  /* 0x0005040001297983 */ /* 0x000ea40000300800 */
[----:B------:R-:W2:Y:S02]  /*6df20*/  LDL.LU R42, [R1+0x508] ;  /* 0x00050800012a7983 */ /* 0x000ea40000300800 */
[----:B------:R-:W2:Y:S01]  /*6df30*/  LDL.LU R43, [R1+0x50c] ;  /* 0x00050c00012b7983 */ /* 0x000ea20000300800 */
[----:B------:R-:W3:Y:S01]  /*6df40*/  LDL.LU R28, [R1+0x490] ;  /* 0x00049000011c7983 */ /* 0x000ee20000300800 */
[----:B------:R-:W3:Y:S02]  /*6df50*/  LDL.LU R29, [R1+0x494] ;  /* 0x00049400011d7983 */ /* 0x000ee40000300800 */
[----:B------:R-:W2:Y:S02]  /*6df60*/  LDL.LU R30, [R1+0x498] ;  /* 0x00049800011e7983 */ /* 0x000ea40000300800 */
[----:B------:R-:W2:Y:S01]  /*6df70*/  LDL.LU R31, [R1+0x49c] ;  /* 0x00049c00011f7983 */ /* 0x000ea20000300800 */
[----:B----4-:R-:W-:Y:S01]  /*6df80*/  HMMA.16816.F32 R32, R32, R12, R36 ;  /* 0x0000000c2020723c */ /* 0x010fe20000001824 */
[----:B--2---:R-:W-:Y:S01]  /*6df90*/  STL.64 [R1+0x5118], R30 ;  /* 0x0051181e01007387 */ /* 0x004fe20000100a00 */
[----:B---3--:R0:W-:Y:S03]  /*6dfa0*/  STL.64 [R1+0x5110], R28 ;  /* 0x0051101c01007387 */ /* 0x0081e60000100a00 */
[----:B0-----:R-:W2:Y:S01]  /*6dfb0*/  LDL.LU R28, [R1+0x4d0] ;  /* 0x0004d000011c7983 */ /* 0x001ea20000300800 */
[----:B------:R-:W2:Y:S02]  /*6dfc0*/  LDL.LU R29, [R1+0x4d4] ;  /* 0x0004d400011d7983 */ /* 0x000ea40000300800 */
[----:B------:R-:W2:Y:S02]  /*6dfd0*/  LDL.LU R30, [R1+0x4d8] ;  /* 0x0004d800011e7983 */ /* 0x000ea40000300800 */
[----:B------:R-:W2:Y:S01]  /*6dfe0*/  LDL.LU R31, [R1+0x4dc] ;  /* 0x0004dc00011f7983 */ /* 0x000ea20000300800 */
[----:B------:R-:W3:Y:S01]  /*6dff0*/  LDL.LU.64 R38, [R1+0x5188] ;  /* 0x0051880001267983 */ /* 0x000ee20000300a00 */
[----:B------:R-:W3:Y:S11]  /*6e000*/  LDL.LU.64 R36, [R1+0x5180] ;  /* 0x0051800001247983 */ /* 0x000ef60000300a00 */
[----:B------:R0:W-:Y:S02]  /*6e010*/  STL.64 [R1+0x7a0], R32 ;  /* 0x0007a02001007387 */ /* 0x0001e40000100a00 */
[----:B------:R1:W-:Y:S01]  /*6e020*/  STL.64 [R1+0x7a8], R34 ;  /* 0x0007a82201007387 */ /* 0x0003e20000100a00 */
[----:B0-----:R-:W4:Y:S01]  /*6e030*/  LDL.LU R32, [R1+0x9b0] ;  /* 0x0009b00001207983 */ /* 0x001f220000300800 */
[C---:B---3--:R-:W-:Y:S08]  /*6e040*/  HMMA.16816.F32 R52, R36.reuse, R24, R52 ;  /* 0x000000182434723c */ /* 0x048ff00000001834 */
[C---:B------:R-:W-:Y:S11]  /*6e050*/  HMMA.16816.F32 R56, R36.reuse, R48, R56 ;  /* 0x000000302438723c */ /* 0x040ff60000001838 */
[----:B------:R-:W-:Y:S04]  /*6e060*/  @!UPT UIADD3 URZ, URZ, URZ, URZ ;  /* 0x0000003f3f3ff290 */ /* 0x000fe8000fffe03f */
[----:B------:R0:W-:Y:S01]  /*6e070*/  STL.64 [R1+0x7c0], R52 ;  /* 0x0007c03401007387 */ /* 0x0001e20000100a00 */
[----:B------:R3:W-:Y:S02]  /*6e080*/  STL.64 [R1+0x7c8], R54 ;  /* 0x0007c83601007387 */ /* 0x0007e40000100a00 */
[----:B------:R-:W4:Y:S02]  /*6e090*/  LDL.LU R33, [R1+0x9b4] ;  /* 0x0009b40001217983 */ /* 0x000f240000300800 */
[----:B-1----:R-:W4:Y:S01]  /*6e0a0*/  LDL.LU R34, [R1+0x9b8] ;  /* 0x0009b80001227983 */ /* 0x002f220000300800 */
[----:B------:R-:W4:Y:S04]  /*6e0b0*/  LDL.LU R35, [R1+0x9bc] ;  /* 0x0009bc0001237983 */ /* 0x000f280000300800 */
[----:B0-----:R-:W2:Y:S01]  /*6e0c0*/  LDL.LU R52, [R1+0xa80] ;  /* 0x000a800001347983 */ /* 0x001ea20000300800 */
[----:B------:R-:W2:Y:S02]  /*6e0d0*/  LDL.LU R53, [R1+0xa84] ;  /* 0x000a840001357983 */ /* 0x000ea40000300800 */
[----:B---3--:R-:W3:Y:S02]  /*6e0e0*/  LDL.LU R54, [R1+0xa88] ;  /* 0x000a880001367983 */ /* 0x008ee40000300800 */
[----:B------:R-:W3:Y:S01]  /*6e0f0*/  LDL.LU R55, [R1+0xa8c] ;  /* 0x000a8c0001377983 */ /* 0x000ee20000300800 */
        /* <DEDUP_REMOVED lines=11> */
[C---:B------:R-:W-:Y:S08]  /*6e1b0*/  HMMA.16816.F32 R8, R36.reuse, R16, R8 ;  /* 0x000000102408723c */ /* 0x040ff00000001808 */
        /* <DEDUP_REMOVED lines=37> */
[C---:B--2---:R-:W-:Y:S01]  /*6e410*/  HMMA.16816.F32 R24, R40.reuse, R24, R28 ;  /* 0x000000182818723c */ /* 0x044fe2000000181c */
[----:B------:R-:W2:Y:S01]  /*6e420*/  LDL.LU.64 R30, [R1+0x5118] ;  /* 0x00511800011e7983 */ /* 0x000ea20000300a00 */
[----:B------:R-:W2:Y:S11]  /*6e430*/  LDL.LU.64 R28, [R1+0x5110] ;  /* 0x00511000011c7983 */ /* 0x000eb60000300a00 */
[----:B------:R-:W-:Y:S10]  /*6e440*/  @!UPT UIADD3 URZ, URZ, URZ, URZ ;  /* 0x0000003f3f3ff290 */ /* 0x000ff4000fffe03f */
[----:B------:R-:W-:Y:S01]  /*6e450*/  STL.64 [R1+0x890], R24 ;  /* 0x0008901801007387 */ /* 0x000fe20000100a00 */
[----:B------:R0:W-:Y:S03]  /*6e460*/  STL.64 [R1+0x898], R26 ;  /* 0x0008981a01007387 */ /* 0x0001e60000100a00 */
[----:B0-----:R-:W2:Y:S01]  /*6e470*/  LDL.LU.64 R26, [R1+0x5108] ;  /* 0x00510800011a7983 */ /* 0x001ea20000300a00 */
[----:B------:R-:W2:Y:S01]  /*6e480*/  LDL.LU.64 R24, [R1+0x5100] ;  /* 0x0051000001187983 */ /* 0x000ea20000300a00 */
[C---:B---3--:R-:W-:Y:S08]  /*6e490*/  HMMA.16816.F32 R36, R40.reuse, R56, R36 ;  /* 0x000000382824723c */ /* 0x048ff00000001824 */
[C---:B--2---:R-:W-:Y:S01]  /*6e4a0*/  HMMA.16816.F32 R48, R40.reuse, R48, R24 ;  /* 0x000000302830723c */ /* 0x044fe20000001818 */
[----:B------:R-:W2:Y:S01]  /*6e4b0*/  LDL.LU.64 R26, [R1+0x50f8] ;  /* 0x0050f800011a7983 */ /* 0x000ea20000300a00 */
[----:B------:R-:W2:Y:S11]  /*6e4c0*/  LDL.LU.64 R24, [R1+0x50f0] ;  /* 0x0050f00001187983 */ /* 0x000eb60000300a00 */
[----:B------:R-:W-:Y:S10]  /*6e4d0*/  @!UPT UIADD3 URZ, URZ, URZ, URZ ;  /* 0x0000003f3f3ff290 */ /* 0x000ff4000fffe03f */
[----:B------:R-:W-:Y:S01]  /*6e4e0*/  STL.64 [R1+0x880], R48 ;  /* 0x0008803001007387 */ /* 0x000fe20000100a00 */
[----:B------:R0:W-:Y:S03]  /*6e4f0*/  STL.64 [R1+0x888], R50 ;  /* 0x0008883201007387 */ /* 0x0001e60000100a00 */
[----:B0-----:R-:W3:Y:S01]  /*6e500*/  LDL.LU R51, [R1+0x50e8] ;  /* 0x0050e80001337983 */ /* 0x001ee20000300800 */
[----:B------:R-:W-:Y:S02]  /*6e510*/  STL.64 [R1+0x50d0], R58 ;  /* 0x0050d03a01007387 */ /* 0x000fe40000100a00 */
[----:B------:R-:W-:Y:S02]  /*6e520*/  STL.64 [R1+0x50c8], R56 ;  /* 0x0050c83801007387 */ /* 0x000fe40000100a00 */
[----:B------:R-:W-:Y:S01]  /*6e530*/  STL.64 [R1+0x870], R36 ;  /* 0x0008702401007387 */ /* 0x000fe20000100a00 */
[----:B------:R-:W-:Y:S01]  /*6e540*/  STL.64 [R1+0x878], R38 ;  /* 0x0008782601007387 */ /* 0x000fe20000100a00 */
[----:B------:R-:W-:Y:S02]  /*6e550*/  STL.64 [R1+0x50c0], R6 ;  /* 0x0050c00601007387 */ /* 0x000fe40000100a00 */
[----:B------:R0:W-:Y:S02]  /*6e560*/  STL.64 [R1+0x50b8], R4 ;  /* 0x0050b80401007387 */ /* 0x0001e40000100a00 */
[----:B------:R-:W-:Y:S01]  /*6e570*/  LDSM.16.MT88.4 R36, [R10+0x8000] ;  /* 0x008000000a24783b */ /* 0x000fe20000004200 */
[C---:B--2---:R-:W-:Y:S08]  /*6e580*/  HMMA.16816.F32 R24, R40.reuse, R4, R24 ;  /* 0x000000042818723c */ /* 0x044ff00000001818 */
[C---:B0-----:R-:W-:Y:S11]  /*6e590*/  HMMA.16816.F32 R4, R40.reuse, R16, R28 ;  /* 0x000000102804723c */ /* 0x041ff6000000181c */
[----:B------:R-:W-:Y:S04]  /*6e5a0*/  @!UPT UIADD3 URZ, URZ, URZ, URZ ;  /* 0x0000003f3f3ff290 */ /* 0x000fe8000fffe03f */
[----:B------:R-:W-:Y:S01]  /*6e5b0*/  STL.64 [R1+0x860], R24 ;  /* 0x0008601801007387 */ /* 0x000fe20000100a00 */
[----:B------:R-:W-:Y:S02]  /*6e5c0*/  STL.64 [R1+0x868], R26 ;  /* 0x0008681a01007387 */ /* 0x000fe40000100a00 */
[----:B------:R-:W-:Y:S02]  /*6e5d0*/  STL.64 [R1+0x50b0], R18 ;  /* 0x0050b01201007387 */ /* 0x000fe40000100a00 */
[----:B------:R-:W-:Y:S03]  /*6e5e0*/  STL.64 [R1+0x50a8], R16 ;  /* 0x0050a81001007387 */ /* 0x000fe60000100a00 */
[----:B------:R-:W-:Y:S01]  /*6e5f0*/  STL.64 [R1+0x850], R4 ;  /* 0x0008500401007387 */ /* 0x000fe20000100a00 */
[----:B------:R4:W-:Y:S03]  /*6e600*/  STL.64 [R1+0x858], R6 ;  /* 0x0008580601007387 */ /* 0x0009e60000100a00 */
[----:B---3--:R-:W0:Y:S04]  /*6e610*/  LDSM.16.MT88.4 R28, [R51+0x8100] ;  /* 0x00810000331c783b */ /* 0x008e280000004200 */
[----:B------:R-:W-:Y:S01]  /*6e620*/  LDSM.16.MT88.4 R24, [R51+0x8080] ;  /* 0x008080003318783b */ /* 0x000fe20000004200 */
[C---:B----4-:R-:W-:Y:S03]  /*6e630*/  HMMA.16816.F32 R4, R40.reuse, R8, R32 ;  /* 0x000000082804723c */ /* 0x050fe60000001820 */
[----:B------:R-:W1:Y:S04]  /*6e640*/  LDSM.16.MT88.4 R32, [R51+0x8180] ;  /* 0x008180003320783b */ /* 0x000e680000004200 */
[----:B0-----:R-:W-:Y:S01]  /*6e650*/  STL.64 [R1+0x5070], R30 ;  /* 0x0050701e01007387 */ /* 0x001fe20000100a00 */
[----:B------:R-:W-:Y:S03]  /*6e660*/  STL.64 [R1+0x5068], R28 ;  /* 0x0050681c01007387 */ /* 0x000fe60000100a00 */
[----:B-1----:R-:W-:Y:S11]  /*6e670*/  STL.64 [R1+0x5000], R34 ;  /* 0x0050002201007387 */ /* 0x002ff60000100a00 */
[----:B------:R-:W-:Y:S01]  /*6e680*/  @!UPT UIADD3 URZ, URZ, URZ, URZ ;  /* 0x0000003f3f3ff290 */ /* 0x000fe2000fffe03f */
[----:B------:R-:W-:Y:S02]  /*6e690*/  STL.64 [R1+0x8b0], R4 ;  /* 0x0008b00401007387 */ /* 0x000fe40000100a00 */
[----:B------:R0:W-:Y:S02]  /*6e6a0*/  STL.64 [R1+0x8b8], R6 ;  /* 0x0008b80601007387 */ /* 0x0001e40000100a00 */
[C---:B0-----:R-:W-:Y:S01]  /*6e6b0*/  HMMA.16816.F32 R4, R40.reuse, R20, R52 ;  /* 0x000000142804723c */ /* 0x041fe20000001834 */
[----:B------:R-:W-:Y:S01]  /*6e6c0*/  STL.64 [R1+0x4ff8], R32 ;  /* 0x004ff82001007387 */ /* 0x000fe20000100a00 */
[----:B------:R-:W-:Y:S02]  /*6e6d0*/  STL.64 [R1+0x5090], R22 ;  /* 0x0050901601007387 */ /* 0x000fe40000100a00 */
[----:B------:R-:W-:Y:S11]  /*6e6e0*/  STL.64 [R1+0x5088], R20 ;  /* 0x0050881401007387 */ /* 0x000ff60000100a00 */
[----:B------:R-:W-:Y:S08]  /*6e6f0*/  @!UPT UIADD3 URZ, URZ, URZ, URZ ;  /* 0x0000003f3f3ff290 */ /* 0x000ff0000fffe03f */
[----:B------:R-:W-:Y:S01]  /*6e700*/  STL.64 [R1+0x8e0], R4 ;  /* 0x0008e00401007387 */ /* 0x000fe20000100a00 */
[----:B------:R0:W-:Y:S02]  /*6e710*/  STL.64 [R1+0x8e8], R6 ;  /* 0x0008e80601007387 */ /* 0x0001e40000100a00 */
[----:B0-----:R-:W-:Y:S01]  /*6e720*/  HMMA.16816.F32 R4, R40, R12, R44 ;  /* 0x0000000c2804723c */ /* 0x001fe2000000182c */
[----:B------:R-:W-:Y:S01]  /*6e730*/  STL.64 [R1+0x4fd0], R38 ;  /* 0x004fd02601007387 */ /* 0x000fe20000100a00 */
[----:B------:R0:W-:Y:S03]  /*6e740*/  STL.64 [R1+0x4fc8], R36 ;  /* 0x004fc82401007387 */ /* 0x0001e60000100a00 */
[----:B------:R-:W1:Y:S04]  /*6e750*/  LDSM.16.MT88.4 R40, [R10+0x8080] ;  /* 0x008080000a28783b */ /* 0x000e680000004200 */
[----:B0-----:R-:W2:Y:S01]  /*6e760*/  LDL.64 R36, [R1+0x60] ;  /* 0x0000600001247983 */ /* 0x001ea20000100a00 */
[----:B------:R-:W-:Y:S02]  /*6e770*/  STL.64 [R1+0x5080], R14 ;  /* 0x0050800e01007387 */ /* 0x000fe40000100a00 */
[----:B------:R-:W-:Y:S11]  /*6e780*/  STL.64 [R1+0x5078], R12 ;  /* 0x0050780c01007387 */ /* 0x000ff60000100a00 */
[----:B------:R-:W-:Y:S01]  /*6e790*/  STL.64 [R1+0x8c0], R4 ;  /* 0x0008c00401007387 */ /* 0x000fe20000100a00 */
[----:B------:R-:W-:Y:S02]  /*6e7a0*/  STL.64 [R1+0x8c8], R6 ;  /* 0x0008c80601007387 */ /* 0x000fe40000100a00 */
[----:B------:R-:W3:Y:S02]  /*6e7b0*/  LDL.LU R44, [R1+0x2e0] ;  /* 0x0002e000012c7983 */ /* 0x000ee40000300800 */
[----:B------:R-:W3:Y:S01]  /*6e7c0*/  LDL.LU R45, [R1+0x2e4] ;  /* 0x0002e400012d7983 */ /* 0x000ee20000300800 */
[----:B------:R-:W4:Y:S01]  /*6e7d0*/  LDL.LU R46, [R1+0x2e8] ;  /* 0x0002e800012e7983 */ /* 0x000f220000300800 */
[----:B------:R-:W4:Y:S03]  /*6e7e0*/  LDL.LU R47, [R1+0x2ec] ;  /* 0x0002ec00012f7983 */ /* 0x000f260000300800 */
[----:B----4-:R-:W-:Y:S01]  /*6e7f0*/  STL.64 [R1+0x5010], R46 ;  /* 0x0050102e01007387 */ /* 0x010fe20000100a00 */
[----:B---3--:R-:W-:Y:S02]  /*6e800*/  STL.64 [R1+0x5008], R44 ;  /* 0x0050082c01007387 */ /* 0x008fe40000100a00 */
[----:B------:R-:W3:Y:S02]  /*6e810*/  LDL.LU R32, [R1+0x350] ;  /* 0x0003500001207983 */ /* 0x000ee40000300800 */
[----:B------:R-:W3:Y:S01]  /*6e820*/  LDL.LU R33, [R1+0x354] ;  /* 0x0003540001217983 */ /* 0x000ee20000300800 */
[----:B------:R-:W4:Y:S01]  /*6e830*/  LDL.LU R34, [R1+0x358] ;  /* 0x0003580001227983 */ /* 0x000f220000300800 */
[----:B------:R-:W4:Y:S03]  /*6e840*/  LDL.LU R35, [R1+0x35c] ;  /* 0x00035c0001237983 */ /* 0x000f260000300800 */
[----:B----4-:R-:W-:Y:S01]  /*6e850*/  STL.64 [R1+0x5020], R34 ;  /* 0x0050202201007387 */ /* 0x010fe20000100a00 */
[----:B---3--:R0:W-:Y:S03]  /*6e860*/  STL.64 [R1+0x5018], R32 ;  /* 0x0050182001007387 */ /* 0x0081e60000100a00 */
[----:B0-----:R-:W3:Y:S01]  /*6e870*/  LDL.LU R32, [R1+0x370] ;  /* 0x0003700001207983 */ /* 0x001ee20000300800 */
[----:B------:R-:W3:Y:S02]  /*6e880*/  LDL.LU R33, [R1+0x374] ;  /* 0x0003740001217983 */ /* 0x000ee40000300800 */
[----:B------:R-:W4:Y:S02]  /*6e890*/  LDL.LU R34, [R1+0x378] ;  /* 0x0003780001227983 */ /* 0x000f240000300800 */
[----:B------:R-:W4:Y:S02]  /*6e8a0*/  LDL.LU R35, [R1+0x37c] ;  /* 0x00037c0001237983 */ /* 0x000f240000300800 */
        /* <DEDUP_REMOVED lines=8> */
[----:B0-----:R-:W2:Y:S01]  /*6e930*/  LDL.LU R32, [R1+0x390] ;  /* 0x0003900001207983 */ /* 0x001ea20000300800 */
[----:B------:R-:W2:Y:S02]  /*6e940*/  LDL.LU R33, [R1+0x394] ;  /* 0x0003940001217983 */ /* 0x000ea40000300800 */
[----:B------:R-:W4:Y:S02]  /*6e950*/  LDL.LU R34, [R1+0x398] ;  /* 0x0003980001227983 */ /* 0x000f240000300800 */
[----:B------:R-:W4:Y:S01]  /*6e960*/  LDL.LU R35, [R1+0x39c] ;  /* 0x00039c0001237983 */ /* 0x000f220000300800 */
[----:B------:R-:W2:Y:S01]  /*6e970*/  LDL.LU R28, [R1+0x3e0] ;  /* 0x0003e000011c7983 */ /* 0x000ea20000300800 */
[----:B------:R-:W2:Y:S02]  /*6e980*/  LDL.LU R29, [R1+0x3e4] ;  /* 0x0003e400011d7983 */ /* 0x000ea40000300800 */
[----:B------:R-:W2:Y:S02]  /*6e990*/  LDL.LU R30, [R1+0x3e8] ;  /* 0x0003e800011e7983 */ /* 0x000ea40000300800 */
[----:B------:R-:W2:Y:S02]  /*6e9a0*/  LDL.LU R31, [R1+0x3ec] ;  /* 0x0003ec00011f7983 */ /* 0x000ea40000300800 */
[----:B--2---:R-:W-:Y:S01]  /*6e9b0*/  STL.64 [R1+0x50a0], R30 ;  /* 0x0050a01e01007387 */ /* 0x004fe20000100a00 */
[----:B------:R0:W-:Y:S02]  /*6e9c0*/  STL.64 [R1+0x5098], R28 ;  /* 0x0050981c01007387 */ /* 0x0001e40000100a00 */
[----:B------:R-:W2:Y:S02]  /*6e9d0*/  LDL.LU R12, [R1+0x460] ;  /* 0x00046000010c7983 */ /* 0x000ea40000300800 */
[----:B------:R-:W2:Y:S01]  /*6e9e0*/  LDL.LU R13, [R1+0x464] ;  /* 0x00046400010d7983 */ /* 0x000ea20000300800 */
[----:B------:R-:W2:Y:S01]  /*6e9f0*/  LDL.LU R14, [R1+0x468] ;  /* 0x00046800010e7983 */ /* 0x000ea20000300800 */
[----:B------:R-:W2:Y:S03]  /*6ea00*/  LDL.LU R15, [R1+0x46c] ;  /* 0x00046c00010f7983 */ /* 0x000ea60000300800 */
[----:B--2---:R-:W-:Y:S01]  /*6ea10*/  STL.64 [R1+0x50e0], R14 ;  /* 0x0050e00e01007387 */ /* 0x004fe20000100a00 */
[----:B------:R2:W-:Y:S02]  /*6ea20*/  STL.64 [R1+0x50d8], R12 ;  /* 0x0050d80c01007387 */ /* 0x0005e40000100a00 */
[----:B------:R-:W3:Y:S02]  /*6ea30*/  LDL.LU R20, [R1+0x470] ;  /* 0x0004700001147983 */ /* 0x000ee40000300800 */
[----:B------:R-:W3:Y:S01]  /*6ea40*/  LDL.LU R21, [R1+0x474] ;  /* 0x0004740001157983 */ /* 0x000ee20000300800 */
[----:B------:R-:W3:Y:S01]  /*6ea50*/  LDL.LU R22, [R1+0x478] ;  /* 0x0004780001167983 */ /* 0x000ee20000300800 */
[----:B------:R-:W3:Y:S02]  /*6ea60*/  LDL.LU R23, [R1+0x47c] ;  /* 0x00047c0001177983 */ /* 0x000ee40000300800 */
[----:B0-----:R-:W3:Y:S02]  /*6ea70*/  LDL.LU R28, [R1+0xb40] ;  /* 0x000b4000011c7983 */ /* 0x001ee40000300800 */
        /* <DEDUP_REMOVED lines=11> */
[----:B--2---:R-:W2:Y:S02]  /*6eb30*/  LDL.LU R12, [R1+0xb80] ;  /* 0x000b8000010c7983 */ /* 0x004ea40000300800 */
[----:B------:R-:W2:Y:S01]  /*6eb40*/  LDL.LU R13, [R1+0xb84] ;  /* 0x000b8400010d7983 */ /* 0x000ea20000300800 */
[----:B------:R-:W2:Y:S01]  /*6eb50*/  LDL.LU R14, [R1+0xb88] ;  /* 0x000b8800010e7983 */ /* 0x000ea20000300800 */
[----:B------:R-:W2:Y:S02]  /*6eb60*/  LDL.LU R15, [R1+0xb8c] ;  /* 0x000b8c00010f7983 */ /* 0x000ea40000300800 */
[----:B------:R-:W3:Y:S02]  /*6eb70*/  LDL.LU R4, [R1+0xb60] ;  /* 0x000b600001047983 */ /* 0x000ee40000300800 */
[----:B------:R-:W3:Y:S01]  /*6eb80*/  LDL.LU R5, [R1+0xb64] ;  /* 0x000b640001057983 */ /* 0x000ee20000300800 */
[----:B------:R-:W3:Y:S01]  /*6eb90*/  LDL.LU R6, [R1+0xb68] ;  /* 0x000b680001067983 */ /* 0x000ee20000300800 */
[----:B------:R-:W3:Y:S02]  /*6eba0*/  LDL.LU R7, [R1+0xb6c] ;  /* 0x000b6c0001077983 */ /* 0x000ee40000300800 */
[----:B----4-:R-:W-:Y:S02]  /*6ebb0*/  STL.64 [R1+0x5050], R34 ;  /* 0x0050502201007387 */ /* 0x010fe40000100a00 */
[----:B------:R0:W-:Y:S02]  /*6ebc0*/  STL.64 [R1+0x5048], R32 ;  /* 0x0050482001007387 */ /* 0x0001e40000100a00 */
[----:B0-----:R-:W3:Y:S01]  /*6ebd0*/  LDL.64 R32, [R1] ;  /* 0x0000000001207983 */ /* 0x001ee20000100a00 */
[----:B------:R-:W4:Y:S02]  /*6ebe0*/  LDL.LU R44, [R1+0x360] ;  /* 0x00036000012c7983 */ /* 0x000f240000300800 */
[----:B------:R-:W4:Y:S02]  /*6ebf0*/  LDL.LU R45, [R1+0x364] ;  /* 0x00036400012d7983 */ /* 0x000f240000300800 */
[----:B------:R-:W4:Y:S01]  /*6ec00*/  LDL.LU R46, [R1+0x368] ;  /* 0x00036800012e7983 */ /* 0x000f220000300800 */
[----:B------:R-:W4:Y:S01]  /*6ec10*/  LDL.LU R47, [R1+0x36c] ;  /* 0x00036c00012f7983 */ /* 0x000f220000300800 */
[C---:B--2---:R-:W-:Y:S08]  /*6ec20*/  HMMA.16816.F32 R12, R24.reuse, R36, R12 ;  /* 0x00000024180c723c */ /* 0x044ff0000000180c */
[C---:B---3--:R-:W-:Y:S01]  /*6ec30*/  HMMA.16816.F32 R56, R24.reuse, R32, R56 ;  /* 0x000000201838723c */ /* 0x048fe20000001838 */
[----:B----4-:R-:W-:Y:S01]  /*6ec40*/  STL.64 [R1+0x5060], R46 ;  /* 0x0050602e01007387 */ /* 0x010fe20000100a00 */
        /* <DEDUP_REMOVED lines=9> */
[----:B------:R-:W4:Y:S01]  /*6ece0*/  LDL.LU R52, [R1+0x2f0] ;  /* 0x0002f00001347983 */ /* 0x000f220000300800 */
[----:B------:R-:W4:Y:S02]  /*6ecf0*/  LDL.LU R53, [R1+0x2f4] ;  /* 0x0002f40001357983 */ /* 0x000f240000300800 */
[----:B------:R-:W4:Y:S02]  /*6ed00*/  LDL.LU R54, [R1+0x2f8] ;  /* 0x0002f80001367983 */ /* 0x000f240000300800 */
[----:B------:R-:W4:Y:S01]  /*6ed10*/  LDL.LU R55, [R1+0x2fc] ;  /* 0x0002fc0001377983 */ /* 0x000f220000300800 */
[----:B-1----:R-:W-:Y:S01]  /*6ed20*/  STL.64 [R1+0x4f60], R42 ;  /* 0x004f602a01007387 */ /* 0x002fe20000100a00 */
        /* <DEDUP_REMOVED lines=8> */
[----:B------:R-:W2:Y:S02]  /*6edb0*/  LDL.LU.64 R12, [R1+0x50d8] ;  /* 0x0050d800010c7983 */ /* 0x000ea40000300a00 */
        /* <DEDUP_REMOVED lines=47> */
[C---:B--2---:R-:W-:Y:S08]  /*6f0b0*/  HMMA.16816.F32 R44, R28.reuse, R36, R44 ;  /* 0x000000241c2c723c */ /* 0x044ff0000000182c */
[----:B---3--:R-:W-:Y:S11]  /*6f0c0*/  HMMA.16816.F32 R24, R28, R32, R24 ;  /* 0x000000201c18723c */ /* 0x008ff60000001818 */
[----:B------:R-:W-:Y:S04]  /*6f0d0*/  @!UPT UIADD3 URZ, URZ, URZ, URZ ;  /* 0x0000003f3f3ff290 */ /* 0x000fe8000fffe03f */
[----:B------:R-:W-:Y:S01]  /*6f0e0*/  STL.64 [R1+0xa40], R44 ;  /* 0x000a402c01007387 */ /* 0x000fe20000100a00 */
[----:B------:R0:W-:Y:S03]  /*6f0f0*/  STL.64 [R1+0xa48], R46 ;  /* 0x000a482e01007387 */ /* 0x0001e60000100a00 */
[----:B0-----:R-:W2:Y:S01]  /*6f100*/  LDL.LU.64 R46, [R1+0x5060] ;  /* 0x00506000012e7983 */ /* 0x001ea20000300a00 */
[----:B------:R-:W2:Y:S03]  /*6f110*/  LDL.LU.64 R44, [R1+0x5058] ;  /* 0x00505800012c7983 */ /* 0x000ea60000300a00 */
[----:B------:R0:W-:Y:S01]  /*6f120*/  STL.64 [R1+0xa30], R24 ;  /* 0x000a301801007387 */ /* 0x0001e20000100a00 */
[----:B------:R-:W-:Y:S02]  /*6f130*/  STL.64 [R1+0xa38], R26 ;  /* 0x000a381a01007387 */ /* 0x000fe40000100a00 */
[----:B------:R-:W3:Y:S02]  /*6f140*/  LDL.LU.64 R34, [R1+0x5050] ;  /* 0x0050500001227983 */ /* 0x000ee40000300a00 */
[----:B0-----:R-:W-:-:S02]  /*6f150*/  IMAD.MOV.U32 R25, RZ, RZ, R32 ;  /* 0x000000ffff197224 */ /* 0x001fc400078e0020 */
[----:B------:R-:W-:Y:S02]  /*6f160*/  IMAD.MOV.U32 R24, RZ, RZ, R33 ;  /* 0x000000ffff187224 */ /* 0x000fe400078e0021 */
        /* <DEDUP_REMOVED lines=22> */
[C---:B--2---:R-:W-:Y:S11]  /*6f2d0*/  HMMA.16816.F32 R44, R28.reuse, R8, R44 ;  /* 0x000000081c2c723c */ /* 0x044ff6000000182c */
[----:B------:R-:W-:Y:S11]  /*6f2e0*/  @!UPT UIADD3 URZ, URZ, URZ, URZ ;  /* 0x0000003f3f3ff290 */ /* 0x000ff6000fffe03f */
[----:B------:R-:W-:Y:S01]  /*6f2f0*/  @!UPT UIADD3 URZ, URZ, URZ, URZ ;  /* 0x0000003f3f3ff290 */ /* 0x000fe2000fffe03f */
[----:B------:R-:W-:Y:S01]  /*6f300*/  STL.64 [R1+0x9e0], R44 ;  /* 0x0009e02c01007387 */ /* 0x000fe20000100a00 */
[----:B------:R0:W-:Y:S03]  /*6f310*/  STL.64 [R1+0x9e8], R46 ;  /* 0x0009e82e01007387 */ /* 0x0001e60000100a00 */
[----:B0-----:R-:W2:Y:S01]  /*6f320*/  LDL.LU.64 R46, [R1+0x5010] ;  /* 0x00501000012e7983 */ /* 0x001ea20000300a00 */
[----:B------:R-:W2:Y:S01]  /*6f330*/  LDL.LU.64 R44, [R1+0x5008] ;  /* 0x00500800012c7983 */ /* 0x000ea20000300a00 */
[C---:B---3--:R-:W-:Y:S11]  /*6f340*/  HMMA.16816.F32 R32, R28.reuse, R20, R32 ;  /* 0x000000141c20723c */ /* 0x048ff60000001820 */
[----:B------:R-:W-:Y:S11]  /*6f350*/  @!UPT UIADD3 URZ, URZ, URZ, URZ ;  /* 0x0000003f3f3ff290 */ /* 0x000ff6000fffe03f */
[----:B------:R-:W-:Y:S01]  /*6f360*/  @!UPT UIADD3 URZ, URZ, URZ, URZ ;  /* 0x0000003f3f3ff290 */ /* 0x000fe2000fffe03f */
[----:B------:R-:W-:Y:S01]  /*6f370*/  STL.64 [R1+0x9d0], R32 ;  /* 0x0009d02001007387 */ /* 0x000fe20000100a00 */
[----:B------:R0:W-:Y:S03]  /*6f380*/  STL.64 [R1+0x9d8], R34 ;  /* 0x0009d82201007387 */ /* 0x0001e60000100a00 */
        /* <DEDUP_REMOVED lines=8> */
[----:B------:R-:W-:Y:S01]  /*6f410*/  STL.64 [R1+0x4fe0], R14 ;  /* 0x004fe00e01007387 */ /* 0x000fe20000100a00 */
[----:B------:R3:W-:Y:S01]  /*6f420*/  STL.64 [R1+0x4fd8], R12 ;  /* 0x004fd80c01007387 */ /* 0x0007e20000100a00 */
[----:B--2---:R-:W-:Y:S08]  /*6f430*/  HMMA.16816.F32 R20, R28, R12, R20 ;  /* 0x0000000c1c14723c */ /* 0x004ff00000001814 */
[----:B---3--:R-:W-:Y:S01]  /*6f440*/  HMMA.16816.F32 R12, R32, R36, R40 ;  /* 0x00000024200c723c */ /* 0x008fe20000001828 */
[----:B------:R-:W-:-:S02]  /*6f450*/  IMAD.MOV.U32 R28, RZ, RZ, R25 ;  /* 0x000000ffff1c7224 */ /* 0x000fc400078e0019 */
[----:B------:R-:W-:Y:S11]  /*6f460*/  IMAD.MOV.U32 R29, RZ, RZ, R24 ;  /* 0x000000ffff1d7224 */ /* 0x000ff600078e0018 */
[----:B------:R-:W-:Y:S01]  /*6f470*/  @!UPT UIADD3 URZ, URZ, URZ, URZ ;  /* 0x0000003f3f3ff290 */ /* 0x000fe2000fffe03f */
[----:B------:R-:W-:Y:S01]  /*6f480*/  STL.64 [R1+0x9b0], R20 ;  /* 0x0009b01401007387 */ /* 0x000fe20000100a00 */
[----:B------:R0:W-:Y:S07]  /*6f490*/  STL.64 [R1+0x9b8], R22 ;  /* 0x0009b81601007387 */ /* 0x0001ee0000100a00 */
[----:B------:R-:W-:Y:S02]  /*6f4a0*/  STL.64 [R1+0x9a0], R12 ;  /* 0x0009a00c01007387 */ /* 0x000fe40000100a00 */
[----:B------:R4:W-:Y:S01]  /*6f4b0*/  STL.64 [R1+0x9a8], R14 ;  /* 0x0009a80e01007387 */ /* 0x0009e20000100a00 */
[C---:B0-----:R-:W-:Y:S08]  /*6f4c0*/  HMMA.16816.F32 R20, R32.reuse, R28, R48 ;  /* 0x0000001c2014723c */ /* 0x041ff00000001830 */
[C---:B----4-:R-:W-:Y:S01]  /*6f4d0*/  HMMA.16816.F32 R12, R32.reuse, R56, R52 ;  /* 0x00000038200c723c */ /* 0x050fe20000001834 */
[----:B------:R-:W-:Y:S11]  /*6f4e0*/  STL.64 [R1+0x4fc0], R28 ;  /* 0x004fc01c01007387 */ /* 0x000ff60000100a00 */
[----:B------:R-:W-:Y:S03]  /*6f4f0*/  @!UPT UIADD3 URZ, URZ, URZ, URZ ;  /* 0x0000003f3f3ff290 */ /* 0x000fe6000fffe03f */
[----:B------:R-:W-:Y:S01]  /*6f500*/  STL.64 [R1+0x990], R20 ;  /* 0x0009901401007387 */ /* 0x000fe20000100a00 */
[----:B------:R-:W-:Y:S02]  /*6f510*/  STL.64 [R1+0x998], R22 ;  /* 0x0009981601007387 */ /* 0x000fe40000100a00 */
[----:B------:R-:W-:Y:S02]  /*6f520*/  STL.64 [R1+0x4fb8], R58 ;  /* 0x004fb83a01007387 */ /* 0x000fe40000100a00 */
[----:B------:R-:W-:Y:S03]  /*6f530*/  STL.64 [R1+0x4fb0], R56 ;  /* 0x004fb03801007387 */ /* 0x000fe60000100a00 */
[----:B------:R-:W-:Y:S01]  /*6f540*/  STL.64 [R1+0x980], R12 ;  /* 0x0009800c01007387 */ /* 0x000fe20000100a00 */
[----:B------:R0:W-:Y:S02]  /*6f550*/  STL.64 [R1+0x988], R14 ;  /* 0x0009880e01007387 */ /* 0x0001e40000100a00 */
[----:B0-----:R-:W-:Y:S01]  /*6f560*/  HMMA.16816.F32 R12, R32, R4, R44 ;  /* 0x00000004200c723c */ /* 0x001fe2000000182c */
[----:B------:R-:W-:Y:S01]  /*6f570*/  STL.64 [R1+0x4fa8], R6 ;  /* 0x004fa80601007387 */ /* 0x000fe20000100a00 */
[----:B------:R-:W-:Y:S11]  /*6f580*/  STL.64 [R1+0x4fa0], R4 ;  /* 0x004fa00401007387 */ /* 0x000ff60000100a00 */
[----:B------:R-:W-:Y:S10]  /*6f590*/  @!UPT UIADD3 URZ, URZ, URZ, URZ ;  /* 0x0000003f3f3ff290 */ /* 0x000ff4000fffe03f */
        /* <DEDUP_REMOVED lines=22> */
[----:B------:R-:W-:-:S02]  /*6f700*/  IMAD.MOV.U32 R25, RZ, RZ, R36 ;  /* 0x000000ffff197224 */ /* 0x000fc400078e0024 */
[----:B------:R-:W-:Y:S01]  /*6f710*/  IMAD.MOV.U32 R24, RZ, RZ, R37 ;  /* 0x000000ffff187224 */ /* 0x000fe200078e0025 */
        /* <DEDUP_REMOVED lines=44> */
[----:B---3--:R-:W-:Y:S01]  /*6f9e0*/  STL.64 [R1+0x4f48], R54 ;  /* 0x004f483601007387 */ /* 0x008fe20000100a00 */
[----:B------:R0:W-:Y:S02]  /*6f9f0*/  STL.64 [R1+0x4f40], R52 ;  /* 0x004f403401007387 */ /* 0x0001e40000100a00 */
[----:B------:R-:W3:Y:S01]  /*6fa00*/  LDL R27, [R1+0xd00] ;  /* 0x000d0000011b7983 */ /* 0x000ee20000100800 */
[C---:B------:R-:W-:Y:S08]  /*6fa10*/  HMMA.16816.F32 R48, R32.reuse, R16, R48 ;  /* 0x000000102030723c */ /* 0x040ff00000001830 */
[----:B------:R-:W-:Y:S01]  /*6fa20*/  HMMA.16816.F32 R20, R32, R8, R20 ;  /* 0x000000082014723c */ /* 0x000fe20000001814 */
[----:B0-----:R-:W-:-:S02]  /*6fa30*/  IMAD.MOV.U32 R53, RZ, RZ, R24 ;  /* 0x000000ffff357224 */ /* 0x001fc400078e0018 */
[----:B------:R-:W-:Y:S01]  /*6fa40*/  IMAD.MOV.U32 R52, RZ, RZ, R25 ;  /* 0x000000ffff347224 */ /* 0x000fe200078e0019 */
[----:B---3--:R0:W-:Y:S01]  /*6fa50*/  STL [R1+0x4f50], R27 ;  /* 0x004f501b01007387 */ /* 0x0081e20000100800 */
[----:B------:R-:W3:Y:S02]  /*6fa60*/  LDL.LU R24, [R1+0x1e0] ;  /* 0x0001e00001187983 */ /* 0x000ee40000300800 */
[----:B------:R-:W3:Y:S02]  /*6fa70*/  LDL.LU R25, [R1+0x1e4] ;  /* 0x0001e40001197983 */ /* 0x000ee40000300800 */
[----:B------:R-:W3:Y:S01]  /*6fa80*/  LDL.LU R26, [R1+0x1e8] ;  /* 0x0001e800011a7983 */ /* 0x000ee20000300800 */
[----:B0-----:R-:W3:Y:S05]  /*6fa90*/  LDL.LU R27, [R1+0x1ec] ;  /* 0x0001ec00011b7983 */ /* 0x001eea0000300800 */
[----:B------:R0:W-:Y:S02]  /*6faa0*/  STL.64 [R1+0x960], R48 ;  /* 0x0009603001007387 */ /* 0x0001e40000100a00 */
[----:B------:R1:W-:Y:S01]  /*6fab0*/  STL.64 [R1+0x968], R50 ;  /* 0x0009683201007387 */ /* 0x0003e20000100a00 */
        /* <DEDUP_REMOVED lines=28> */
[----:B------:R0:W-:Y:S01]  /*6fc80*/  STL.64 [R1+0x930], R28 ;  /* 0x0009301c01007387 */ /* 0x0001e20000100a00 */
[----:B------:R-:W-:Y:S03]  /*6fc90*/  STL.64 [R1+0x938], R30 ;  /* 0x0009381e01007387 */ /* 0x000fe60000100a00 */
        /* <DEDUP_REMOVED lines=36> */
[C---:B--2---:R-:W-:Y:S08]  /*6fee0*/  HMMA.16816.F32 R44, R36.reuse, R20, R44 ;  /* 0x00000014242c723c */ /* 0x044ff0000000182c */
[----:B----4-:R-:W-:Y:S11]  /*6fef0*/  HMMA.16816.F32 R36, R36, R12, R40 ;  /* 0x0000000c2424723c */ /* 0x010ff60000001828 */
[----:B------:R-:W-:Y:S04]  /*6ff00*/  @!UPT UIADD3 URZ, URZ, URZ, URZ ;  /* 0x0000003f3f3ff290 */ /* 0x000fe8000fffe03f */
[----:B------:R0:W-:Y:S01]  /*6ff10*/  STL.64 [R1+0xa80], R44 ;  /* 0x000a802c01007387 */ /* 0x0001e20000100a00 */
[----:B------:R1:W-:Y:S03]  /*6ff20*/  STL.64 [R1+0xa88], R46 ;  /* 0x000a882e01007387 */ /* 0x0003e60000100a00 */
[----:B0-----:R-:W2:Y:S01]  /*6ff30*/  LDL.LU.64 R44, [R1+0x4f68] ;  /* 0x004f6800012c7983 */ /* 0x001ea20000300a00 */
[----:B-1----:R-:W2:Y:S02]  /*6ff40*/  LDL.LU R46, [R1+0x3d8] ;  /* 0x0003d800012e7983 */ /* 0x002ea40000300800 */
[----:B------:R-:W2:Y:S02]  /*6ff50*/  LDL.LU R47, [R1+0x3dc] ;  /* 0x0003dc00012f7983 */ /* 0x000ea40000300800 */
[----:B------:R-:W3:Y:S01]  /*6ff60*/  LDL.LU.64 R42, [R1+0x4f60] ;  /* 0x004f6000012a7983 */ /* 0x000ee20000300a00 */
[----:B------:R-:W3:Y:S01]  /*6ff70*/  LDL.LU.64 R40, [R1+0x4f58] ;  /* 0x004f580001287983 */ /* 0x000ee20000300a00 */
[----:B------:R0:W-:Y:S02]  /*6ff80*/  STL.64 [R1+0xa70], R36 ;  /* 0x000a702401007387 */ /* 0x0001e40000100a00 */
[----:B------:R1:W-:Y:S01]  /*6ff90*/  STL.64 [R1+0xa78], R38 ;  /* 0x000a782601007387 */ /* 0x0003e20000100a00 */
[----:B0-----:R-:W4:Y:S01]  /*6ffa0*/  LDL.LU R36, [R1+0x330] ;  /* 0x0003300001247983 */ /* 0x001f220000300800 */
[----:B------:R-:W4:Y:S02]  /*6ffb0*/  LDL.LU R37, [R1+0x334] ;  /* 0x0003340001257983 */ /* 0x000f240000300800 */
[----:B-1----:R-:W4:Y:S02]  /*6ffc0*/  LDL.LU R38, [R1+0x338] ;  /* 0x0003380001267983 */ /* 0x002f240000300800 */
[----:B------:R-:W4:Y:S01]  /*6ffd0*/  LDL.LU R39, [R1+0x33c] ;  /* 0x00033c0001277983 */ /* 0x000f220000300800 */
[C---:B---3--:R-:W-:Y:S01]  /*6ffe0*/  HMMA.16816.F32 R52, R40.reuse, R52, R24 ;  /* 0x000000342834723c */ /* 0x048fe20000001818 */
[----:B------:R-:W3:Y:S11]  /*6fff0*/  LDL.LU R27, [R1+0x4f50] ;  /* 0x004f5000011b7983 */ /* 0x000ef60000300800 */
[----:B------:R-:W-:Y:S11]  /*70000*/  @!UPT UIADD3 URZ, URZ, URZ, URZ ;  /* 0x0000003f3f3ff290 */ /* 0x000ff6000fffe03f */
[----:B------:R-:W-:Y:S01]  /*70010*/  STL.64 [R1+0xb50], R52 ;  /* 0x000b503401007387 */ /* 0x000fe20000100a00 */
[----:B------:R0:W-:Y:S03]  /*70020*/  STL.64 [R1+0xb58], R54 ;  /* 0x000b583601007387 */ /* 0x0001e60000100a00 */
[----:B0-----:R-:W2:Y:S01]  /*70030*/  LDL.LU.64 R54, [R1+0x4f48] ;  /* 0x004f480001367983 */ /* 0x001ea20000300a00 */
[----:B------:R-:W2:Y:S02]  /*70040*/  LDL.LU.64 R52, [R1+0x4f40] ;  /* 0x004f400001347983 */ /* 0x000ea40000300a00 */
[C---:B--2---:R-:W-:Y:S01]  /*70050*/  HMMA.16816.F32 R28, R40.reuse, R28, R52 ;  /* 0x0000001c281c723c */ /* 0x044fe20000001834 */
[----:B------:R-:W2:Y:S01]  /*70060*/  LDL.LU.64 R54, [R1+0x4f38] ;  /* 0x004f380001367983 */ /* 0x000ea20000300a00 */
[----:B------:R-:W2:Y:S11]  /*70070*/  LDL.LU.64 R52, [R1+0x4f30] ;  /* 0x004f300001347983 */ /* 0x000eb60000300a00 */
[----:B------:R-:W-:Y:S10]  /*70080*/  @!UPT UIADD3 URZ, URZ, URZ, URZ ;  /* 0x0000003f3f3ff290 */ /* 0x000ff4000fffe03f */
[----:B------:R-:W-:Y:S01]  /*70090*/  STL.64 [R1+0xb40], R28 ;  /* 0x000b401c01007387 */ /* 0x000fe20000100a00 */
[----:B------:R2:W-:Y:S01]  /*700a0*/  STL.64 [R1+0xb48], R30 ;  /* 0x000b481e01007387 */ /* 0x0005e20000100a00 */
[C---:B------:R-:W-:Y:S08]  /*700b0*/  HMMA.16816.F32 R32, R40.reuse, R16, R32 ;  /* 0x000000102820723c */ /* 0x040ff00000001820 */
[C---:B----4-:R-:W-:Y:S08]  /*700c0*/  HMMA.16816.F32 R36, R40.reuse, R8, R36 ;  /* 0x000000082824723c */ /* 0x050ff00000001824 */
[C---:B--2---:R-:W-:Y:S01]  /*700d0*/  HMMA.16816.F32 R28, R40.reuse, R56, R52 ;  /* 0x00000038281c723c */ /* 0x044fe20000001834 */
[----:B------:R-:W2:Y:S11]  /*700e0*/  LDL.LU R52, [R1+0x3c0] ;  /* 0x0003c00001347983 */ /* 0x000eb60000300800 */
[----:B------:R-:W-:Y:S11]  /*700f0*/  @!UPT UIADD3 URZ, URZ, URZ, URZ ;  /* 0x0000003f3f3ff290 */ /* 0x000ff6000fffe03f */
[----:B------:R-:W-:Y:S01]  /*70100*/  STL.64 [R1+0xb30], R28 ;  /* 0x000b301c01007387 */ /* 0x000fe20000100a00 */
[----:B------:R0:W-:Y:S02]  /*70110*/  STL.64 [R1+0xb38], R30 ;  /* 0x000b381e01007387 */ /* 0x0001e40000100a00 */
[----:B------:R-:W2:Y:S02]  /*70120*/  LDL.LU R53, [R1+0x3c4] ;  /* 0x0003c40001357983 */ /* 0x000ea40000300800 */
[----:B------:R-:W2:Y:S01]  /*70130*/  LDL.LU R54, [R1+0x3c8] ;  /* 0x0003c80001367983 */ /* 0x000ea20000300800 */
[----:B------:R-:W2:Y:S01]  /*70140*/  LDL.LU R55, [R1+0x3cc] ;  /* 0x0003cc0001377983 */ /* 0x000ea20000300800 */
[C---:B0-----:R-:W-:Y:S03]  /*70150*/  HMMA.16816.F32 R28, R40.reuse, R4, R48 ;  /* 0x00000004281c723c */ /* 0x041fe60000001830 */
[----:B------:R-:W4:Y:S11]  /*70160*/  LDL.LU R48, [R1+0x420] ;  /* 0x0004200001307983 */ /* 0x000f360000300800 */
[----:B------:R-:W-:Y:S09]  /*70170*/  @!UPT UIADD3 URZ, URZ, URZ, URZ ;  /* 0x0000003f3f3ff290 */ /* 0x000ff2000fffe03f */
[----:B------:R-:W-:Y:S01]  /*70180*/  STL.64 [R1+0xb20], R28 ;  /* 0x000b201c01007387 */ /* 0x000fe20000100a00 */
[----:B------:R-:W-:Y:S02]  /*70190*/  STL.64 [R1+0xb28], R30 ;  /* 0x000b281e01007387 */ /* 0x000fe40000100a00 */
[----:B------:R-:W4:Y:S02]  /*701a0*/  LDL.LU R49, [R1+0x424] ;  /* 0x0004240001317983 */ /* 0x000f240000300800 */
[----:B------:R-:W4:Y:S01]  /*701b0*/  LDL.LU R50, [R1+0x428] ;  /* 0x0004280001327983 */ /* 0x000f220000300800 */
[----:B------:R-:W4:Y:S01]  /*701c0*/  LDL.LU R51, [R1+0x42c] ;  /* 0x00042c0001337983 */ /* 0x000f220000300800 */
[----:B------:R-:W-:Y:S02]  /*701d0*/  STL.64 [R1+0xb10], R32 ;  /* 0x000b102001007387 */ /* 0x000fe40000100a00 */
[----:B------:R-:W-:Y:S02]  /*701e0*/  STL.64 [R1+0xb18], R34 ;  /* 0x000b182201007387 */ /* 0x000fe40000100a00 */
[----:B------:R-:W0:Y:S04]  /*701f0*/  LDSM.16.MT88.4 R32, [R10+0x8180] ;  /* 0x008180000a20783b */ /* 0x000e280000004200 */
[----:B------:R1:W-:Y:S04]  /*70200*/  LDSM.16.MT88.4 R28, [R10+0x8100] ;  /* 0x008100000a1c783b */ /* 0x0003e80000004200 */
[----:B-1----:R-:W4:Y:S04]  /*70210*/  LDL.LU R10, [R1+0x4f28] ;  /* 0x004f2800010a7983 */ /* 0x002f280000300800 */
[----:B0-----:R-:W-:Y:S01]  /*70220*/  STL.64 [R1+0x4f20], R34 ;  /* 0x004f202201007387 */ /* 0x001fe20000100a00 */
[----:B------:R0:W-:Y:S03]  /*70230*/  STL.64 [R1+0x4f18], R32 ;  /* 0x004f182001007387 */ /* 0x0001e60000100a00 */
[----:B0-----:R-:W4:Y:S01]  /*70240*/  LDL.LU R32, [R1+0x430] ;  /* 0x0004300001207983 */ /* 0x001f220000300800 */
[----:B------:R-:W4:Y:S02]  /*70250*/  LDL.LU R33, [R1+0x434] ;  /* 0x0004340001217983 */ /* 0x000f240000300800 */
[----:B------:R-:W4:Y:S02]  /*70260*/  LDL.LU R34, [R1+0x438] ;  /* 0x0004380001227983 */ /* 0x000f240000300800 */
[----:B------:R-:W4:Y:S01]  /*70270*/  LDL.LU R35, [R1+0x43c] ;  /* 0x00043c0001237983 */ /* 0x000f220000300800 */
[----:B------:R-:W-:Y:S01]  /*70280*/  STL.64 [R1+0xb00], R36 ;  /* 0x000b002401007387 */ /* 0x000fe20000100a00 */
[----:B------:R-:W-:Y:S02]  /*70290*/  STL.64 [R1+0xb08], R38 ;  /* 0x000b082601007387 */ /* 0x000fe40000100a00 */
[----:B---3--:R-:W0:Y:S01]  /*702a0*/  LDSM.16.MT88.4 R36, [R27+0xa000] ;  /* 0x00a000001b24783b */ /* 0x008e220000004200 */
[C---:B------:R-:W-:Y:S01]  /*702b0*/  HMMA.16816.F32 R44, R40.reuse, R20, R44 ;  /* 0x00000014282c723c */ /* 0x040fe2000000182c */
[----:B0-----:R-:W-:Y:S02]  /*702c0*/  STL.64 [R1+0x4ec8], R38 ;  /* 0x004ec82601007387 */ /* 0x001fe40000100a00 */
[----:B------:R0:W-:Y:S02]  /*702d0*/  STL.64 [R1+0x4ec0], R36 ;  /* 0x004ec02401007387 */ /* 0x0001e40000100a00 */
[----:B0-----:R-:W3:Y:S01]  /*702e0*/  LDL.LU R36, [R1+0x440] ;  /* 0x0004400001247983 */ /* 0x001ee20000300800 */
[----:B------:R-:W3:Y:S02]  /*702f0*/  LDL.LU R37, [R1+0x444] ;  /* 0x0004440001257983 */ /* 0x000ee40000300800 */
[----:B------:R-:W3:Y:S02]  /*70300*/  LDL.LU R38, [R1+0x448] ;  /* 0x0004480001267983 */ /* 0x000ee40000300800 */
[----:B------:R-:W3:Y:S11]  /*70310*/  LDL.LU R39, [R1+0x44c] ;  /* 0x00044c0001277983 */ /* 0x000ef60000300800 */
[----:B------:R-:W-:Y:S02]  /*70320*/  @!UPT UIADD3 URZ, URZ, URZ, URZ ;  /* 0x0000003f3f3ff290 */ /* 0x000fe4000fffe03f */
[----:B------:R-:W-:Y:S01]  /*70330*/  STL.64 [R1+0xaf0], R44 ;  /* 0x000af02c01007387 */ /* 0x000fe20000100a00 */
[----:B------:R-:W-:Y:S02]  /*70340*/  STL.64 [R1+0xaf8], R46 ;  /* 0x000af82e01007387 */ /* 0x000fe40000100a00 */
[----:B------:R-:W0:Y:S02]  /*70350*/  LDSM.16.MT88.4 R44, [R27+0xa080] ;  /* 0x00a080001b2c783b */ /* 0x000e240000004200 */
[----:B------:R-:W1:Y:S04]  /*70360*/  LDSM.16.MT88.4 R24, [R27+0xa100] ;  /* 0x00a100001b18783b */ /* 0x000e680000004200 */
[----:B0-----:R-:W-:Y:S01]  /*70370*/  STL.64 [R1+0x4e78], R46 ;  /* 0x004e782e01007387 */ /* 0x001fe20000100a00 */
[----:B------:R0:W-:Y:S03]  /*70380*/  STL.64 [R1+0x4e70], R44 ;  /* 0x004e702c01007387 */ /* 0x0001e60000100a00 */
[----:B0-----:R-:W3:Y:S01]  /*70390*/  LDL.LU R44, [R1+0x450] ;  /* 0x00045000012c7983 */ /* 0x001ee20000300800 */
[----:B------:R-:W3:Y:S02]  /*703a0*/  LDL.LU R45, [R1+0x454] ;  /* 0x00045400012d7983 */ /* 0x000ee40000300800 */
[----:B------:R-:W3:Y:S02]  /*703b0*/  LDL.LU R46, [R1+0x458] ;  /* 0x00045800012e7983 */ /* 0x000ee40000300800 */
[----:B------:R-:W3:Y:S01]  /*703c0*/  LDL.LU R47, [R1+0x45c] ;  /* 0x00045c00012f7983 */ /* 0x000ee20000300800 */
        /* <DEDUP_REMOVED lines=8> */
[----:B0-----:R-:W3:Y:S01]  /*70450*/  LDL.LU.64 R40, [R1] ;  /* 0x0000000001287983 */ /* 0x001ee20000300a00 */
[----:B-1----:R-:W2:Y:S02]  /*70460*/  LDL.64 R42, [R1+0x8] ;  /* 0x00000800012a7983 */ /* 0x002ea40000100a00 */
[----:B------:R-:W-:Y:S02]  /*70470*/  STL.64 [R1+0x4e60], R26 ;  /* 0x004e601a01007387 */ /* 0x000fe40000100a00 */
[----:B------:R0:W-:Y:S02]  /*70480*/  STL.64 [R1+0x4e58], R24 ;  /* 0x004e581801007387 */ /* 0x0001e40000100a00 */
[----:B0-----:R-:W2:Y:S01]  /*70490*/  LDL.LU.64 R24, [R1+0x60] ;  /* 0x0000600001187983 */ /* 0x001ea20000300a00 */
[----:B------:R-:W2:Y:S01]  /*704a0*/  LDL.64 R26, [R1+0x68] ;  /* 0x00006800011a7983 */ /* 0x000ea20000100a00 */
[C---:B----4-:R-:W-:Y:S08]  /*704b0*/  HMMA.16816.F32 R32, R28.reuse, R56, R32 ;  /* 0x000000381c20723c */ /* 0x050ff00000001820 */
[C---:B---3--:R-:W-:Y:S08]  /*704c0*/  HMMA.16816.F32 R36, R28.reuse, R40, R36 ;  /* 0x000000281c24723c */ /* 0x048ff00000001824 */
[C---:B--2---:R-:W-:Y:S11]  /*704d0*/  HMMA.16816.F32 R44, R28.reuse, R24, R44 ;  /* 0x000000181c2c723c */ /* 0x044ff6000000182c */
[----:B------:R-:W-:Y:S11]  /*704e0*/  @!UPT UIADD3 URZ, URZ, URZ, URZ ;  /* 0x0000003f3f3ff290 */ /* 0x000ff6000fffe03f */
[----:B------:R-:W-:Y:S01]  /*704f0*/  @!UPT UIADD3 URZ, URZ, URZ, URZ ;  /* 0x0000003f3f3ff290 */ /* 0x000fe2000fffe03f */
[----:B------:R-:W-:Y:S01]  /*70500*/  STL.64 [R1+0xad0], R44 ;  /* 0x000ad02c01007387 */ /* 0x000fe20000100a00 */
[----:B------:R-:W-:Y:S02]  /*70510*/  STL.64 [R1+0xad8], R46 ;  /* 0x000ad82e01007387 */ /* 0x000fe40000100a00 */
[----:B------:R-:W-:Y:S02]  /*70520*/  STL.64 [R1+0x4f08], R58 ;  /* 0x004f083a01007387 */ /* 0x000fe40000100a00 */
[----:B------:R0:W-:Y:S01]  /*70530*/  STL.64 [R1+0xa90], R36 ;  /* 0x000a902401007387 */ /* 0x0001e20000100a00 */
[----:B------:R-:W-:Y:S01]  /*70540*/  STL.64 [R1+0xa98], R38 ;  /* 0x000a982601007387 */ /* 0x000fe20000100a00 */
[----:B------:R-:W-:Y:S02]  /*70550*/  STL.64 [R1+0x4f00], R56 ;  /* 0x004f003801007387 */ /* 0x000fe40000100a00 */
[----:B------:R-:W-:Y:S02]  /*70560*/  STL.64 [R1+0x750], R32 ;  /* 0x0007502001007387 */ /* 0x000fe40000100a00 */
[----:B------:R1:W-:Y:S01]  /*70570*/  STL.64 [R1+0x758], R34 ;  /* 0x0007582201007387 */ /* 0x0003e20000100a00 */
[----:B0-----:R-:W2:Y:S01]  /*70580*/  LDL.LU R36, [R1+0x340] ;  /* 0x0003400001247983 */ /* 0x001ea20000300800 */
[C---:B-1----:R-:W-:Y:S11]  /*70590*/  HMMA.16816.F32 R32, R28.reuse, R4, R48 ;  /* 0x000000041c20723c */ /* 0x042ff60000001830 */
[----:B------:R-:W-:Y:S11]  /*705a0*/  @!UPT UIADD3 URZ, URZ, URZ, URZ ;  /* 0x0000003f3f3ff290 */ /* 0x000ff6000fffe03f */
[----:B------:R-:W-:Y:S01]  /*705b0*/  @!UPT UIADD3 URZ, URZ, URZ, URZ ;  /* 0x0000003f3f3ff290 */ /* 0x000fe2000fffe03f */
[----:B------:R0:W-:Y:S01]  /*705c0*/  STL.64 [R1+0x6e0], R32 ;  /* 0x0006e02001007387 */ /* 0x0001e20000100a00 */
[----:B------:R1:W-:Y:S02]  /*705d0*/  STL.64 [R1+0x6e8], R34 ;  /* 0x0006e82201007387 */ /* 0x0003e40000100a00 */
[----:B------:R-:W2:Y:S02]  /*705e0*/  LDL.LU R37, [R1+0x344] ;  /* 0x0003440001257983 */ /* 0x000ea40000300800 */
[----:B------:R-:W2:Y:S01]  /*705f0*/  LDL.LU R38, [R1+0x348] ;  /* 0x0003480001267983 */ /* 0x000ea20000300800 */
[----:B------:R-:W2:Y:S01]  /*70600*/  LDL.LU R39, [R1+0x34c] ;  /* 0x00034c0001277983 */ /* 0x000ea20000300800 */
[----:B------:R-:W3:Y:S02]  /*70610*/  LDL.LU R44, [R1+0x3f0] ;  /* 0x0003f000012c7983 */ /* 0x000ee40000300800 */
[----:B------:R-:W3:Y:S02]  /*70620*/  LDL.LU R45, [R1+0x3f4] ;  /* 0x0003f400012d7983 */ /* 0x000ee40000300800 */
[----:B------:R-:W3:Y:S01]  /*70630*/  LDL.LU R46, [R1+0x3f8] ;  /* 0x0003f800012e7983 */ /* 0x000ee20000300800 */
[----:B------:R-:W3:Y:S04]  /*70640*/  LDL.LU R47, [R1+0x3fc] ;  /* 0x0003fc00012f7983 */ /* 0x000ee80000300800 */
[----:B0-----:R-:W4:Y:S01]  /*70650*/  LDL.LU R32, [R1+0x400] ;  /* 0x0004000001207983 */ /* 0x001f220000300800 */
[----:B------:R-:W4:Y:S02]  /*70660*/  LDL.LU R33, [R1+0x404] ;  /* 0x0004040001217983 */ /* 0x000f240000300800 */
[----:B-1----:R-:W4:Y:S02]  /*70670*/  LDL.LU R34, [R1+0x408] ;  /* 0x0004080001227983 */ /* 0x002f240000300800 */
[----:B------:R-:W4:Y:S01]  /*70680*/  LDL.LU R35, [R1+0x40c] ;  /* 0x00040c0001237983 */ /* 0x000f220000300800 */
[----:B------:R-:W2:Y:S01]  /*70690*/  LDL.LU R48, [R1+0x2a0] ;  /* 0x0002a00001307983 */ /* 0x000ea20000300800 */
[----:B------:R-:W2:Y:S02]  /*706a0*/  LDL.LU R49, [R1+0x2a4] ;  /* 0x0002a40001317983 */ /* 0x000ea40000300800 */
[----:B------:R-:W2:Y:S02]  /*706b0*/  LDL.LU R50, [R1+0x2a8] ;  /* 0x0002a80001327983 */ /* 0x000ea40000300800 */
[----:B------:R-:W2:Y:S01]  /*706c0*/  LDL.LU R51, [R1+0x2ac] ;  /* 0x0002ac0001337983 */ /* 0x000ea20000300800 */
[----:B------:R-:W-:Y:S01]  /*706d0*/  STL.64 [R1+0x4ef8], R6 ;  /* 0x004ef80601007387 */ /* 0x000fe20000100a00 */
[----:B------:R0:W-:Y:S02]  /*706e0*/  STL.64 [R1+0x4ef0], R4 ;  /* 0x004ef00401007387 */ /* 0x0001e40000100a00 */
[C---:B0-----:R-:W-:Y:S01]  /*706f0*/  HMMA.16816.F32 R4, R28.reuse, R16, R52 ;  /* 0x000000101c04723c */ /* 0x041fe20000001834 */
[----:B------:R-:W-:Y:S01]  /*70700*/  STL.64 [R1+0x4ee8], R18 ;  /* 0x004ee81201007387 */ /* 0x000fe20000100a00 */
[----:B------:R0:W-:Y:S11]  /*70710*/  STL.64 [R1+0x4ee0], R16 ;  /* 0x004ee01001007387 */ /* 0x0001f60000100a00 */
[----:B------:R-:W-:Y:S10]  /*70720*/  @!UPT UIADD3 URZ, URZ, URZ, URZ ;  /* 0x0000003f3f3ff290 */ /* 0x000ff4000fffe03f */
[----:B------:R1:W-:Y:S01]  /*70730*/  STL.64 [R1+0x6d0], R4 ;  /* 0x0006d00401007387 */ /* 0x0003e20000100a00 */
[----:B------:R1:W-:Y:S02]  /*70740*/  STL.64 [R1+0x6d8], R6 ;  /* 0x0006d80601007387 */ /* 0x0003e40000100a00 */
[----:B------:R-:W2:Y:S02]  /*70750*/  LDL.LU R52, [R1+0x170] ;  /* 0x0001700001347983 */ /* 0x000ea40000300800 */
[----:B------:R-:W2:Y:S01]  /*70760*/  LDL.LU R53, [R1+0x174] ;  /* 0x0001740001357983 */ /* 0x000ea20000300800 */
[----:B------:R-:W2:Y:S01]  /*70770*/  LDL.LU R54, [R1+0x178] ;  /* 0x0001780001367983 */ /* 0x000ea20000300800 */
[----:B------:R-:W2:Y:S02]  /*70780*/  LDL.LU R55, [R1+0x17c] ;  /* 0x00017c0001377983 */ /* 0x000ea40000300800 */
[----:B0-----:R-:W3:Y:S02]  /*70790*/  LDL.LU R16, [R1+0x190] ;  /* 0x0001900001107983 */ /* 0x001ee40000300800 */
[----:B------:R-:W3:Y:S01]  /*707a0*/  LDL.LU R17, [R1+0x194] ;  /* 0x0001940001117983 */ /* 0x000ee20000300800 */
[----:B------:R-:W3:Y:S01]  /*707b0*/  LDL.LU R18, [R1+0x198] ;  /* 0x0001980001127983 */ /* 0x000ee20000300800 */
[----:B------:R-:W3:Y:S03]  /*707c0*/  LDL.LU R19, [R1+0x19c] ;  /* 0x00019c0001137983 */ /* 0x000ee60000300800 */
        /* <DEDUP_REMOVED lines=8> */
[C---:B----4-:R-:W-:Y:S01]  /*70850*/  HMMA.16816.F32 R32, R28.reuse, R8, R32 ;  /* 0x000000081c20723c */ /* 0x050fe20000001820 */
[----:B--2---:R-:W-:Y:S01]  /*70860*/  STL.64 [R1+0x4ed8], R54 ;  /* 0x004ed83601007387 */ /* 0x004fe20000100a00 */
[----:B------:R0:W-:Y:S03]  /*70870*/  STL.64 [R1+0x4ed0], R52 ;  /* 0x004ed03401007387 */ /* 0x0001e60000100a00 */
[----:B0-----:R-:W2:Y:S01]  /*70880*/  LDL.LU R52, [R1+0x180] ;  /* 0x0001800001347983 */ /* 0x001ea20000300800 */
[----:B------:R-:W2:Y:S02]  /*70890*/  LDL.LU R53, [R1+0x184] ;  /* 0x0001840001357983 */ /* 0x000ea40000300800 */
[----:B------:R-:W2:Y:S02]  /*708a0*/  LDL.LU R54, [R1+0x188] ;  /* 0x0001880001367983 */ /* 0x000ea40000300800 */
[----:B------:R-:W2:Y:S11]  /*708b0*/  LDL.LU R55, [R1+0x18c] ;  /* 0x00018c0001377983 */ /* 0x000eb60000300800 */
[----:B------:R-:W-:Y:S02]  /*708c0*/  @!UPT UIADD3 URZ, URZ, URZ, URZ ;  /* 0x0000003f3f3ff290 */ /* 0x000fe4000fffe03f */
[----:B------:R-:W-:Y:S01]  /*708d0*/  STL.64 [R1+0x660], R32 ;  /* 0x0006602001007387 */ /* 0x000fe20000100a00 */
[----:B------:R0:W-:Y:S03]  /*708e0*/  STL.64 [R1+0x668], R34 ;  /* 0x0006682201007387 */ /* 0x0001e60000100a00 */
[----:B0-----:R-:W4:Y:S01]  /*708f0*/  LDL.LU.64 R34, [R1+0x4f20] ;  /* 0x004f200001227983 */ /* 0x001f220000300a00 */
[----:B------:R-:W4:Y:S01]  /*70900*/  LDL.LU.64 R32, [R1+0x4f18] ;  /* 0x004f180001207983 */ /* 0x000f220000300a00 */
[C---:B---3--:R-:W-:Y:S11]  /*70910*/  HMMA.16816.F32 R44, R28.reuse, R20, R44 ;  /* 0x000000141c2c723c */ /* 0x048ff6000000182c */
[----:B------:R-:W-:Y:S11]  /*70920*/  @!UPT UIADD3 URZ, URZ, URZ, URZ ;  /* 0x0000003f3f3ff290 */ /* 0x000ff6000fffe03f */
[----:B------:R-:W-:Y:S01]  /*70930*/  @!UPT UIADD3 URZ, URZ, URZ, URZ ;  /* 0x0000003f3f3ff290 */ /* 0x000fe2000fffe03f */
[----:B------:R-:W-:Y:S01]  /*70940*/  STL.64 [R1+0x5f0], R44 ;  /* 0x0005f02c01007387 */ /* 0x000fe20000100a00 */
[----:B------:R0:W-:Y:S02]  /*70950*/  STL.64 [R1+0x5f8], R46 ;  /* 0x0005f82e01007387 */ /* 0x0001e40000100a00 */
[----:B0-----:R-:W-:Y:S01]  /*70960*/  HMMA.16816.F32 R44, R28, R12, R36 ;  /* 0x0000000c1c2c723c */ /* 0x001fe20000001824 */
[----:B------:R-:W3:Y:S11]  /*70970*/  LDL.LU R36, [R1+0x160] ;  /* 0x0001600001247983 */ /* 0x000ef60000300800 */
[----:B------:R-:W-:Y:S11]  /*70980*/  @!UPT UIADD3 URZ, URZ, URZ, URZ ;  /* 0x0000003f3f3ff290 */ /* 0x000ff6000fffe03f */
[----:B------:R0:W-:Y:S01]  /*70990*/  STL.64 [R1+0x5d0], R44 ;  /* 0x0005d02c01007387 */ /* 0x0001e20000100a00 */
[----:B------:R1:W-:Y:S01]  /*709a0*/  STL.64 [R1+0x5d8], R46 ;  /* 0x0005d82e01007387 */ /* 0x0003e20000100a00 */
[C---:B----4-:R-:W-:Y:S11]  /*709b0*/  HMMA.16816.F32 R28, R32.reuse, R24, R48 ;  /* 0x00000018201c723c */ /* 0x050ff60000001830 */
[----:B------:R-:W-:Y:S11]  /*709c0*/  @!UPT UIADD3 URZ, URZ, URZ, URZ ;  /* 0x0000003f3f3ff290 */ /* 0x000ff6000fffe03f */
[----:B------:R-:W-:Y:S01]  /*709d0*/  @!UPT UIADD3 URZ, URZ, URZ, URZ ;  /* 0x0000003f3f3ff290 */ /* 0x000fe2000fffe03f */
[----:B------:R4:W-:Y:S01]  /*709e0*/  STL.64 [R1+0x550], R28 ;  /* 0x0005501c01007387 */ /* 0x0009e20000100a00 */
[----:B------:R2:W-:Y:S02]  /*709f0*/  STL.64 [R1+0x558], R30 ;  /* 0x0005581e01007387 */ /* 0x0005e40000100a00 */
[----:B------:R-:W3:Y:S02]  /*70a00*/  LDL.LU R37, [R1+0x164] ;  /* 0x0001640001257983 */ /* 0x000ee40000300800 */
[----:B------:R-:W3:Y:S01]  /*70a10*/  LDL.LU R38, [R1+0x168] ;  /* 0x0001680001267983 */ /* 0x000ee20000300800 */
[----:B------:R-:W3:Y:S01]  /*70a20*/  LDL.LU R39, [R1+0x16c] ;  /* 0x00016c0001277983 */ /* 0x000ee20000300800 */
[----:B0-----:R-:W3:Y:S02]  /*70a30*/  LDL.LU R44, [R1+0x150] ;  /* 0x00015000012c7983 */ /* 0x001ee40000300800 */
[----:B------:R-:W3:Y:S02]  /*70a40*/  LDL.LU R45, [R1+0x154] ;  /* 0x00015400012d7983 */ /* 0x000ee40000300800 */
[----:B-1----:R-:W3:Y:S01]  /*70a50*/  LDL.LU R46, [R1+0x158] ;  /* 0x00015800012e7983 */ /* 0x002ee20000300800 */
[----:B------:R-:W3:Y:S04]  /*70a60*/  LDL.LU R47, [R1+0x15c] ;  /* 0x00015c00012f7983 */ /* 0x000ee80000300800 */
[----:B----4-:R-:W4:Y:S01]  /*70a70*/  LDL.LU R28, [R1+0x130] ;  /* 0x00013000011c7983 */ /* 0x010f220000300800 */
[----:B------:R-:W4:Y:S02]  /*70a80*/  LDL.LU R29, [R1+0x134] ;  /* 0x00013400011d7983 */ /* 0x000f240000300800 */
[----:B--2---:R-:W2:Y:S02]  /*70a90*/  LDL.LU R30, [R1+0x138] ;  /* 0x00013800011e7983 */ /* 0x004ea40000300800 */
[----:B------:R-:W2:Y:S01]  /*70aa0*/  LDL.LU R31, [R1+0x13c] ;  /* 0x00013c00011f7983 */ /* 0x000ea20000300800 */
[----:B------:R-:W-:Y:S01]  /*70ab0*/  HMMA.16816.F32 R56, R32, R40, R56 ;  /* 0x000000282038723c */ /* 0x000fe20000001838 */
[----:B------:R-:W-:-:S02]  /*70ac0*/  IMAD.MOV.U32 R50, RZ, RZ, R10 ;  /* 0x000000ffff327224 */ /* 0x000fc400078e000a */
[----:B------:R-:W-:Y:S01]  /*70ad0*/  IMAD.MOV.U32 R51, RZ, RZ, R11 ;  /* 0x000000ffff337224 */ /* 0x000fe200078e000b */
        /* <DEDUP_REMOVED lines=8> */
[----:B------:R-:W2:Y:S02]  /*70b60*/  LDL.LU R10, [R1+0x4f14] ;  /* 0x004f1400010a7983 */ /* 0x000ea40000300800 */
[----:B------:R-:W2:Y:S04]  /*70b70*/  LDL.LU R11, [R1+0x4f10] ;  /* 0x004f1000010b7983 */ /* 0x000ea80000300800 */
        /* <DEDUP_REMOVED lines=27> */
[----:B------:R-:W-:Y:S02]  /*70d30*/  @!UPT UIADD3 URZ, URZ, URZ, URZ ;  /* 0x0000003f3f3ff290 */ /* 0x000fe4000fffe03f */
[----:B------:R-:W-:Y:S02]  /*70d40*/  IMAD.MOV.U32 R57, RZ, RZ, R38 ;  /* 0x000000ffff397224 */ /* 0x000fe400078e0026 */
[----:B------:R-:W-:Y:S01]  /*70d50*/  IMAD.MOV.U32 R56, RZ, RZ, R39 ;  /* 0x000000ffff387224 */ /* 0x000fe200078e0027 */
        /* <DEDUP_REMOVED lines=9> */
[----:B------:R0:W-:Y:S01]  /*70df0*/  STL.64 [R1+0x4e80], R10 ;  /* 0x004e800a01007387 */ /* 0x0001e20000100a00 */
[----:B------:R-:W3:Y:S02]  /*70e00*/  LDL.LU R8, [R1+0x100] ;  /* 0x0001000001087983 */ /* 0x000ee40000300800 */
[----:B------:R-:W3:Y:S01]  /*70e10*/  LDL.LU R9, [R1+0x104] ;  /* 0x0001040001097983 */ /* 0x000ee20000300800 */
[----:B0-----:R-:W3:Y:S01]  /*70e20*/  LDL.LU R10, [R1+0x108] ;  /* 0x00010800010a7983 */ /* 0x001ee20000300800 */
[----:B------:R-:W3:Y:S02]  /*70e30*/  LDL.LU R11, [R1+0x10c] ;  /* 0x00010c00010b7983 */ /* 0x000ee40000300800 */
[----:B------:R0:W-:Y:S02]  /*70e40*/  STL.64 [R1+0x4d0], R36 ;  /* 0x0004d02401007387 */ /* 0x0001e40000100a00 */
[----:B------:R-:W2:Y:S01]  /*70e50*/  LDL.LU.64 R38, [R1+0x4ec8] ;  /* 0x004ec80001267983 */ /* 0x000ea20000300a00 */
[----:B0-----:R-:W2:Y:S01]  /*70e60*/  LDL.LU.64 R36, [R1+0x4ec0] ;  /* 0x004ec00001247983 */ /* 0x001ea20000300a00 */
[----:B------:R-:W-:Y:S01]  /*70e70*/  HMMA.16816.F32 R32, R32, R12, R44 ;  /* 0x0000000c2020723c */ /* 0x000fe2000000182c */
[----:B------:R-:W-:Y:S02]  /*70e80*/  STL [R1+0x4b34], R56 ;  /* 0x004b343801007387 */ /* 0x000fe40000100800 */
[----:B------:R-:W-:Y:S01]  /*70e90*/  STL [R1+0x4b30], R57 ;  /* 0x004b303901007387 */ /* 0x000fe20000100800 */
[----:B------:R-:W3:Y:S11]  /*70ea0*/  LDL.LU R44, [R1+0xf0] ;  /* 0x0000f000012c7983 */ /* 0x000ef60000300800 */
[----:B------:R-:W-:Y:S08]  /*70eb0*/  @!UPT UIADD3 URZ, URZ, URZ, URZ ;  /* 0x0000003f3f3ff290 */ /* 0x000ff0000fffe03f */
[----:B------:R0:W-:Y:S01]  /*70ec0*/  STL.64 [R1+0x4c0], R32 ;  /* 0x0004c02001007387 */ /* 0x0001e20000100a00 */
[----:B------:R1:W-:Y:S02]  /*70ed0*/  STL.64 [R1+0x4c8], R34 ;  /* 0x0004c82201007387 */ /* 0x0003e40000100a00 */
[----:B------:R-:W3:Y:S02]  /*70ee0*/  LDL.LU R45, [R1+0xf4] ;  /* 0x0000f400012d7983 */ /* 0x000ee40000300800 */
[----:B------:R-:W3:Y:S01]  /*70ef0*/  LDL.LU R46, [R1+0xf8] ;  /* 0x0000f800012e7983 */ /* 0x000ee20000300800 */
[----:B------:R-:W3:Y:S01]  /*70f00*/  LDL.LU R47, [R1+0xfc] ;  /* 0x0000fc00012f7983 */ /* 0x000ee20000300800 */
[----:B0-----:R-:W-:Y:S02]  /*70f10*/  IMAD.MOV.U32 R32, RZ, RZ, R58 ;  /* 0x000000ffff207224 */ /* 0x001fe400078e003a */
[----:B------:R-:W-:Y:S01]  /*70f20*/  IMAD.MOV.U32 R33, RZ, RZ, R59 ;  /* 0x000000ffff217224 */ /* 0x000fe200078e003b */
[----:B------:R-:W4:Y:S01]  /*70f30*/  LDL.LU R58, [R1+0x4ebc] ;  /* 0x004ebc00013a7983 */ /* 0x000f220000300800 */
[----:B------:R-:W4:Y:S02]  /*70f40*/  LDL.LU R59, [R1+0x4eb8] ;  /* 0x004eb800013b7983 */ /* 0x000f240000300800 */
        /* <DEDUP_REMOVED lines=8> */
[----:B------:R-:W2:Y:S01]  /*70fd0*/  LDL.LU.64 R28, [R1+0x4ea8] ;  /* 0x004ea800011c7983 */ /* 0x000ea20000300a00 */
[C---:B----4-:R-:W-:Y:S08]  /*70fe0*/  HMMA.16816.F32 R48, R36.reuse, R58, R48 ;  /* 0x0000003a2430723c */ /* 0x050ff00000001830 */
[----:B--2---:R-:W-:Y:S11]  /*70ff0*/  HMMA.16816.F32 R28, R36, R42, R28 ;  /* 0x0000002a241c723c */ /* 0x004ff6000000181c */
[----:B------:R-:W-:Y:S11]  /*71000*/  @!UPT UIADD3 URZ, URZ, URZ, URZ ;  /* 0x0000003f3f3ff290 */ /* 0x000ff6000fffe03f */
[----:B------:R-:W-:Y:S01]  /*71010*/  @!UPT UIADD3 URZ, URZ, URZ, URZ ;  /* 0x0000003f3f3ff290 */ /* 0x000fe2000fffe03f */
[----:B------:R0:W-:Y:S01]  /*71020*/  STL.64 [R1+0x4a0], R28 ;  /* 0x0004a01c01007387 */ /* 0x0001e20000100a00 */
[----:B------:R1:W-:Y:S02]  /*71030*/  STL.64 [R1+0x4a8], R30 ;  /* 0x0004a81e01007387 */ /* 0x0003e40000100a00 */
[----:B0-----:R-:W-:Y:S02]  /*71040*/  IMAD.MOV.U32 R28, RZ, RZ, R14 ;  /* 0x000000ffff1c7224 */ /* 0x001fe400078e000e */
[----:B------:R-:W2:Y:S01]  /*71050*/  LDL.LU R14, [R1+0x4ea4] ;  /* 0x004ea400010e7983 */ /* 0x000ea20000300800 */
[----:B------:R0:W-:Y:S02]  /*71060*/  STL.64 [R1+0x490], R48 ;  /* 0x0004903001007387 */ /* 0x0001e40000100a00 */
[----:B------:R4:W-:Y:S02]  /*71070*/  STL.64 [R1+0x498], R50 ;  /* 0x0004983201007387 */ /* 0x0009e40000100a00 */
[----:B------:R-:W-:-:S02]  /*71080*/  IMAD.MOV.U32 R29, RZ, RZ, R6 ;  /* 0x000000ffff1d7224 */ /* 0x000fc400078e0006 */
[----:B-1----:R-:W-:Y:S01]  /*71090*/  IMAD.MOV.U32 R30, RZ, RZ, R7 ;  /* 0x000000ffff1e7224 */ /* 0x002fe200078e0007 */
[----:B------:R-:W2:Y:S01]  /*710a0*/  LDL.LU R6, [R1+0x4ea0] ;  /* 0x004ea00001067983 */ /* 0x000ea20000300800 */
[----:B------:R-:W2:Y:S02]  /*710b0*/  LDL.LU R7, [R1+0x4e9c] ;  /* 0x004e9c0001077983 */ /* 0x000ea40000300800 */
[----:B------:R-:W-:Y:S02]  /*710c0*/  IMAD.MOV.U32 R31, RZ, RZ, R15 ;  /* 0x000000ffff1f7224 */ /* 0x000fe400078e000f */
[----:B------:R-:W3:Y:S01]  /*710d0*/  LDL.LU R15, [R1+0x4e98] ;  /* 0x004e9800010f7983 */ /* 0x000ee20000300800 */
[----:B0-----:R-:W-:Y:S02]  /*710e0*/  IMAD.MOV.U32 R48, RZ, RZ, R22 ;  /* 0x000000ffff307224 */ /* 0x001fe400078e0016 */
[----:B------:R-:W-:Y:S01]  /*710f0*/  IMAD.MOV.U32 R49, RZ, RZ, R18 ;  /* 0x000000ffff317224 */ /* 0x000fe200078e0012 */
[----:B------:R-:W3:Y:S01]  /*71100*/  LDL.LU R22, [R1+0x4e94] ;  /* 0x004e940001167983 */ /* 0x000ee20000300800 */
[----:B------:R-:W3:Y:S02]  /*71110*/  LDL.LU R18, [R1+0x4e90] ;  /* 0x004e900001127983 */ /* 0x000ee40000300800 */
[----:B----4-:R-:W-:-:S02]  /*71120*/  IMAD.MOV.U32 R50, RZ, RZ, R19 ;  /* 0x000000ffff327224 */ /* 0x010fc400078e0013 */
[----:B------:R-:W3:Y:S01]  /*71130*/  LDL.LU R19, [R1+0x4e8c] ;  /* 0x004e8c0001137983 */ /* 0x000ee20000300800 */
[----:B------:R-:W-:Y:S02]  /*71140*/  IMAD.MOV.U32 R51, RZ, RZ, R23 ;  /* 0x000000ffff337224 */ /* 0x000fe400078e0017 */
[----:B------:R-:W4:Y:S01]  /*71150*/  LDL.LU R23, [R1+0x4e88] ;  /* 0x004e880001177983 */ /* 0x000f220000300800 */
[C---:B--2---:R-:W-:Y:S08]  /*71160*/  HMMA.16816.F32 R52, R36.reuse, R6, R52 ;  /* 0x000000062434723c */ /* 0x044ff00000001834 */
[----:B---3--:R-:W-:Y:S11]  /*71170*/  HMMA.16816.F32 R8, R36, R18, R8 ;  /* 0x000000122408723c */ /* 0x008ff60000001808 */
[----:B------:R-:W-:Y:S04]  /*71180*/  @!UPT UIADD3 URZ, URZ, URZ, URZ ;  /* 0x0000003f3f3ff290 */ /* 0x000fe8000fffe03f */
[----:B------:R-:W-:Y:S01]  /*71190*/  STL.64 [R1+0x470], R52 ;  /* 0x0004703401007387 */ /* 0x000fe20000100a00 */
[----:B------:R0:W-:Y:S02]  /*711a0*/  STL.64 [R1+0x478], R54 ;  /* 0x0004783601007387 */ /* 0x0001e40000100a00 */
[----:B------:R-:W2:Y:S02]  /*711b0*/  LDL R21, [R1+0xd00] ;  /* 0x000d000001157983 */ /* 0x000ea40000100800 */
[----:B0-----:R-:W-:Y:S02]  /*711c0*/  IMAD.MOV.U32 R54, RZ, RZ, R2 ;  /* 0x000000ffff367224 */ /* 0x001fe400078e0002 */
[----:B------:R-:W-:Y:S02]  /*711d0*/  IMAD.MOV.U32 R55, RZ, RZ, R0 ;  /* 0x000000ffff377224 */ /* 0x000fe400078e0000 */
[----:B------:R-:W-:Y:S02]  /*711e0*/  IMAD.MOV.U32 R2, RZ, RZ, R10 ;  /* 0x000000ffff027224 */ /* 0x000fe400078e000a */
[----:B------:R-:W-:-:S02]  /*711f0*/  IMAD.MOV.U32 R0, RZ, RZ, R11 ;  /* 0x000000ffff007224 */ /* 0x000fc400078e000b */
[----:B------:R-:W3:Y:S01]  /*71200*/  LDL.LU.64 R10, [R1+0x4e80] ;  /* 0x004e8000010a7983 */ /* 0x000ee20000300a00 */
[----:B------:R-:W-:Y:S02]  /*71210*/  IMAD.MOV.U32 R53, RZ, RZ, R3 ;  /* 0x000000ffff357224 */ /* 0x000fe400078e0003 */
[----:B------:R-:W-:Y:S02]  /*71220*/  IMAD.MOV.U32 R52, RZ, RZ, R60 ;  /* 0x000000ffff347224 */ /* 0x000fe400078e003c */
[----:B------:R-:W-:Y:S02]  /*71230*/  IMAD.MOV.U32 R3, RZ, RZ, R9 ;  /* 0x000000ffff037224 */ /* 0x000fe400078e0009 */
[----:B------:R-:W-:Y:S01]  /*71240*/  IMAD.MOV.U32 R60, RZ, RZ, R8 ;  /* 0x000000ffff3c7224 */ /* 0x000fe200078e0008 */
[----:B------:R-:W-:Y:S01]  /*71250*/  STL [R1+0x4a44], R0 ;  /* 0x004a440001007387 */ /* 0x000fe20000100800 */
[----:B------:R-:W-:Y:S02]  /*71260*/  STL [R1+0x4a40], R2 ;  /* 0x004a400201007387 */ /* 0x000fe40000100800 */
[----:B------:R-:W-:Y:S01]  /*71270*/  STL [R1+0x4a3c], R3 ;  /* 0x004a3c0301007387 */ /* 0x000fe20000100800 */
[----:B------:R-:W-:Y:S01]  /*71280*/  STL [R1+0x4a38], R60 ;  /* 0x004a383c01007387 */ /* 0x000fe20000100800 */
        /* <DEDUP_REMOVED lines=11> */
[----:B------:R-:W4:Y:S01]  /*71340*/  LDL.LU R11, [R1+0xec] ;  /* 0x0000ec00010b7983 */ /* 0x000f220000300800 */
[C---:B------:R-:W-:Y:S08]  /*71350*/  HMMA.16816.F32 R32, R36.reuse, R14, R32 ;  /* 0x0000000e2420723c */ /* 0x040ff00000001820 */
[----:B----4-:R-:W-:Y:S11]  /*71360*/  HMMA.16816.F32 R8, R36, R22, R8 ;  /* 0x000000162408723c */ /* 0x010ff60000001808 */
[----:B------:R-:W-:Y:S11]  /*71370*/  @!UPT UIADD3 URZ, URZ, URZ, URZ ;  /* 0x0000003f3f3ff290 */ /* 0x000ff6000fffe03f */
[----:B------:R-:W-:Y:S01]  /*71380*/  @!UPT UIADD3 URZ, URZ, URZ, URZ ;  /* 0x0000003f3f3ff290 */ /* 0x000fe2000fffe03f */
[----:B------:R0:W-:Y:S01]  /*71390*/  STL.64 [R1+0x440], R8 ;  /* 0x0004400801007387 */ /* 0x0001e20000100a00 */
[----:B------:R1:W-:Y:S03]  /*713a0*/  STL.64 [R1+0x448], R10 ;  /* 0x0004480a01007387 */ /* 0x0003e60000100a00 */
[----:B0-----:R-:W4:Y:S01]  /*713b0*/  LDL.LU R8, [R1+0x90] ;  /* 0x0000900001087983 */ /* 0x001f220000300800 */
[----:B------:R0:W-:Y:S02]  /*713c0*/  STL.64 [R1+0x420], R32 ;  /* 0x0004202001007387 */ /* 0x0001e40000100a00 */
[----:B------:R2:W-:Y:S02]  /*713d0*/  STL.64 [R1+0x428], R34 ;  /* 0x0004282201007387 */ /* 0x0005e40000100a00 */
[----:B------:R-:W4:Y:S01]  /*713e0*/  LDL.LU R9, [R1+0x94] ;  /* 0x0000940001097983 */ /* 0x000f220000300800 */
[----:B-1----:R-:W4:Y:S01]  /*713f0*/  LDL.LU R10, [R1+0x98] ;  /* 0x00009800010a7983 */ /* 0x002f220000300800 */
[----:B------:R-:W4:Y:S01]  /*71400*/  LDL.LU R11, [R1+0x9c] ;  /* 0x00009c00010b7983 */ /* 0x000f220000300800 */
[----:B---3--:R-:W-:Y:S01]  /*71410*/  HMMA.16816.F32 R28, R44, R26, R28 ;  /* 0x0000001a2c1c723c */ /* 0x008fe2000000181c */
[----:B------:R-:W-:-:S02]  /*71420*/  IMAD.MOV.U32 R2, RZ, RZ, R26 ;  /* 0x000000ffff027224 */ /* 0x000fc400078e001a */
[----:B------:R-:W-:-:S05]  /*71430*/  IMAD.MOV.U32 R0, RZ, RZ, R27 ;  /* 0x000000ffff007224 */ /* 0x000fca00078e001b */
[C---:B------:R-:W-:Y:S01]  /*71440*/  HMMA.16816.F32 R24, R44.reuse, R42, R48 ;  /* 0x0000002a2c18723c */ /* 0x040fe20000001830 */
[----:B0-----:R-:W3:Y:S01]  /*71450*/  LDL.LU R32, [R1+0x80] ;  /* 0x0000800001207983 */ /* 0x001ee20000300800 */
[----:B------:R-:W3:Y:S02]  /*71460*/  LDL.LU R33, [R1+0x84] ;  /* 0x0000840001217983 */ /* 0x000ee40000300800 */
[----:B--2---:R-:W3:Y:S02]  /*71470*/  LDL.LU R34, [R1+0x88] ;  /* 0x0000880001227983 */ /* 0x004ee40000300800 */
[----:B------:R-:W3:Y:S09]  /*71480*/  LDL.LU R35, [R1+0x8c] ;  /* 0x00008c0001237983 */ /* 0x000ef20000300800 */
[----:B------:R-:W-:Y:S01]  /*71490*/  STL.64 [R1+0x410], R28 ;  /* 0x0004101c01007387 */ /* 0x000fe20000100a00 */
[----:B------:R0:W-:Y:S02]  /*714a0*/  STL.64 [R1+0x418], R30 ;  /* 0x0004181e01007387 */ /* 0x0001e40000100a00 */
[----:B------:R-:W2:Y:S01]  /*714b0*/  LDL.LU R36, [R1+0x70] ;  /* 0x0000700001247983 */ /* 0x000ea20000300800 */
[C---:B0-----:R-:W-:Y:S04]  /*714c0*/  HMMA.16816.F32 R28, R44.reuse, R58, R52 ;  /* 0x0000003a2c1c723c */ /* 0x041fe80000001834 */
[----:B------:R0:W-:Y:S01]  /*714d0*/  STL.64 [R1+0x400], R24 ;  /* 0x0004001801007387 */ /* 0x0001e20000100a00 */
[----:B------:R1:W-:Y:S02]  /*714e0*/  STL.64 [R1+0x408], R26 ;  /* 0x0004081a01007387 */ /* 0x0003e40000100a00 */
[----:B------:R-:W2:Y:S02]  /*714f0*/  LDL.LU R37, [R1+0x74] ;  /* 0x0000740001257983 */ /* 0x000ea40000300800 */
[----:B------:R-:W2:Y:S01]  /*71500*/  LDL.LU R38, [R1+0x78] ;  /* 0x0000780001267983 */ /* 0x000ea20000300800 */
[----:B------:R-:W2:Y:S04]  /*71510*/  LDL.LU R39, [R1+0x7c] ;  /* 0x00007c0001277983 */ /* 0x000ea80000300800 */
[----:B0-----:R-:W2:Y:S09]  /*71520*/  LDL.LU R24, [R1+0x50] ;  /* 0x0000500001187983 */ /* 0x001eb20000300800 */
[----:B------:R0:W-:Y:S01]  /*71530*/  STL.64 [R1+0x3f0], R28 ;  /* 0x0003f01c01007387 */ /* 0x0001e20000100a00 */
[----:B------:R0:W-:Y:S02]  /*71540*/  STL.64 [R1+0x3f8], R30 ;  /* 0x0003f81e01007387 */ /* 0x0001e40000100a00 */
[----:B------:R-:W2:Y:S02]  /*71550*/  LDL.LU R25, [R1+0x54] ;  /* 0x0000540001197983 */ /* 0x000ea40000300800 */
[----:B-1----:R-:W2:Y:S01]  /*71560*/  LDL.LU R26, [R1+0x58] ;  /* 0x00005800011a7983 */ /* 0x002ea20000300800 */
        /* <DEDUP_REMOVED lines=9> */
[----:B0-----:R-:W2:Y:S02]  /*71600*/  LDL.LU R28, [R1+0x480] ;  /* 0x00048000011c7983 */ /* 0x001ea40000300800 */
[----:B------:R-:W2:Y:S02]  /*71610*/  LDL.LU R29, [R1+0x484] ;  /* 0x00048400011d7983 */ /* 0x000ea40000300800 */
[----:B------:R-:W2:Y:S01]  /*71620*/  LDL.LU R30, [R1+0x488] ;  /* 0x00048800011e7983 */ /* 0x000ea20000300800 */
[----:B------:R-:W2:Y:S01]  /*71630*/  LDL.LU R31, [R1+0x48c] ;  /* 0x00048c00011f7983 */ /* 0x000ea20000300800 */
[----:B------:R-:W2:Y:S01]  /*71640*/  LDL R5, [R1+0xd0c] ;  /* 0x000d0c0001057983 */ /* 0x000ea20000100800 */
[C---:B----4-:R-:W-:Y:S11]  /*71650*/  HMMA.16816.F32 R8, R44.reuse, R6, R8 ;  /* 0x000000062c08723c */ /* 0x050ff60000001808 */
[----:B------:R-:W-:Y:S11]  /*71660*/  @!UPT UIADD3 URZ, URZ, URZ, URZ ;  /* 0x0000003f3f3ff290 */ /* 0x000ff6000fffe03f */
[----:B------:R-:W-:Y:S01]  /*71670*/  @!UPT UIADD3 URZ, URZ, URZ, URZ ;  /* 0x0000003f3f3ff290 */ /* 0x000fe2000fffe03f */
[----:B------:R0:W-:Y:S04]  /*71680*/  STL.64 [R1+0x3e8], R10 ;  /* 0x0003e80a01007387 */ /* 0x0001e80000100a00 */
[----:B0-----:R-:W4:Y:S01]  /*71690*/  LDL.LU.64 R10, [R1+0x4e68] ;  /* 0x004e6800010a7983 */ /* 0x001f220000300a00 */
[----:B---3--:R-:W-:Y:S01]  /*716a0*/  HMMA.16816.F32 R32, R44, R18, R32 ;  /* 0x000000122c20723c */ /* 0x008fe20000001820 */
[----:B------:R-:W-:Y:S02]  /*716b0*/  IMAD.MOV.U32 R17, RZ, RZ, R9 ;  /* 0x000000ffff117224 */ /* 0x000fe400078e0009 */
[----:B------:R-:W-:-:S03]  /*716c0*/  IMAD.MOV.U32 R16, RZ, RZ, R8 ;  /* 0x000000ffff107224 */ /* 0x000fc600078e0008 */
[----:B------:R-:W-:Y:S02]  /*716d0*/  STL [R1+0x4b3c], R17 ;  /* 0x004b3c1101007387 */ /* 0x000fe40000100800 */
[----:B------:R-:W-:Y:S01]  /*716e0*/  STL [R1+0x4b38], R16 ;  /* 0x004b381001007387 */ /* 0x000fe20000100800 */
[C---:B--2---:R-:W-:Y:S11]  /*716f0*/  HMMA.16816.F32 R24, R44.reuse, R22, R24 ;  /* 0x000000162c18723c */ /* 0x044ff60000001818 */
[----:B------:R-:W-:Y:S04]  /*71700*/  @!UPT UIADD3 URZ, URZ, URZ, URZ ;  /* 0x0000003f3f3ff290 */ /* 0x000fe8000fffe03f */
[----:B------:R-:W-:Y:S01]  /*71710*/  IMAD.MOV.U32 R12, RZ, RZ, R32 ;  /* 0x000000ffff0c7224 */ /* 0x000fe200078e0020 */
[----:B------:R0:W-:Y:S01]  /*71720*/  STL.64 [R1+0x3d8], R34 ;  /* 0x0003d82201007387 */ /* 0x0001e20000100a00 */
[----:B------:R-:W-:Y:S02]  /*71730*/  IMAD.MOV.U32 R13, RZ, RZ, R33 ;  /* 0x000000ffff0d7224 */ /* 0x000fe400078e0021 */
[----:B------:R-:W2:Y:S02]  /*71740*/  LDL.LU R32, [R1+0x4e0] ;  /* 0x0004e00001207983 */ /* 0x000ea40000300800 */
[----:B------:R-:W2:Y:S01]  /*71750*/  LDL.LU R33, [R1+0x4e4] ;  /* 0x0004e40001217983 */ /* 0x000ea20000300800 */
[----:B0-----:R-:W2:Y:S01]  /*71760*/  LDL.LU R34, [R1+0x4e8] ;  /* 0x0004e80001227983 */ /* 0x001ea20000300800 */
[----:B------:R-:W2:Y:S01]  /*71770*/  LDL.LU R35, [R1+0x4ec] ;  /* 0x0004ec0001237983 */ /* 0x000ea20000300800 */
[----:B----4-:R-:W-:Y:S11]  /*71780*/  HMMA.16816.F32 R36, R44, R10, R36 ;  /* 0x0000000a2c24723c */ /* 0x010ff60000001824 */
[----:B------:R-:W-:Y:S11]  /*71790*/  @!UPT UIADD3 URZ, URZ, URZ, URZ ;  /* 0x0000003f3f3ff290 */ /* 0x000ff6000fffe03f */
[----:B------:R-:W-:Y:S01]  /*717a0*/  @!UPT UIADD3 URZ, URZ, URZ, URZ ;  /* 0x0000003f3f3ff290 */ /* 0x000fe2000fffe03f */
[----:B------:R0:W-:Y:S01]  /*717b0*/  STL.64 [R1+0x3c8], R38 ;  /* 0x0003c82601007387 */ /* 0x0001e20000100a00 */
[----:B------:R-:W-:Y:S02]  /*717c0*/  IMAD.MOV.U32 R8, RZ, RZ, R36 ;  /* 0x000000ffff087224 */ /* 0x000fe400078e0024 */
[----:B------:R-:W-:Y:S02]  /*717d0*/  IMAD.MOV.U32 R9, RZ, RZ, R37 ;  /* 0x000000ffff097224 */ /* 0x000fe400078e0025 */
[----:B------:R-:W3:Y:S01]  /*717e0*/  LDL.LU R36, [R1+0x540] ;  /* 0x0005400001247983 */ /* 0x000ee20000300800 */
[----:B------:R-:W3:Y:S04]  /*717f0*/  LDL.LU R37, [R1+0x544] ;  /* 0x0005440001257983 */ /* 0x000ee80000300800 */
[----:B0-----:R-:W3:Y:S01]  /*71800*/  LDL.LU R38, [R1+0x548] ;  /* 0x0005480001267983 */ /* 0x001ee20000300800 */
[----:B------:R-:W-:-:S02]  /*71810*/  IMAD.MOV.U32 R39, RZ, RZ, R61 ;  /* 0x000000ffff277224 */ /* 0x000fc400078e003d */
[----:B------:R-:W-:Y:S02]  /*71820*/  STL.64 [R1+0x3b0], R24 ;  /* 0x0003b01801007387 */ /* 0x000fe40000100a00 */
[----:B------:R0:W-:Y:S02]  /*71830*/  STL [R1+0x3b8], R26 ;  /* 0x0003b81a01007387 */ /* 0x0001e40000100800 */
[----:B------:R-:W-:Y:S02]  /*71840*/  IMAD.MOV.U32 R61, RZ, RZ, R27 ;  /* 0x000000ffff3d7224 */ /* 0x000fe400078e001b */
[----:B0-----:R-:W4:Y:S01]  /*71850*/  LDL.LU.64 R26, [R1+0x4e60] ;  /* 0x004e6000011a7983 */ /* 0x001f220000300a00 */
[----:B------:R-:W4:Y:S01]  /*71860*/  LDL.LU.64 R24, [R1+0x4e58] ;  /* 0x004e580001187983 */ /* 0x000f220000300a00 */
[----:B------:R-:W-:Y:S01]  /*71870*/  HMMA.16816.F32 R44, R44, R14, R48 ;  /* 0x0000000e2c2c723c */ /* 0x000fe20000001830 */
[----:B------:R-:W-:Y:S01]  /*71880*/  STL [R1+0x4b40], R61 ;  /* 0x004b403d01007387 */ /* 0x000fe20000100800 */
[----:B------:R-:W2:Y:S01]  /*71890*/  LDL.LU.64 R50, [R1+0x4e50] ;  /* 0x004e500001327983 */ /* 0x000ea20000300a00 */
[----:B------:R-:W2:Y:S11]  /*718a0*/  LDL.LU.64 R48, [R1+0x4e48] ;  /* 0x004e480001307983 */ /* 0x000eb60000300a00 */
[----:B------:R-:W-:Y:S09]  /*718b0*/  @!UPT UIADD3 URZ, URZ, URZ, URZ ;  /* 0x0000003f3f3ff290 */ /* 0x000ff2000fffe03f */
[----:B------:R-:W-:Y:S01]  /*718c0*/  STL.64 [R1+0x3a0], R44 ;  /* 0x0003a02c01007387 */ /* 0x000fe20000100a00 */
[----:B------:R0:W-:Y:S02]  /*718d0*/  STL.64 [R1+0x3a8], R46 ;  /* 0x0003a82e01007387 */ /* 0x0001e40000100a00 */
[----:B0-----:R-:W-:Y:S02]  /*718e0*/  IMAD.MOV.U32 R46, RZ, RZ, R2 ;  /* 0x000000ffff2e7224 */ /* 0x001fe400078e0002 */
[----:B------:R-:W-:-:S07]  /*718f0*/  IMAD.MOV.U32 R47, RZ, RZ, R0 ;  /* 0x000000ffff2f7224 */ /* 0x000fce00078e0000 */
[C---:B----4-:R-:W-:Y:S01]  /*71900*/  HMMA.16816.F32 R44, R24.reuse, R46, R52 ;  /* 0x0000002e182c723c */ /* 0x050fe20000001834 */
[----:B------:R-:W4:Y:S01]  /*71910*/  LDL.LU.64 R54, [R1+0x4e40] ;  /* 0x004e400001367983 */ /* 0x000f220000300a00 */
[----:B------:R-:W4:Y:S11]  /*71920*/  LDL.LU.64 R52, [R1+0x4e38] ;  /* 0x004e380001347983 */ /* 0x000f360000300a00 */
[----:B------:R-:W-:Y:S10]  /*71930*/  @!UPT UIADD3 URZ, URZ, URZ, URZ ;  /* 0x0000003f3f3ff290 */ /* 0x000ff4000fffe03f */
[----:B------:R-:W-:Y:S01]  /*71940*/  STL.64 [R1+0x390], R44 ;  /* 0x0003902c01007387 */ /* 0x000fe20000100a00 */
[----:B------:R4:W-:Y:S02]  /*71950*/  STL.64 [R1+0x398], R46 ;  /* 0x0003982e01007387 */ /* 0x0009e40000100a00 */
[----:B------:R-:W-:Y:S02]  /*71960*/  IMAD.MOV.U32 R2, RZ, RZ, R42 ;  /* 0x000000ffff027224 */ /* 0x000fe400078e002a */
[----:B------:R-:W-:Y:S01]  /*71970*/  IMAD.MOV.U32 R0, RZ, RZ, R43 ;  /* 0x000000ffff007224 */ /* 0x000fe200078e002b */
[C---:B------:R-:W-:Y:S08]  /*71980*/  HMMA.16816.F32 R28, R24.reuse, R6, R28 ;  /* 0x00000006181c723c */ /* 0x040ff0000000181c */
[C---:B--2---:R-:W-:Y:S08]  /*71990*/  HMMA.16816.F32 R32, R24.reuse, R18, R32 ;  /* 0x000000121820723c */ /* 0x044ff00000001820 */
[C---:B----4-:R-:W-:Y:S11]  /*719a0*/  HMMA.16816.F32 R44, R24.reuse, R42, R52 ;  /* 0x0000002a182c723c */ /* 0x050ff60000001834 */
[----:B------:R-:W-:Y:S11]  /*719b0*/  @!UPT UIADD3 URZ, URZ, URZ, URZ ;  /* 0x0000003f3f3ff290 */ /* 0x000ff6000fffe03f */
[----:B------:R-:W-:Y:S01]  /*719c0*/  @!UPT UIADD3 URZ, URZ, URZ, URZ ;  /* 0x0000003f3f3ff290 */ /* 0x000fe2000fffe03f */
[----:B------:R-:W-:Y:S01]  /*719d0*/  STL.64 [R1+0x380], R44 ;  /* 0x0003802c01007387 */ /* 0x000fe20000100a00 */
[----:B------:R0:W-:Y:S02]  /*719e0*/  STL.64 [R1+0x388], R46 ;  /* 0x0003882e01007387 */ /* 0x0001e40000100a00 */
[----:B------:R-:W2:Y:S01]  /*719f0*/  LDL.LU R40, [R1+0x560] ;  /* 0x0005600001287983 */ /* 0x000ea20000300800 */
[C---:B0-----:R-:W-:Y:S11]  /*71a00*/  HMMA.16816.F32 R44, R24.reuse, R58, R48 ;  /* 0x0000003a182c723c */ /* 0x041ff60000001830 */
[----:B------:R-:W-:Y:S11]  /*71a10*/  @!UPT UIADD3 URZ, URZ, URZ, URZ ;  /* 0x0000003f3f3ff290 */ /* 0x000ff6000fffe03f */
[----:B------:R-:W-:Y:S01]  /*71a20*/  @!UPT UIADD3 URZ, URZ, URZ, URZ ;  /* 0x0000003f3f3ff290 */ /* 0x000fe2000fffe03f */
[----:B------:R0:W-:Y:S01]  /*71a30*/  STL.64 [R1+0x360], R44 ;  /* 0x0003602c01007387 */ /* 0x0001e20000100a00 */
[----:B------:R1:W-:Y:S02]  /*71a40*/  STL.64 [R1+0x368], R46 ;  /* 0x0003682e01007387 */ /* 0x0003e40000100a00 */
[----:B------:R-:W2:Y:S02]  /*71a50*/  LDL.LU R41, [R1+0x564] ;  /* 0x0005640001297983 */ /* 0x000ea40000300800 */
[----:B------:R-:W2:Y:S01]  /*71a60*/  LDL.LU R42, [R1+0x568] ;  /* 0x00056800012a7983 */ /* 0x000ea20000300800 */
[----:B------:R-:W2:Y:S01]  /*71a70*/  LDL.LU R43, [R1+0x56c] ;  /* 0x00056c00012b7983 */ /* 0x000ea20000300800 */
[----:B------:R-:W4:Y:S02]  /*71a80*/  LDL.LU R52, [R1+0x590] ;  /* 0x0005900001347983 */ /* 0x000f240000300800 */
[----:B------:R-:W-:Y:S02]  /*71a90*/  STL.64 [R1+0x350], R28 ;  /* 0x0003501c01007387 */ /* 0x000fe40000100a00 */
[----:B------:R-:W-:Y:S01]  /*71aa0*/  STL.64 [R1+0x358], R30 ;  /* 0x0003581e01007387 */ /* 0x000fe20000100a00 */
[----:B------:R-:W4:Y:S01]  /*71ab0*/  LDL.LU R53, [R1+0x594] ;  /* 0x0005940001357983 */ /* 0x000f220000300800 */
[----:B------:R-:W4:Y:S02]  /*71ac0*/  LDL.LU R54, [R1+0x598] ;  /* 0x0005980001367983 */ /* 0x000f240000300800 */
[----:B------:R-:W4:Y:S01]  /*71ad0*/  LDL.LU R55, [R1+0x59c] ;  /* 0x00059c0001377983 */ /* 0x000f220000300800 */
[C---:B---3--:R-:W-:Y:S01]  /*71ae0*/  HMMA.16816.F32 R36, R24.reuse, R10, R36 ;  /* 0x0000000a1824723c */ /* 0x048fe20000001824 */
[----:B0-----:R-:W3:Y:S01]  /*71af0*/  LDL.LU R44, [R1+0x5a0] ;  /* 0x0005a000012c7983 */ /* 0x001ee20000300800 */
[----:B------:R-:W3:Y:S02]  /*71b00*/  LDL.LU R45, [R1+0x5a4] ;  /* 0x0005a400012d7983 */ /* 0x000ee40000300800 */
[----:B-1----:R-:W3:Y:S02]  /*71b10*/  LDL.LU R46, [R1+0x5a8] ;  /* 0x0005a800012e7983 */ /* 0x002ee40000300800 */
[----:B------:R-:W3:Y:S01]  /*71b20*/  LDL.LU R47, [R1+0x5ac] ;  /* 0x0005ac00012f7983 */ /* 0x000ee20000300800 */
[----:B------:R-:W-:Y:S01]  /*71b30*/  STL.64 [R1+0x340], R32 ;  /* 0x0003402001007387 */ /* 0x000fe20000100a00 */
[----:B------:R-:W-:Y:S02]  /*71b40*/  STL.64 [R1+0x348], R34 ;  /* 0x0003482201007387 */ /* 0x000fe40000100a00 */
[----:B------:R-:W0:Y:S01]  /*71b50*/  LDSM.16.MT88.4 R32, [R5+0xa000] ;  /* 0x00a000000520783b */ /* 0x000e220000004200 */
[----:B------:R-:W-:Y:S04]  /*71b60*/  LDSM.16.MT88.4 R28, [R21+0xa180] ;  /* 0x00a18000151c783b */ /* 0x000fe80000004200 */
[----:B0-----:R-:W-:Y:S01]  /*71b70*/  STL.64 [R1+0x4e00], R34 ;  /* 0x004e002201007387 */ /* 0x001fe20000100a00 */
[----:B------:R0:W-:Y:S03]  /*71b80*/  STL.64 [R1+0x4df8], R32 ;  /* 0x004df82001007387 */ /* 0x0001e60000100a00 */
[----:B0-----:R-:W3:Y:S01]  /*71b90*/  LDL.LU R32, [R1+0x580] ;  /* 0x0005800001207983 */ /* 0x001ee20000300800 */
[----:B------:R-:W3:Y:S02]  /*71ba0*/  LDL.LU R33, [R1+0x584] ;  /* 0x0005840001217983 */ /* 0x000ee40000300800 */
[----:B------:R-:W3:Y:S02]  /*71bb0*/  LDL.LU R34, [R1+0x588] ;  /* 0x0005880001227983 */ /* 0x000ee40000300800 */
[----:B------:R-:W3:Y:S01]  /*71bc0*/  LDL.LU R35, [R1+0x58c] ;  /* 0x00058c0001237983 */ /* 0x000ee20000300800 */
[----:B------:R0:W-:Y:S01]  /*71bd0*/  STL.64 [R1+0x4e30], R10 ;  /* 0x004e300a01007387 */ /* 0x0001e20000100a00 */
[----:B------:R-:W-:Y:S02]  /*71be0*/  STL.64 [R1+0x4e28], R8 ;  /* 0x004e280801007387 */ /* 0x000fe40000100a00 */
[----:B------:R-:W-:Y:S02]  /*71bf0*/  STL.64 [R1+0x330], R36 ;  /* 0x0003302401007387 */ /* 0x000fe40000100a00 */
[----:B------:R-:W-:Y:S02]  /*71c00*/  STL.64 [R1+0x338], R38 ;  /* 0x0003382601007387 */ /* 0x000fe40000100a00 */
[----:B------:R-:W1:Y:S04]  /*71c10*/  LDSM.16.MT88.4 R36, [R5+0xa080] ;  /* 0x00a080000524783b */ /* 0x000e680000004200 */
[----:B0-----:R-:W3:Y:S04]  /*71c20*/  LDL.64 R10, [R1+0x68] ;  /* 0x00006800010a7983 */ /* 0x001ee80000100a00 */
[----:B-1----:R-:W-:Y:S01]  /*71c30*/  STL.64 [R1+0x4d90], R38 ;  /* 0x004d902601007387 */ /* 0x002fe20000100a00 */
[----:B------:R0:W-:Y:S03]  /*71c40*/  STL.64 [R1+0x4d88], R36 ;  /* 0x004d882401007387 */ /* 0x0001e60000100a00 */
[----:B0-----:R-:W4:Y:S01]  /*71c50*/  LDL.LU R36, [R1+0x570] ;  /* 0x0005700001247983 */ /* 0x001f220000300800 */
[----:B------:R-:W4:Y:S02]  /*71c60*/  LDL.LU R37, [R1+0x574] ;  /* 0x0005740001257983 */ /* 0x000f240000300800 */
[----:B------:R-:W4:Y:S02]  /*71c70*/  LDL.LU R38, [R1+0x578] ;  /* 0x0005780001267983 */ /* 0x000f240000300800 */
[----:B------:R-:W4:Y:S01]  /*71c80*/  LDL.LU R39, [R1+0x57c] ;  /* 0x00057c0001277983 */ /* 0x000f220000300800 */
[----:B------:R-:W-:Y:S01]  /*71c90*/  STL.64 [R1+0x4e20], R22 ;  /* 0x004e201601007387 */ /* 0x000fe20000100a00 */
[----:B------:R0:W-:Y:S01]  /*71ca0*/  STL [R1+0x4e18], R21 ;  /* 0x004e181501007387 */ /* 0x0001e20000100800 */
[----:B--2---:R-:W-:Y:S11]  /*71cb0*/  HMMA.16816.F32 R40, R24, R22, R40 ;  /* 0x000000161828723c */ /* 0x004ff60000001828 */
[----:B------:R-:W-:Y:S11]  /*71cc0*/  @!UPT UIADD3 URZ, URZ, URZ, URZ ;  /* 0x0000003f3f3ff290 */ /* 0x000ff6000fffe03f */
[----:B------:R-:W-:Y:S01]  /*71cd0*/  @!UPT UIADD3 URZ, URZ, URZ, URZ ;  /* 0x0000003f3f3ff290 */ /* 0x000fe2000fffe03f */
[----:B------:R-:W-:Y:S01]  /*71ce0*/  STL.64 [R1+0x320], R40 ;  /* 0x0003202801007387 */ /* 0x000fe20000100a00 */
[----:B------:R-:W-:Y:S02]  /*71cf0*/  STL.64 [R1+0x328], R42 ;  /* 0x0003282a01007387 */ /* 0x000fe40000100a00 */
[----:B------:R-:W2:Y:S02]  /*71d00*/  LDL.LU R20, [R1+0x30] ;  /* 0x0000300001147983 */ /* 0x000ea40000300800 */
[----:B0-----:R-:W2:Y:S01]  /*71d10*/  LDL.LU R21, [R1+0x34] ;  /* 0x0000340001157983 */ /* 0x001ea20000300800 */
[----:B------:R-:W2:Y:S01]  /*71d20*/  LDL.LU R22, [R1+0x38] ;  /* 0x0000380001167983 */ /* 0x000ea20000300800 */
[----:B------:R-:W2:Y:S03]  /*71d30*/  LDL.LU R23, [R1+0x3c] ;  /* 0x00003c0001177983 */ /* 0x000ea60000300800 */
[----:B------:R-:W0:Y:S01]  /*71d40*/  LDSM.16.MT88.4 R40, [R5+0xa100] ;  /* 0x00a100000528783b */ /* 0x000e220000004200 */
[----:B------:R-:W-:-:S02]  /*71d50*/  IMAD.MOV.U32 R50, RZ, RZ, R2 ;  /* 0x000000ffff327224 */ /* 0x000fc400078e0002 */
[----:B------:R-:W-:Y:S01]  /*71d60*/  IMAD.MOV.U32 R51, RZ, RZ, R0 ;  /* 0x000000ffff337224 */ /* 0x000fe200078e0000 */
[----:B0-----:R-:W-:Y:S01]  /*71d70*/  STL.64 [R1+0x4d50], R42 ;  /* 0x004d502a01007387 */ /* 0x001fe20000100a00 */
[----:B------:R-:W-:Y:S02]  /*71d80*/  STL.64 [R1+0x4d48], R40 ;  /* 0x004d482801007387 */ /* 0x000fe40000100a00 */
[----:B------:R-:W-:Y:S02]  /*71d90*/  STL.64 [R1+0x4e10], R14 ;  /* 0x004e100e01007387 */ /* 0x000fe40000100a00 */
[----:B------:R4:W-:Y:S02]  /*71da0*/  STL.64 [R1+0x4e08], R12 ;  /* 0x004e080c01007387 */ /* 0x0009e40000100a00 */
[----:B---3--:R-:W-:Y:S02]  /*71db0*/  IMAD.MOV.U32 R2, RZ, RZ, R10 ;  /* 0x000000ffff027224 */ /* 0x008fe400078e000a */
[----:B------:R-:W-:Y:S01]  /*71dc0*/  IMAD.MOV.U32 R0, RZ, RZ, R11 ;  /* 0x000000ffff007224 */ /* 0x000fe200078e000b */
[----:B--2---:R-:W-:Y:S01]  /*71dd0*/  HMMA.16816.F32 R20, R24, R14, R20 ;  /* 0x0000000e1814723c */ /* 0x004fe20000001814 */
[----:B------:R-:W0:Y:S07]  /*71de0*/  LDSM.16.MT88.4 R24, [R5+0xa180] ;  /* 0x00a180000518783b */ /* 0x000e2e0000004200 */
[C---:B----4-:R-:W-:Y:S08]  /*71df0*/  HMMA.16816.F32 R12, R28.reuse, R10, R36 ;  /* 0x0000000a1c0c723c */ /* 0x050ff00000001824 */
[C---:B------:R-:W-:Y:S07]  /*71e00*/  HMMA.16816.F32 R8, R28.reuse, R50, R32 ;  /* 0x000000321c08723c */ /* 0x040fee0000001820 */
[----:B------:R-:W-:Y:S01]  /*71e10*/  STL.64 [R1+0x280], R20 ;  /* 0x0002801401007387 */ /* 0x000fe20000100a00 */
[----:B------:R-:W-:Y:S03]  /*71e20*/  STL.64 [R1+0x288], R22 ;  /* 0x0002881601007387 */ /* 0x000fe60000100a00 */
[----:B0-----:R-:W-:Y:S01]  /*71e30*/  STL.64 [R1+0x4d10], R26 ;  /* 0x004d101a01007387 */ /* 0x001fe20000100a00 */
[----:B------:R-:W-:Y:S03]  /*71e40*/  STL.64 [R1+0x4d08], R24 ;  /* 0x004d081801007387 */ /* 0x000fe60000100a00 */
[----:B------:R-:W-:Y:S02]  /*71e50*/  STL.64 [R1+0x250], R12 ;  /* 0x0002500c01007387 */ /* 0x000fe40000100a00 */
[----:B------:R0:W-:Y:S01]  /*71e60*/  STL.64 [R1+0x258], R14 ;  /* 0x0002580e01007387 */ /* 0x0001e20000100a00 */
[----:B------:R-:W-:Y:S05]  /*71e70*/  STL.64 [R1+0x4df0], R50 ;  /* 0x004df03201007387 */ /* 0x000fea0000100a00 */
[----:B------:R-:W-:Y:S02]  /*71e80*/  STL.64 [R1+0x240], R8 ;  /* 0x0002400801007387 */ /* 0x000fe40000100a00 */
[----:B------:R1:W-:Y:S01]  /*71e90*/  STL.64 [R1+0x248], R10 ;  /* 0x0002480a01007387 */ /* 0x0003e20000100a00 */
[C---:B0-----:R-:W-:Y:S08]  /*71ea0*/  HMMA.16816.F32 R12, R28.reuse, R58, R52 ;  /* 0x0000003a1c0c723c */ /* 0x041ff00000001834 */
[----:B-1----:R-:W-:Y:S01]  /*71eb0*/  HMMA.16816.F32 R8, R28, R6, R44 ;  /* 0x000000061c08723c */ /* 0x002fe2000000182c */
[----:B------:R-:W-:Y:S11]  /*71ec0*/  STL.64 [R1+0x4de8], R58 ;  /* 0x004de83a01007387 */ /* 0x000ff60000100a00 */
[----:B------:R-:W-:Y:S03]  /*71ed0*/  @!UPT UIADD3 URZ, URZ, URZ, URZ ;  /* 0x0000003f3f3ff290 */ /* 0x000fe6000fffe03f */
[----:B------:R-:W-:Y:S01]  /*71ee0*/  STL.64 [R1+0x230], R12 ;  /* 0x0002300c01007387 */ /* 0x000fe20000100a00 */
[----:B------:R-:W-:Y:S07]  /*71ef0*/  STL.64 [R1+0x238], R14 ;  /* 0x0002380e01007387 */ /* 0x000fee0000100a00 */
[----:B------:R-:W-:Y:S02]  /*71f00*/  STL.64 [R1+0x220], R8 ;  /* 0x0002200801007387 */ /* 0x000fe40000100a00 */
[----:B------:R-:W2:Y:S01]  /*71f10*/  LDL.LU R52, [R1+0x720] ;  /* 0x0007200001347983 */ /* 0x000ea20000300800 */
[----:B------:R-:W2:Y:S01]  /*71f20*/  LDL.LU R53, [R1+0x724] ;  /* 0x0007240001357983 */ /* 0x000ea20000300800 */
[----:B------:R-:W3:Y:S02]  /*71f30*/  LDL.LU R54, [R1+0x728] ;  /* 0x0007280001367983 */ /* 0x000ee40000300800 */
[----:B------:R-:W3:Y:S02]  /*71f40*/  LDL.LU R55, [R1+0x72c] ;  /* 0x00072c0001377983 */ /* 0x000ee40000300800 */
[----:B---3--:R-:W-:Y:S01]  /*71f50*/  STL.64 [R1+0x4d60], R54 ;  /* 0x004d603601007387 */ /* 0x008fe20000100a00 */
[----:B--2---:R0:W-:Y:S02]  /*71f60*/  STL.64 [R1+0x4d58], R52 ;  /* 0x004d583401007387 */ /* 0x0041e40000100a00 */
[----:B------:R-:W2:Y:S02]  /*71f70*/  LDL.LU R24, [R1+0x700] ;  /* 0x0007000001187983 */ /* 0x000ea40000300800 */
[----:B------:R-:W2:Y:S01]  /*71f80*/  LDL.LU R25, [R1+0x704] ;  /* 0x0007040001197983 */ /* 0x000ea20000300800 */
[----:B------:R-:W3:Y:S01]  /*71f90*/  LDL.LU R26, [R1+0x708] ;  /* 0x00070800011a7983 */ /* 0x000ee20000300800 */
[----:B------:R-:W3:Y:S03]  /*71fa0*/  LDL.LU R27, [R1+0x70c] ;  /* 0x00070c00011b7983 */ /* 0x000ee60000300800 */
[----:B---3--:R-:W-:Y:S01]  /*71fb0*/  STL.64 [R1+0x4d70], R26 ;  /* 0x004d701a01007387 */ /* 0x008fe20000100a00 */
[----:B--2---:R-:W-:Y:S02]  /*71fc0*/  STL.64 [R1+0x4d68], R24 ;  /* 0x004d681801007387 */ /* 0x004fe40000100a00 */
[----:B------:R-:W2:Y:S02]  /*71fd0*/  LDL.LU R44, [R1+0x710] ;  /* 0x00071000012c7983 */ /* 0x000ea40000300800 */
[----:B------:R-:W2:Y:S01]  /*71fe0*/  LDL.LU R45, [R1+0x714] ;  /* 0x00071400012d7983 */ /* 0x000ea20000300800 */
[----:B------:R-:W3:Y:S01]  /*71ff0*/  LDL.LU R46, [R1+0x718] ;  /* 0x00071800012e7983 */ /* 0x000ee20000300800 */
[----:B------:R-:W3:Y:S03]  /*72000*/  LDL.LU R47, [R1+0x71c] ;  /* 0x00071c00012f7983 */ /* 0x000ee60000300800 */
[----:B---3--:R-:W-:Y:S01]  /*72010*/  STL.64 [R1+0x4d80], R46 ;  /* 0x004d802e01007387 */ /* 0x008fe20000100a00 */
[----:B--2---:R-:W-:Y:S02]  /*72020*/  STL.64 [R1+0x4d78], R44 ;  /* 0x004d782c01007387 */ /* 0x004fe40000100a00 */
        /* <DEDUP_REMOVED lines=22> */
[----:B------:R-:W-:-:S02]  /*72190*/  IMAD.MOV.U32 R5, RZ, RZ, R10 ;  /* 0x000000ffff057224 */ /* 0x000fc400078e000a */
[----:B------:R-:W-:Y:S01]  /*721a0*/  IMAD.MOV.U32 R4, RZ, RZ, R11 ;  /* 0x000000ffff047224 */ /* 0x000fe200078e000b */
        /* <DEDUP_REMOVED lines=30> */
[----:B---3--:R-:W-:Y:S01]  /*72390*/  STL.64 [R1+0x4de0], R54 ;  /* 0x004de03601007387 */ /* 0x008fe20000100a00 */
[----:B--2---:R0:W-:Y:S01]  /*723a0*/  STL.64 [R1+0x4dd8], R52 ;  /* 0x004dd83401007387 */ /* 0x0041e20000100a00 */
[C---:B----4-:R-:W-:Y:S02]  /*723b0*/  HMMA.16816.F32 R8, R28.reuse, R18, R8 ;  /* 0x000000121c08723c */ /* 0x050fe40000001808 */
        /* <DEDUP_REMOVED lines=16> */
[----:B------:R-:W-:Y:S01]  /*724c0*/  STL [R1+0x49e4], R4 ;  /* 0x0049e40401007387 */ /* 0x000fe20000100800 */
[----:B------:R-:W-:Y:S03]  /*724d0*/  STL [R1+0x49e0], R5 ;  /* 0x0049e00501007387 */ /* 0x000fe60000100800 */
        /* <DEDUP_REMOVED lines=16> */
[----:B0-----:R-:W2:Y:S01]  /*725e0*/  LDL.LU.64 R14, [R1+0x4e10] ;  /* 0x004e1000010e7983 */ /* 0x001ea20000300a00 */
[----:B------:R-:W3:Y:S02]  /*725f0*/  LDL.LU.64 R12, [R1+0x4e08] ;  /* 0x004e0800010c7983 */ /* 0x000ee40000300a00 */
[----:B------:R-:W-:Y:S02]  /*72600*/  IMAD.MOV.U32 R26, RZ, RZ, R2 ;  /* 0x000000ffff1a7224 */ /* 0x000fe400078e0002 */
[----:B------:R-:W-:Y:S01]  /*72610*/  IMAD.MOV.U32 R27, RZ, RZ, R0 ;  /* 0x000000ffff1b7224 */ /* 0x000fe200078e0000 */
        /* <DEDUP_REMOVED lines=14> */
[----:B------:R-:W-:Y:S02]  /*72700*/  IMAD.MOV.U32 R4, RZ, RZ, R50 ;  /* 0x000000ffff047224 */ /* 0x000fe400078e0032 */
[----:B------:R-:W-:Y:S02]  /*72710*/  IMAD.MOV.U32 R5, RZ, RZ, R51 ;  /* 0x000000ffff057224 */ /* 0x000fe400078e0033 */
[----:B------:R-:W2:Y:S03]  /*72720*/  LDL.LU.64 R50, [R1+0x4df0] ;  /* 0x004df00001327983 */ /* 0x000ea60000300a00 */
[----:B------:R-:W-:Y:S02]  /*72730*/  STL [R1+0x4b48], R5 ;  /* 0x004b480501007387 */ /* 0x000fe40000100800 */
[----:B------:R-:W-:Y:S01]  /*72740*/  STL [R1+0x4b44], R4 ;  /* 0x004b440401007387 */ /* 0x000fe20000100800 */
        /* <DEDUP_REMOVED lines=35> */
[C---:B--2---:R-:W-:Y:S08]  /*72980*/  HMMA.16816.F32 R52, R32.reuse, R22, R52 ;  /* 0x000000162034723c */ /* 0x044ff00000001834 */
[----:B---3--:R-:W-:Y:S11]  /*72990*/  HMMA.16816.F32 R32, R32, R14, R36 ;  /* 0x0000000e2020723c */ /* 0x008ff60000001824 */
[----:B------:R-:W-:Y:S04]  /*729a0*/  @!UPT UIADD3 URZ, URZ, URZ, URZ ;  /* 0x0000003f3f3ff290 */ /* 0x000fe8000fffe03f */
[----:B------:R-:W-:Y:S01]  /*729b0*/  STL.64 [R1+0x170], R52 ;  /* 0x0001703401007387 */ /* 0x000fe20000100a00 */
[----:B------:R0:W-:Y:S03]  /*729c0*/  STL.64 [R1+0x178], R54 ;  /* 0x0001783601007387 */ /* 0x0001e60000100a00 */
[----:B0-----:R-:W2:Y:S01]  /*729d0*/  LDL.LU.64 R54, [R1+0x4da0] ;  /* 0x004da00001367983 */ /* 0x001ea20000300a00 */
[----:B------:R-:W2:Y:S02]  /*729e0*/  LDL.LU.64 R52, [R1+0x4d98] ;  /* 0x004d980001347983 */ /* 0x000ea40000300a00 */
[----:B------:R-:W3:Y:S02]  /*729f0*/  LDL R20, [R1+0xd08] ;  /* 0x000d080001147983 */ /* 0x000ee40000100800 */
[----:B------:R-:W4:Y:S01]  /*72a00*/  LDL.LU.64 R38, [R1+0x4d90] ;  /* 0x004d900001267983 */ /* 0x000f220000300a00 */
[----:B------:R-:W4:Y:S01]  /*72a10*/  LDL.LU.64 R36, [R1+0x4d88] ;  /* 0x004d880001247983 */ /* 0x000f220000300a00 */
[----:B------:R0:W-:Y:S02]  /*72a20*/  STL.64 [R1+0x140], R32 ;  /* 0x0001402001007387 */ /* 0x0001e40000100a00 */
[----:B------:R1:W-:Y:S01]  /*72a30*/  STL.64 [R1+0x148], R34 ;  /* 0x0001482201007387 */ /* 0x0003e20000100a00 */
[----:B0-----:R-:W3:Y:S01]  /*72a40*/  LDL.LU R32, [R1+0x6c0] ;  /* 0x0006c00001207983 */ /* 0x001ee20000300800 */
[----:B------:R-:W3:Y:S02]  /*72a50*/  LDL.LU R33, [R1+0x6c4] ;  /* 0x0006c40001217983 */ /* 0x000ee40000300800 */
[----:B-1----:R-:W3:Y:S02]  /*72a60*/  LDL.LU R34, [R1+0x6c8] ;  /* 0x0006c80001227983 */ /* 0x002ee40000300800 */
[----:B------:R-:W3:Y:S01]  /*72a70*/  LDL.LU R35, [R1+0x6cc] ;  /* 0x0006cc0001237983 */ /* 0x000ee20000300800 */
[C---:B----4-:R-:W-:Y:S08]  /*72a80*/  HMMA.16816.F32 R24, R36.reuse, R26, R44 ;  /* 0x0000001a2418723c */ /* 0x050ff0000000182c */
[C---:B--2---:R-:W-:Y:S01]  /*72a90*/  HMMA.16816.F32 R52, R36.reuse, R50, R52 ;  /* 0x000000322434723c */ /* 0x044fe20000001834 */
[----:B------:R-:W2:Y:S01]  /*72aa0*/  LDL.LU.64 R46, [R1+0x4d80] ;  /* 0x004d8000012e7983 */ /* 0x000ea20000300a00 */
[----:B------:R-:W2:Y:S11]  /*72ab0*/  LDL.LU.64 R44, [R1+0x4d78] ;  /* 0x004d7800012c7983 */ /* 0x000eb60000300a00 */
[----:B------:R-:W-:Y:S02]  /*72ac0*/  @!UPT UIADD3 URZ, URZ, URZ, URZ ;  /* 0x0000003f3f3ff290 */ /* 0x000fe4000fffe03f */
[----:B------:R-:W-:Y:S01]  /*72ad0*/  STL.64 [R1+0x130], R24 ;  /* 0x0001301801007387 */ /* 0x000fe20000100a00 */
[----:B------:R0:W-:Y:S03]  /*72ae0*/  STL.64 [R1+0x138], R26 ;  /* 0x0001381a01007387 */ /* 0x0001e60000100a00 */
[----:B0-----:R-:W4:Y:S01]  /*72af0*/  LDL.LU.64 R26, [R1+0x4d70] ;  /* 0x004d7000011a7983 */ /* 0x001f220000300a00 */
[----:B------:R-:W4:Y:S03]  /*72b00*/  LDL.LU.64 R24, [R1+0x4d68] ;  /* 0x004d680001187983 */ /* 0x000f260000300a00 */
[----:B------:R-:W-:Y:S02]  /*72b10*/  STL.64 [R1+0x120], R52 ;  /* 0x0001203401007387 */ /* 0x000fe40000100a00 */
[----:B------:R0:W-:Y:S02]  /*72b20*/  STL.64 [R1+0x128], R54 ;  /* 0x0001283601007387 */ /* 0x0001e40000100a00 */
[----:B0-----:R-:W2:Y:S01]  /*72b30*/  LDL.LU.64 R54, [R1+0x4d60] ;  /* 0x004d600001367983 */ /* 0x001ea20000300a00 */
[----:B------:R-:W2:Y:S01]  /*72b40*/  LDL.LU.64 R52, [R1+0x4d58] ;  /* 0x004d580001347983 */ /* 0x000ea20000300a00 */
[C---:B------:R-:W-:Y:S08]  /*72b50*/  HMMA.16816.F32 R40, R36.reuse, R58, R40 ;  /* 0x0000003a2428723c */ /* 0x040ff00000001828 */
[C---:B---3--:R-:W-:Y:S08]  /*72b60*/  HMMA.16816.F32 R32, R36.reuse, R6, R32 ;  /* 0x000000062420723c */ /* 0x048ff00000001820 */
[C---:B------:R-:W-:Y:S07]  /*72b70*/  HMMA.16816.F32 R28, R36.reuse, R18, R28 ;  /* 0x00000012241c723c */ /* 0x040fee000000181c */
[----:B------:R-:W-:Y:S01]  /*72b80*/  STL.64 [R1+0x110], R40 ;  /* 0x0001102801007387 */ /* 0x000fe20000100a00 */
[----:B------:R0:W-:Y:S03]  /*72b90*/  STL.64 [R1+0x118], R42 ;  /* 0x0001182a01007387 */ /* 0x0001e60000100a00 */
[----:B0-----:R-:W3:Y:S01]  /*72ba0*/  LDL.LU.64 R42, [R1+0x4d50] ;  /* 0x004d5000012a7983 */ /* 0x001ee20000300a00 */
[----:B------:R-:W3:Y:S02]  /*72bb0*/  LDL.LU.64 R40, [R1+0x4d48] ;  /* 0x004d480001287983 */ /* 0x000ee40000300a00 */
[----:B------:R-:W-:Y:S02]  /*72bc0*/  STL.64 [R1+0x4d40], R58 ;  /* 0x004d403a01007387 */ /* 0x000fe40000100a00 */
[----:B------:R2:W-:Y:S01]  /*72bd0*/  STL.64 [R1+0x4d38], R18 ;  /* 0x004d381201007387 */ /* 0x0005e20000100a00 */
[----:B------:R-:W-:Y:S01]  /*72be0*/  STL.64 [R1+0x100], R32 ;  /* 0x0001002001007387 */ /* 0x000fe20000100a00 */
[----:B------:R-:W-:Y:S05]  /*72bf0*/  STL.64 [R1+0x108], R34 ;  /* 0x0001082201007387 */ /* 0x000fea0000100a00 */
[----:B------:R-:W-:Y:S02]  /*72c00*/  STL.64 [R1+0xf0], R28 ;  /* 0x0000f01c01007387 */ /* 0x000fe40000100a00 */
[----:B------:R-:W-:Y:S01]  /*72c10*/  STL.64 [R1+0xf8], R30 ;  /* 0x0000f81e01007387 */ /* 0x000fe20000100a00 */
[----:B------:R-:W-:Y:S01]  /*72c20*/  STL.64 [R1+0x4d30], R22 ;  /* 0x004d301601007387 */ /* 0x000fe20000100a00 */
[C---:B----4-:R-:W-:Y:S08]  /*72c30*/  HMMA.16816.F32 R24, R36.reuse, R10, R24 ;  /* 0x0000000a2418723c */ /* 0x050ff00000001818 */
[C---:B--2---:R-:W-:Y:S11]  /*72c40*/  HMMA.16816.F32 R16, R36.reuse, R22, R52 ;  /* 0x000000162410723c */ /* 0x044ff60000001834 */
[----:B------:R-:W-:Y:S04]  /*72c50*/  @!UPT UIADD3 URZ, URZ, URZ, URZ ;  /* 0x0000003f3f3ff290 */ /* 0x000fe8000fffe03f */
[----:B------:R-:W-:Y:S01]  /*72c60*/  STL.64 [R1+0xe0], R24 ;  /* 0x0000e01801007387 */ /* 0x000fe20000100a00 */
[----:B------:R-:W-:Y:S02]  /*72c70*/  STL.64 [R1+0xe8], R26 ;  /* 0x0000e81a01007387 */ /* 0x000fe40000100a00 */
[----:B------:R-:W-:Y:S05]  /*72c80*/  STL.64 [R1+0x4d28], R20 ;  /* 0x004d281401007387 */ /* 0x000fea0000100a00 */
        /* <DEDUP_REMOVED lines=10> */
[----:B------:R-:W4:Y:S01]  /*72d30*/  LDL.LU R30, [R1+0x7d8] ;  /* 0x0007d800011e7983 */ /* 0x000f220000300800 */
[----:B------:R-:W4:Y:S03]  /*72d40*/  LDL.LU R31, [R1+0x7dc] ;  /* 0x0007dc00011f7983 */ /* 0x000f260000300800 */
        /* <DEDUP_REMOVED lines=38> */
[----:B----4-:R0:W-:Y:S01]  /*72fb0*/  STL.64 [R1+0x4cf0], R30 ;  /* 0x004cf01e01007387 */ /* 0x0101e20000100a00 */
[----:B--2---:R-:W-:Y:S03]  /*72fc0*/  STL.64 [R1+0x4ce8], R28 ;  /* 0x004ce81c01007387 */ /* 0x004fe60000100a00 */
[----:B0-----:R-:W2:Y:S01]  /*72fd0*/  LDL.64 R30, [R1+0x68] ;  /* 0x00006800011e7983 */ /* 0x001ea20000100a00 */
[----:B------:R-:W4:Y:S02]  /*72fe0*/  LDL.LU R32, [R1+0x800] ;  /* 0x0008000001207983 */ /* 0x000f240000300800 */
[----:B------:R-:W4:Y:S02]  /*72ff0*/  LDL.LU R33, [R1+0x804] ;  /* 0x0008040001217983 */ /* 0x000f240000300800 */
[----:B------:R-:W4:Y:S01]  /*73000*/  LDL.LU R34, [R1+0x808] ;  /* 0x0008080001227983 */ /* 0x000f220000300800 */
[----:B------:R-:W4:Y:S01]  /*73010*/  LDL.LU R35, [R1+0x80c] ;  /* 0x00080c0001237983 */ /* 0x000f220000300800 */
[C---:B---3--:R-:W-:Y:S08]  /*73020*/  HMMA.16816.F32 R56, R40.reuse, R50, R56 ;  /* 0x000000322838723c */ /* 0x048ff00000001838 */
[C---:B--2---:R-:W-:Y:S01]  /*73030*/  HMMA.16816.F32 R36, R40.reuse, R30, R36 ;  /* 0x0000001e2824723c */ /* 0x044fe20000001824 */
[----:B----4-:R-:W-:Y:S01]  /*73040*/  STL.64 [R1+0x4d00], R34 ;  /* 0x004d002201007387 */ /* 0x010fe20000100a00 */
[----:B------:R0:W-:Y:S03]  /*73050*/  STL.64 [R1+0x4cf8], R32 ;  /* 0x004cf82001007387 */ /* 0x0001e60000100a00 */
[----:B0-----:R-:W2:Y:S01]  /*73060*/  LDL.LU R32, [R1+0x7c0] ;  /* 0x0007c00001207983 */ /* 0x001ea20000300800 */
[----:B------:R-:W2:Y:S02]  /*73070*/  LDL.LU R33, [R1+0x7c4] ;  /* 0x0007c40001217983 */ /* 0x000ea40000300800 */
[----:B------:R-:W2:Y:S02]  /*73080*/  LDL.LU R34, [R1+0x7c8] ;  /* 0x0007c80001227983 */ /* 0x000ea40000300800 */
[----:B------:R-:W2:Y:S11]  /*73090*/  LDL.LU R35, [R1+0x7cc] ;  /* 0x0007cc0001237983 */ /* 0x000eb60000300800 */
[----:B------:R-:W-:Y:S02]  /*730a0*/  @!UPT UIADD3 URZ, URZ, URZ, URZ ;  /* 0x0000003f3f3ff290 */ /* 0x000fe4000fffe03f */
[----:B------:R0:W-:Y:S01]  /*730b0*/  STL.64 [R1+0xa0], R36 ;  /* 0x0000a02401007387 */ /* 0x0001e20000100a00 */
[----:B------:R1:W-:Y:S03]  /*730c0*/  STL.64 [R1+0xa8], R38 ;  /* 0x0000a82601007387 */ /* 0x0003e60000100a00 */
[----:B0-----:R-:W3:Y:S01]  /*730d0*/  LDL.LU R36, [R1+0x820] ;  /* 0x0008200001247983 */ /* 0x001ee20000300800 */
[----:B------:R-:W3:Y:S02]  /*730e0*/  LDL.LU R37, [R1+0x824] ;  /* 0x0008240001257983 */ /* 0x000ee40000300800 */
[----:B-1----:R-:W3:Y:S02]  /*730f0*/  LDL.LU R38, [R1+0x828] ;  /* 0x0008280001267983 */ /* 0x002ee40000300800 */
[----:B------:R-:W3:Y:S01]  /*73100*/  LDL.LU R39, [R1+0x82c] ;  /* 0x00082c0001277983 */ /* 0x000ee20000300800 */
[----:B------:R-:W-:Y:S01]  /*73110*/  STL.64 [R1+0x90], R56 ;  /* 0x0000903801007387 */ /* 0x000fe20000100a00 */
[----:B------:R0:W-:Y:S03]  /*73120*/  STL.64 [R1+0x98], R58 ;  /* 0x0000983a01007387 */ /* 0x0001e60000100a00 */
[----:B0-----:R-:W4:Y:S01]  /*73130*/  LDL.LU.64 R58, [R1+0x4d40] ;  /* 0x004d4000013a7983 */ /* 0x001f220000300a00 */
[C---:B------:R-:W-:Y:S08]  /*73140*/  HMMA.16816.F32 R16, R40.reuse, R6, R16 ;  /* 0x000000062810723c */ /* 0x040ff00000001810 */
[C---:B----4-:R-:W-:Y:S11]  /*73150*/  HMMA.16816.F32 R52, R40.reuse, R58, R52 ;  /* 0x0000003a2834723c */ /* 0x050ff60000001834 */
[----:B------:R-:W-:Y:S11]  /*73160*/  @!UPT UIADD3 URZ, URZ, URZ, URZ ;  /* 0x0000003f3f3ff290 */ /* 0x000ff6000fffe03f */
[----:B------:R-:W-:Y:S01]  /*73170*/  @!UPT UIADD3 URZ, URZ, URZ, URZ ;  /* 0x0000003f3f3ff290 */ /* 0x000fe2000fffe03f */
[----:B------:R0:W-:Y:S01]  /*73180*/  STL.64 [R1+0x80], R52 ;  /* 0x0000803401007387 */ /* 0x0001e20000100a00 */
[----:B------:R1:W-:Y:S03]  /*73190*/  STL.64 [R1+0x88], R54 ;  /* 0x0000883601007387 */ /* 0x0003e60000100a00 */
[----:B0-----:R-:W4:Y:S01]  /*731a0*/  LDL.LU R52, [R1+0x840] ;  /* 0x0008400001347983 */ /* 0x001f220000300800 */
[----:B------:R-:W4:Y:S02]  /*731b0*/  LDL.LU R53, [R1+0x844] ;  /* 0x0008440001357983 */ /* 0x000f240000300800 */
[----:B-1----:R-:W4:Y:S02]  /*731c0*/  LDL.LU R54, [R1+0x848] ;  /* 0x0008480001367983 */ /* 0x002f240000300800 */
[----:B------:R-:W4:Y:S01]  /*731d0*/  LDL.LU R55, [R1+0x84c] ;  /* 0x00084c0001377983 */ /* 0x000f220000300800 */
[----:B------:R-:W-:Y:S01]  /*731e0*/  STL.64 [R1+0x70], R16 ;  /* 0x0000701001007387 */ /* 0x000fe20000100a00 */
[----:B------:R0:W-:Y:S03]  /*731f0*/  STL.64 [R1+0x78], R18 ;  /* 0x0000781201007387 */ /* 0x0001e60000100a00 */
[----:B0-----:R-:W2:Y:S01]  /*73200*/  LDL.LU.64 R18, [R1+0x4d38] ;  /* 0x004d380001127983 */ /* 0x001ea20000300a00 */
        /* <DEDUP_REMOVED lines=21> */
[----:B--2---:R-:W-:Y:S02]  /*73360*/  HMMA.16816.F32 R40, R40, R14, R24 ;  /* 0x0000000e2828723c */ /* 0x004fe40000001818 */
[----:B------:R-:W2:Y:S01]  /*73370*/  LDL.LU.64 R26, [R1+0x4d10] ;  /* 0x004d1000011a7983 */ /* 0x000ea20000300a00 */
[----:B------:R-:W2:Y:S02]  /*73380*/  LDL.LU.64 R24, [R1+0x4d08] ;  /* 0x004d080001187983 */ /* 0x000ea40000300a00 */
[----:B------:R-:W-:-:S02]  /*73390*/  IMAD.MOV.U32 R2, RZ, RZ, R30 ;  /* 0x000000ffff027224 */ /* 0x000fc400078e001e */
[----:B------:R-:W-:Y:S11]  /*733a0*/  IMAD.MOV.U32 R0, RZ, RZ, R31 ;  /* 0x000000ffff007224 */ /* 0x000ff600078e001f */
[----:B------:R-:W-:Y:S05]  /*733b0*/  @!UPT UIADD3 URZ, URZ, URZ, URZ ;  /* 0x0000003f3f3ff290 */ /* 0x000fea000fffe03f */
        /* <DEDUP_REMOVED lines=13> */
[----:B------:R-:W2:Y:S02]  /*73490*/  LDL.LU.64 R30, [R1+0x4cf0] ;  /* 0x004cf000011e7983 */ /* 0x000ea40000300a00 */
        /* <DEDUP_REMOVED lines=9> */
[C---:B---3--:R-:W-:Y:S01]  /*73530*/  HMMA.16816.F32 R48, R24.reuse, R58, R40 ;  /* 0x0000003a1830723c */ /* 0x048fe20000001828 */
[----:B------:R-:W-:Y:S11]  /*73540*/  STL.64 [R1+0x4cc8], R58 ;  /* 0x004cc83a01007387 */ /* 0x000ff60000100a00 */
[----:B------:R-:W-:Y:S11]  /*73550*/  @!UPT UIADD3 URZ, URZ, URZ, URZ ;  /* 0x0000003f3f3ff290 */ /* 0x000ff6000fffe03f */
[----:B------:R-:W-:Y:S01]  /*73560*/  STL.64 [R1+0x2f0], R48 ;  /* 0x0002f03001007387 */ /* 0x000fe20000100a00 */
[----:B------:R-:W-:Y:S02]  /*73570*/  STL.64 [R1+0x2f8], R50 ;  /* 0x0002f83201007387 */ /* 0x000fe40000100a00 */
[----:B------:R0:W-:Y:S01]  /*73580*/  STL.64 [R1+0x4cc0], R6 ;  /* 0x004cc00601007387 */ /* 0x0001e20000100a00 */
[C---:B--2---:R-:W-:Y:S08]  /*73590*/  HMMA.16816.F32 R40, R24.reuse, R6, R28 ;  /* 0x000000061828723c */ /* 0x044ff0000000181c */
[C---:B0-----:R-:W-:Y:S01]  /*735a0*/  HMMA.16816.F32 R4, R24.reuse, R18, R32 ;  /* 0x000000121804723c */ /* 0x041fe20000001820 */
[----:B------:R-:W0:Y:S04]  /*735b0*/  LDSM.16.MT88.4 R32, [R20+0xa080] ;  /* 0x00a080001420783b */ /* 0x000e280000004200 */
[----:B------:R-:W-:Y:S10]  /*735c0*/  LDSM.16.MT88.4 R28, [R20+0xa000] ;  /* 0x00a00000141c783b */ /* 0x000ff40000004200 */
[----:B------:R-:W-:Y:S01]  /*735d0*/  STL.64 [R1+0x2e0], R40 ;  /* 0x0002e02801007387 */ /* 0x000fe20000100a00 */
[----:B------:R-:W-:Y:S02]  /*735e0*/  STL.64 [R1+0x2e8], R42 ;  /* 0x0002e82a01007387 */ /* 0x000fe40000100a00 */
[----:B------:R-:W-:Y:S05]  /*735f0*/  STL.64 [R1+0x4cb8], R18 ;  /* 0x004cb81201007387 */ /* 0x000fea0000100a00 */
[----:B------:R-:W-:Y:S01]  /*73600*/  STL.64 [R1+0x2d0], R4 ;  /* 0x0002d00401007387 */ /* 0x000fe20000100a00 */
[----:B------:R1:W-:Y:S04]  /*73610*/  STL.64 [R1+0x2d8], R6 ;  /* 0x0002d80601007387 */ /* 0x0003e80000100a00 */
[----:B------:R-:W-:Y:S01]  /*73620*/  LDSM.16.MT88.4 R40, [R20+0xa180] ;  /* 0x00a180001428783b */ /* 0x000fe20000004200 */
[C---:B-1----:R-:W-:Y:S03]  /*73630*/  HMMA.16816.F32 R4, R24.reuse, R10, R36 ;  /* 0x0000000a1804723c */ /* 0x042fe60000001824 */
[----:B------:R-:W1:Y:S04]  /*73640*/  LDSM.16.MT88.4 R36, [R20+0xa100] ;  /* 0x00a100001424783b */ /* 0x000e680000004200 */
[----:B0-----:R-:W-:Y:S01]  /*73650*/  STL.64 [R1+0x4c80], R34 ;  /* 0x004c802201007387 */ /* 0x001fe20000100a00 */
[----:B------:R-:W-:Y:S02]  /*73660*/  STL.64 [R1+0x4c78], R32 ;  /* 0x004c782001007387 */ /* 0x000fe40000100a00 */
[----:B------:R-:W-:Y:S02]  /*73670*/  STL.64 [R1+0x4cb0], R10 ;  /* 0x004cb00a01007387 */ /* 0x000fe40000100a00 */
[----:B------:R-:W-:Y:S11]  /*73680*/  STL.64 [R1+0x4ca8], R8 ;  /* 0x004ca80801007387 */ /* 0x000ff60000100a00 */
[----:B------:R-:W-:Y:S01]  /*73690*/  STL.64 [R1+0x2c0], R4 ;  /* 0x0002c00401007387 */ /* 0x000fe20000100a00 */
[----:B------:R4:W-:Y:S02]  /*736a0*/  STL.64 [R1+0x2c8], R6 ;  /* 0x0002c80601007387 */ /* 0x0009e40000100a00 */
[C---:B----4-:R-:W-:Y:S01]  /*736b0*/  HMMA.16816.F32 R4, R24.reuse, R22, R52 ;  /* 0x000000161804723c */ /* 0x050fe20000001834 */
[----:B-1----:R-:W-:Y:S01]  /*736c0*/  STL.64 [R1+0x4c00], R38 ;  /* 0x004c002601007387 */ /* 0x002fe20000100a00 */
[----:B------:R-:W-:Y:S02]  /*736d0*/  STL.64 [R1+0x4bf8], R36 ;  /* 0x004bf82401007387 */ /* 0x000fe40000100a00 */
[----:B------:R-:W-:Y:S02]  /*736e0*/  STL.64 [R1+0x4ca0], R22 ;  /* 0x004ca01601007387 */ /* 0x000fe40000100a00 */
[----:B------:R-:W-:Y:S11]  /*736f0*/  STL [R1+0x4c98], R21 ;  /* 0x004c981501007387 */ /* 0x000ff60000100800 */
[----:B------:R-:W-:Y:S06]  /*73700*/  @!UPT UIADD3 URZ, URZ, URZ, URZ ;  /* 0x0000003f3f3ff290 */ /* 0x000fec000fffe03f */
[----:B------:R-:W-:Y:S01]  /*73710*/  STL.64 [R1+0x2b0], R4 ;  /* 0x0002b00401007387 */ /* 0x000fe20000100a00 */
[----:B------:R0:W-:Y:S02]  /*73720*/  STL.64 [R1+0x2b8], R6 ;  /* 0x0002b80601007387 */ /* 0x0001e40000100a00 */
[----:B0-----:R-:W-:Y:S01]  /*73730*/  HMMA.16816.F32 R4, R24, R14, R44 ;  /* 0x0000000e1804723c */ /* 0x001fe2000000182c */
[----:B------:R-:W-:Y:S01]  /*73740*/  STL.64 [R1+0x4bd0], R42 ;  /* 0x004bd02a01007387 */ /* 0x000fe20000100a00 */
[----:B------:R0:W-:Y:S02]  /*73750*/  STL.64 [R1+0x4bc8], R40 ;  /* 0x004bc82801007387 */ /* 0x0001e40000100a00 */
[----:B------:R-:W-:Y:S02]  /*73760*/  STL.64 [R1+0x4c90], R14 ;  /* 0x004c900e01007387 */ /* 0x000fe40000100a00 */
[----:B------:R-:W-:Y:S01]  /*73770*/  STL.64 [R1+0x4c88], R12 ;  /* 0x004c880c01007387 */ /* 0x000fe20000100a00 */
[----:B------:R-:W1:Y:S11]  /*73780*/  LDSM.16.MT88.4 R24, [R3+0xa000] ;  /* 0x00a000000318783b */ /* 0x000e760000004200 */
[----:B------:R-:W-:Y:S05]  /*73790*/  @!UPT UIADD3 URZ, URZ, URZ, URZ ;  /* 0x0000003f3f3ff290 */ /* 0x000fea000fffe03f */
[----:B------:R-:W-:Y:S01]  /*737a0*/  STL.64 [R1+0x1e0], R4 ;  /* 0x0001e00401007387 */ /* 0x000fe20000100a00 */
[----:B------:R-:W-:Y:S02]  /*737b0*/  STL.64 [R1+0x1e8], R6 ;  /* 0x0001e80601007387 */ /* 0x000fe40000100a00 */
        /* <DEDUP_REMOVED lines=79> */
[----:B--2---:R0:W-:Y:S03]  /*73cb0*/  STL.64 [R1+0x4c58], R40 ;  /* 0x004c582801007387 */ /* 0x0041e60000100a00 */
[----:B0-----:R-:W2:Y:S01]  /*73cc0*/  LDL.LU R40, [R1+0x920] ;  /* 0x0009200001287983 */ /* 0x001ea20000300800 */
[----:B------:R-:W2:Y:S02]  /*73cd0*/  LDL.LU R41, [R1+0x924] ;  /* 0x0009240001297983 */ /* 0x000ea40000300800 */
[----:B------:R-:W3:Y:S02]  /*73ce0*/  LDL.LU R42, [R1+0x928] ;  /* 0x00092800012a7983 */ /* 0x000ee40000300800 */
[----:B------:R-:W3:Y:S02]  /*73cf0*/  LDL.LU R43, [R1+0x92c] ;  /* 0x00092c00012b7983 */ /* 0x000ee40000300800 */
[----:B------:R-:W-:-:S02]  /*73d00*/  IMAD.MOV.U32 R54, RZ, RZ, R2 ;  /* 0x000000ffff367224 */ /* 0x000fc400078e0002 */
[----:B------:R-:W-:-:S07]  /*73d10*/  IMAD.MOV.U32 R55, RZ, RZ, R0 ;  /* 0x000000ffff377224 */ /* 0x000fce00078e0000 */
[C---:B----4-:R-:W-:Y:S01]  /*73d20*/  HMMA.16816.F32 R48, R28.reuse, R54, R48 ;  /* 0x000000361c30723c */ /* 0x050fe20000001830 */
        /* <DEDUP_REMOVED lines=115> */
[----:B---3--:R-:W-:Y:S11]  /*74460*/  HMMA.16816.F32 R32, R32, R14, R36 ;  /* 0x0000000e2020723c */ /* 0x008ff60000001824 */
[----:B------:R-:W-:Y:S04]  /*74470*/  @!UPT UIADD3 URZ, URZ, URZ, URZ ;  /* 0x0000003f3f3ff290 */ /* 0x000fe8000fffe03f */
[----:B------:R-:W-:Y:S01]  /*74480*/  STL.64 [R1+0x6c0], R40 ;  /* 0x0006c02801007387 */ /* 0x000fe20000100a00 */
[----:B------:R0:W-:Y:S03]  /*74490*/  STL.64 [R1+0x6c8], R42 ;  /* 0x0006c82a01007387 */ /* 0x0001e60000100a00 */
[----:B0-----:R-:W2:Y:S01]  /*744a0*/  LDL.LU.64 R42, [R1+0x4c10] ;  /* 0x004c1000012a7983 */ /* 0x001ea20000300a00 */
[----:B------:R-:W2:Y:S02]  /*744b0*/  LDL.LU.64 R40, [R1+0x4c08] ;  /* 0x004c080001287983 */ /* 0x000ea40000300a00 */
[----:B------:R-:W4:Y:S02]  /*744c0*/  LDL.LU.64 R38, [R1+0x4c00] ;  /* 0x004c000001267983 */ /* 0x000f240000300a00 */
[----:B------:R-:W4:Y:S01]  /*744d0*/  LDL.LU.64 R36, [R1+0x4bf8] ;  /* 0x004bf80001247983 */ /* 0x000f220000300a00 */
[----:B------:R0:W-:Y:S01]  /*744e0*/  STL.64 [R1+0x6b0], R32 ;  /* 0x0006b02001007387 */ /* 0x0001e20000100a00 */
[----:B------:R1:W-:Y:S03]  /*744f0*/  STL.64 [R1+0x6b8], R34 ;  /* 0x0006b82201007387 */ /* 0x0003e60000100a00 */
        /* <DEDUP_REMOVED lines=16> */
[----:B------:R-:W2:Y:S02]  /*74600*/  LDL.LU.64 R40, [R1+0x4bc8] ;  /* 0x004bc80001287983 */ /* 0x000ea40000300a00 */
[----:B------:R0:W-:Y:S02]  /*74610*/  STL.64 [R1+0x4bc0], R50 ;  /* 0x004bc03201007387 */ /* 0x0001e40000100a00 */
[----:B------:R-:W2:Y:S01]  /*74620*/  LDL.LU R48, [R1+0xa20] ;  /* 0x000a200001307983 */ /* 0x000ea20000300800 */
[----:B------:R-:W2:Y:S04]  /*74630*/  LDL.LU R49, [R1+0xa24] ;  /* 0x000a240001317983 */ /* 0x000ea80000300800 */
[----:B0-----:R-:W2:Y:S01]  /*74640*/  LDL.LU R50, [R1+0xa28] ;  /* 0x000a280001327983 */ /* 0x001ea20000300800 */
[----:B------:R-:W2:Y:S02]  /*74650*/  LDL.LU R51, [R1+0xa2c] ;  /* 0x000a2c0001337983 */ /* 0x000ea40000300800 */
[----:B------:R-:W-:Y:S01]  /*74660*/  STL.64 [R1+0x4bb8], R58 ;  /* 0x004bb83a01007387 */ /* 0x000fe20000100a00 */
[C---:B---3--:R-:W-:Y:S08]  /*74670*/  HMMA.16816.F32 R32, R36.reuse, R6, R32 ;  /* 0x000000062420723c */ /* 0x048ff00000001820 */
[C---:B------:R-:W-:Y:S08]  /*74680*/  HMMA.16816.F32 R24, R36.reuse, R10, R24 ;  /* 0x0000000a2418723c */ /* 0x040ff00000001818 */
[C---:B--2---:R-:W-:Y:S11]  /*74690*/  HMMA.16816.F32 R48, R36.reuse, R58, R48 ;  /* 0x0000003a2430723c */ /* 0x044ff60000001830 */
[----:B------:R-:W-:Y:S11]  /*746a0*/  @!UPT UIADD3 URZ, URZ, URZ, URZ ;  /* 0x0000003f3f3ff290 */ /* 0x000ff6000fffe03f */
[----:B------:R-:W-:Y:S01]  /*746b0*/  @!UPT UIADD3 URZ, URZ, URZ, URZ ;  /* 0x0000003f3f3ff290 */ /* 0x000fe2000fffe03f */
[----:B------:R-:W-:Y:S01]  /*746c0*/  STL.64 [R1+0x740], R48 ;  /* 0x0007403001007387 */ /* 0x000fe20000100a00 */
[----:B------:R-:W-:Y:S02]  /*746d0*/  STL.64 [R1+0x748], R50 ;  /* 0x0007483201007387 */ /* 0x000fe40000100a00 */
[----:B------:R0:W-:Y:S02]  /*746e0*/  STL.64 [R1+0x4bb0], R6 ;  /* 0x004bb00601007387 */ /* 0x0001e40000100a00 */
[C---:B0-----:R-:W-:Y:S01]  /*746f0*/  HMMA.16816.F32 R4, R36.reuse, R18, R28 ;  /* 0x000000122404723c */ /* 0x041fe2000000181c */
[----:B------:R-:W-:Y:S01]  /*74700*/  STL.64 [R1+0x770], R32 ;  /* 0x0007702001007387 */ /* 0x000fe20000100a00 */
[----:B------:R-:W-:Y:S02]  /*74710*/  STL.64 [R1+0x778], R34 ;  /* 0x0007782201007387 */ /* 0x000fe40000100a00 */
[----:B------:R4:W-:Y:S04]  /*74720*/  STL.64 [R1+0x4ba8], R18 ;  /* 0x004ba81201007387 */ /* 0x0009e80000100a00 */
[C---:B----4-:R-:W-:Y:S11]  /*74730*/  HMMA.16816.F32 R16, R36.reuse, R22, R52 ;  /* 0x000000162410723c */ /* 0x050ff60000001834 */
[----:B------:R-:W-:Y:S04]  /*74740*/  @!UPT UIADD3 URZ, URZ, URZ, URZ ;  /* 0x0000003f3f3ff290 */ /* 0x000fe8000fffe03f */
[----:B------:R-:W-:Y:S01]  /*74750*/  STL.64 [R1+0x790], R4 ;  /* 0x0007900401007387 */ /* 0x000fe20000100a00 */
[----:B------:R0:W-:Y:S02]  /*74760*/  STL.64 [R1+0x798], R6 ;  /* 0x0007980601007387 */ /* 0x0001e40000100a00 */
[----:B0-----:R-:W-:Y:S01]  /*74770*/  HMMA.16816.F32 R4, R36, R14, R44 ;  /* 0x0000000e2404723c */ /* 0x001fe2000000182c */
[----:B------:R0:W-:Y:S01]  /*74780*/  STL.64 [R1+0x7a0], R24 ;  /* 0x0007a01801007387 */ /* 0x0001e20000100a00 */
[----:B------:R1:W-:Y:S02]  /*74790*/  STL.64 [R1+0x7a8], R26 ;  /* 0x0007a81a01007387 */ /* 0x0003e40000100a00 */
[----:B------:R-:W-:Y:S02]  /*747a0*/  STL.64 [R1+0x4ba0], R14 ;  /* 0x004ba00e01007387 */ /* 0x000fe40000100a00 */
[----:B------:R2:W-:Y:S01]  /*747b0*/  STL.64 [R1+0x7d0], R16 ;  /* 0x0007d01001007387 */ /* 0x0005e20000100a00 */
[----:B------:R3:W-:Y:S01]  /*747c0*/  STL.64 [R1+0x7d8], R18 ;  /* 0x0007d81201007387 */ /* 0x0007e20000100a00 */
[----:B------:R-:W-:Y:S11]  /*747d0*/  STL.64 [R1+0x4b98], R12 ;  /* 0x004b980c01007387 */ /* 0x000ff60000100a00 */
[----:B------:R-:W-:Y:S04]  /*747e0*/  @!UPT UIADD3 URZ, URZ, URZ, URZ ;  /* 0x0000003f3f3ff290 */ /* 0x000fe8000fffe03f */
[----:B------:R4:W-:Y:S01]  /*747f0*/  STL.64 [R1+0x7c0], R4 ;  /* 0x0007c00401007387 */ /* 0x0009e20000100a00 */
[----:B------:R0:W-:Y:S02]  /*74800*/  STL.64 [R1+0x7c8], R6 ;  /* 0x0007c80601007387 */ /* 0x0001e40000100a00 */
[----:B------:R-:W2:Y:S02]  /*74810*/  LDL.LU R32, [R1+0x8a0] ;  /* 0x0008a00001207983 */ /* 0x000ea40000300800 */
[----:B------:R-:W2:Y:S01]  /*74820*/  LDL.LU R33, [R1+0x8a4] ;  /* 0x0008a40001217983 */ /* 0x000ea20000300800 */
[----:B------:R-:W2:Y:S01]  /*74830*/  LDL.LU R34, [R1+0x8a8] ;  /* 0x0008a80001227983 */ /* 0x000ea20000300800 */
[----:B------:R-:W2:Y:S03]  /*74840*/  LDL.LU R35, [R1+0x8ac] ;  /* 0x0008ac0001237983 */ /* 0x000ea60000300800 */
[----:B--2---:R-:W-:Y:S01]  /*74850*/  STL.64 [R1+0x4b60], R34 ;  /* 0x004b602201007387 */ /* 0x004fe20000100a00 */
[----:B------:R-:W-:Y:S02]  /*74860*/  STL.64 [R1+0x4b58], R32 ;  /* 0x004b582001007387 */ /* 0x000fe40000100a00 */
[----:B------:R-:W2:Y:S02]  /*74870*/  LDL.LU R36, [R1+0x8d0] ;  /* 0x0008d00001247983 */ /* 0x000ea40000300800 */
[----:B------:R-:W2:Y:S01]  /*74880*/  LDL.LU R37, [R1+0x8d4] ;  /* 0x0008d40001257983 */ /* 0x000ea20000300800 */
[----:B------:R-:W2:Y:S01]  /*74890*/  LDL.LU R38, [R1+0x8d8] ;  /* 0x0008d80001267983 */ /* 0x000ea20000300800 */
[----:B------:R-:W2:Y:S02]  /*748a0*/  LDL.LU R39, [R1+0x8dc] ;  /* 0x0008dc0001277983 */ /* 0x000ea40000300800 */
[----:B0-----:R-:W2:Y:S02]  /*748b0*/  LDL.LU R24, [R1+0x910] ;  /* 0x0009100001187983 */ /* 0x001ea40000300800 */
[----:B------:R-:W2:Y:S01]  /*748c0*/  LDL.LU R25, [R1+0x914] ;  /* 0x0009140001197983 */ /* 0x000ea20000300800 */
[----:B-1----:R-:W2:Y:S01]  /*748d0*/  LDL.LU R26, [R1+0x918] ;  /* 0x00091800011a7983 */ /* 0x002ea20000300800 */
[----:B------:R-:W2:Y:S02]  /*748e0*/  LDL.LU R27, [R1+0x91c] ;  /* 0x00091c00011b7983 */ /* 0x000ea40000300800 */
[----:B------:R-:W2:Y:S02]  /*748f0*/  LDL.LU R52, [R1+0x960] ;  /* 0x0009600001347983 */ /* 0x000ea40000300800 */
[----:B------:R-:W2:Y:S01]  /*74900*/  LDL.LU R53, [R1+0x964] ;  /* 0x0009640001357983 */ /* 0x000ea20000300800 */
[----:B------:R-:W2:Y:S01]  /*74910*/  LDL.LU R54, [R1+0x968] ;  /* 0x0009680001367983 */ /* 0x000ea20000300800 */
[----:B------:R-:W2:Y:S02]  /*74920*/  LDL.LU R55, [R1+0x96c] ;  /* 0x00096c0001377983 */ /* 0x000ea40000300800 */
[----:B------:R-:W2:Y:S02]  /*74930*/  LDL.LU R16, [R1+0x970] ;  /* 0x0009700001107983 */ /* 0x000ea40000300800 */
[----:B------:R-:W2:Y:S01]  /*74940*/  LDL.LU R17, [R1+0x974] ;  /* 0x0009740001117983 */ /* 0x000ea20000300800 */
[----:B---3--:R-:W3:Y:S01]  /*74950*/  LDL.LU R18, [R1+0x978] ;  /* 0x0009780001127983 */ /* 0x008ee20000300800 */
        /* <DEDUP_REMOVED lines=9> */
[----:B----4-:R-:W4:Y:S02]  /*749f0*/  LDL.LU R4, [R1+0x980] ;  /* 0x0009800001047983 */ /* 0x010f240000300800 */
[----:B------:R-:W4:Y:S01]  /*74a00*/  LDL.LU R5, [R1+0x984] ;  /* 0x0009840001057983 */ /* 0x000f220000300800 */
[----:B------:R-:W4:Y:S01]  /*74a10*/  LDL.LU R6, [R1+0x988] ;  /* 0x0009880001067983 */ /* 0x000f220000300800 */
[----:B------:R-:W4:Y:S02]  /*74a20*/  LDL.LU R7, [R1+0x98c] ;  /* 0x00098c0001077983 */ /* 0x000f240000300800 */
[----:B------:R-:W3:Y:S02]  /*74a30*/  LDL.LU R44, [R1+0x950] ;  /* 0x00095000012c7983 */ /* 0x000ee40000300800 */
[----:B------:R-:W3:Y:S01]  /*74a40*/  LDL.LU R45, [R1+0x954] ;  /* 0x00095400012d7983 */ /* 0x000ee20000300800 */
[----:B------:R-:W3:Y:S01]  /*74a50*/  LDL.LU R46, [R1+0x958] ;  /* 0x00095800012e7983 */ /* 0x000ee20000300800 */
[----:B------:R-:W3:Y:S02]  /*74a60*/  LDL.LU R47, [R1+0x95c] ;  /* 0x00095c00012f7983 */ /* 0x000ee40000300800 */
[----:B------:R-:W3:Y:S02]  /*74a70*/  LDL.LU R12, [R1+0x940] ;  /* 0x00094000010c7983 */ /* 0x000ee40000300800 */
[----:B------:R-:W3:Y:S01]  /*74a80*/  LDL.LU R13, [R1+0x944] ;  /* 0x00094400010d7983 */ /* 0x000ee20000300800 */
[----:B------:R-:W3:Y:S01]  /*74a90*/  LDL.LU R14, [R1+0x948] ;  /* 0x00094800010e7983 */ /* 0x000ee20000300800 */
[----:B------:R-:W3:Y:S03]  /*74aa0*/  LDL.LU R15, [R1+0x94c] ;  /* 0x00094c00010f7983 */ /* 0x000ee60000300800 */
[----:B--2---:R0:W-:Y:S01]  /*74ab0*/  STL.64 [R1+0x4b70], R38 ;  /* 0x004b702601007387 */ /* 0x0041e20000100a00 */
[----:B------:R-:W-:Y:S03]  /*74ac0*/  STL.64 [R1+0x4b68], R36 ;  /* 0x004b682401007387 */ /* 0x000fe60000100a00 */
[----:B0-----:R-:W3:Y:S01]  /*74ad0*/  LDL.LU.64 R38, [R1+0x68] ;  /* 0x0000680001267983 */ /* 0x001ee20000300a00 */
[----:B------:R-:W2:Y:S02]  /*74ae0*/  LDL.LU R32, [R1+0x900] ;  /* 0x0009000001207983 */ /* 0x000ea40000300800 */
[----:B------:R-:W2:Y:S02]  /*74af0*/  LDL.LU R33, [R1+0x904] ;  /* 0x0009040001217983 */ /* 0x000ea40000300800 */
[----:B------:R-:W2:Y:S01]  /*74b00*/  LDL.LU R34, [R1+0x908] ;  /* 0x0009080001227983 */ /* 0x000ea20000300800 */
[----:B------:R-:W2:Y:S01]  /*74b10*/  LDL.LU R35, [R1+0x90c] ;  /* 0x00090c0001237983 */ /* 0x000ea20000300800 */
[C---:B---3--:R-:W-:Y:S03]  /*74b20*/  HMMA.16816.F32 R48, R40.reuse, R38, R48 ;  /* 0x000000262830723c */ /* 0x048fe60000001830 */
[----:B--2---:R-:W-:Y:S01]  /*74b30*/  STL.64 [R1+0x4b80], R34 ;  /* 0x004b802201007387 */ /* 0x004fe20000100a00 */
        /* <DEDUP_REMOVED lines=8> */
[----:B------:R-:W3:Y:S05]  /*74bc0*/  LDL.LU R31, [R1+0x81c] ;  /* 0x00081c00011f7983 */ /* 0x000eea0000300800 */
[----:B------:R-:W-:Y:S01]  /*74bd0*/  STL.64 [R1+0x800], R48 ;  /* 0x0008003001007387 */ /* 0x000fe20000100a00 */
[----:B------:R0:W-:Y:S03]  /*74be0*/  STL.64 [R1+0x808], R50 ;  /* 0x0008083201007387 */ /* 0x0001e60000100a00 */
[----:B0-----:R-:W2:Y:S02]  /*74bf0*/  LDL.LU.64 R50, [R1+0x4bc0] ;  /* 0x004bc00001327983 */ /* 0x001ea40000300a00 */
[C---:B--2---:R-:W-:Y:S02]  /*74c00*/  HMMA.16816.F32 R48, R40.reuse, R50, R56 ;  /* 0x000000322830723c */ /* 0x044fe40000001838 */
[----:B------:R-:W4:Y:S11]  /*74c10*/  LDL.LU.64 R58, [R1+0x4bb8] ;  /* 0x004bb800013a7983 */ /* 0x000f360000300a00 */
[----:B------:R-:W-:Y:S10]  /*74c20*/  @!UPT UIADD3 URZ, URZ, URZ, URZ ;  /* 0x0000003f3f3ff290 */ /* 0x000ff4000fffe03f */
[----:B------:R0:W-:Y:S01]  /*74c30*/  STL.64 [R1+0x820], R48 ;  /* 0x0008203001007387 */ /* 0x0001e20000100a00 */
[----:B------:R1:W-:Y:S03]  /*74c40*/  STL.64 [R1+0x828], R50 ;  /* 0x0008283201007387 */ /* 0x0003e60000100a00 */
[----:B0-----:R-:W2:Y:S01]  /*74c50*/  LDL.LU R48, [R1+0xa00] ;  /* 0x000a000001307983 */ /* 0x001ea20000300800 */
[----:B------:R-:W2:Y:S02]  /*74c60*/  LDL.LU R49, [R1+0xa04] ;  /* 0x000a040001317983 */ /* 0x000ea40000300800 */
[----:B-1----:R-:W2:Y:S02]  /*74c70*/  LDL.LU R50, [R1+0xa08] ;  /* 0x000a080001327983 */ /* 0x002ea40000300800 */
[----:B------:R-:W2:Y:S01]  /*74c80*/  LDL.LU R51, [R1+0xa0c] ;  /* 0x000a0c0001337983 */ /* 0x000ea20000300800 */
[C---:B----4-:R-:W-:Y:S11]  /*74c90*/  HMMA.16816.F32 R4, R40.reuse, R58, R4 ;  /* 0x0000003a2804723c */ /* 0x050ff60000001804 */
[----:B------:R-:W-:Y:S11]  /*74ca0*/  @!UPT UIADD3 URZ, URZ, URZ, URZ ;  /* 0x0000003f3f3ff290 */ /* 0x000ff6000fffe03f */
[----:B------:R-:W-:Y:S01]  /*74cb0*/  @!UPT UIADD3 URZ, URZ, URZ, URZ ;  /* 0x0000003f3f3ff290 */ /* 0x000fe2000fffe03f */
[----:B------:R-:W-:Y:S01]  /*74cc0*/  STL.64 [R1+0x840], R4 ;  /* 0x0008400401007387 */ /* 0x000fe20000100a00 */
[----:B------:R0:W-:Y:S03]  /*74cd0*/  STL.64 [R1+0x848], R6 ;  /* 0x0008480601007387 */ /* 0x0001e60000100a00 */
[----:B0-----:R-:W4:Y:S02]  /*74ce0*/  LDL.LU.64 R6, [R1+0x4bb0] ;  /* 0x004bb00001067983 */ /* 0x001f240000300a00 */
[C---:B----4-:R-:W-:Y:S11]  /*74cf0*/  HMMA.16816.F32 R16, R40.reuse, R6, R16 ;  /* 0x000000062810723c */ /* 0x050ff60000001810 */
[----:B------:R-:W-:Y:S11]  /*74d00*/  @!UPT UIADD3 URZ, URZ, URZ, URZ ;  /* 0x0000003f3f3ff290 */ /* 0x000ff6000fffe03f */
[----:B------:R-:W-:Y:S01]  /*74d10*/  @!UPT UIADD3 URZ, URZ, URZ, URZ ;  /* 0x0000003f3f3ff290 */ /* 0x000fe2000fffe03f */
[----:B------:R-:W-:Y:S01]  /*74d20*/  STL.64 [R1+0x860], R16 ;  /* 0x0008601001007387 */ /* 0x000fe20000100a00 */
[----:B------:R0:W-:Y:S03]  /*74d30*/  STL.64 [R1+0x868], R18 ;  /* 0x0008681201007387 */ /* 0x0001e60000100a00 */
[----:B0-----:R-:W4:Y:S01]  /*74d40*/  LDL.LU.64 R18, [R1+0x4ba8] ;  /* 0x004ba80001127983 */ /* 0x001f220000300a00 */
[C---:B------:R-:W-:Y:S08]  /*74d50*/  HMMA.16816.F32 R44, R40.reuse, R10, R44 ;  /* 0x0000000a282c723c */ /* 0x040ff0000000182c */
[C---:B------:R-:W-:Y:S08]  /*74d60*/  HMMA.16816.F32 R12, R40.reuse, R22, R12 ;  /* 0x00000016280c723c */ /* 0x040ff0000000180c */
[C---:B----4-:R-:W-:Y:S11]  /*74d70*/  HMMA.16816.F32 R52, R40.reuse, R18, R52 ;  /* 0x000000122834723c */ /* 0x050ff60000001834 */
        /* <DEDUP_REMOVED lines=9> */
[----:B------:R-:W4:Y:S03]  /*74e10*/  LDL.LU R55, [R1+0xa8c] ;  /* 0x000a8c0001377983 */ /* 0x000f260000300800 */
[----:B0-----:R-:W3:Y:S01]  /*74e20*/  LDL.LU R44, [R1+0xa70] ;  /* 0x000a7000012c7983 */ /* 0x001ee20000300800 */
[----:B------:R-:W3:Y:S02]  /*74e30*/  LDL.LU R45, [R1+0xa74] ;  /* 0x000a7400012d7983 */ /* 0x000ee40000300800 */
[----:B--2---:R-:W2:Y:S02]  /*74e40*/  LDL.LU R46, [R1+0xa78] ;  /* 0x000a7800012e7983 */ /* 0x004ea40000300800 */
[----:B------:R-:W2:Y:S01]  /*74e50*/  LDL.LU R47, [R1+0xa7c] ;  /* 0x000a7c00012f7983 */ /* 0x000ea20000300800 */
        /* <DEDUP_REMOVED lines=8> */
[----:B------:R-:W-:Y:S01]  /*74ee0*/  STL.64 [R1+0x910], R40 ;  /* 0x0009102801007387 */ /* 0x000fe20000100a00 */
[----:B------:R0:W-:Y:S03]  /*74ef0*/  STL.64 [R1+0x918], R42 ;  /* 0x0009182a01007387 */ /* 0x0001e60000100a00 */
[----:B0-----:R-:W3:Y:S01]  /*74f00*/  LDL.64 R42, [R1+0x8] ;  /* 0x00000800012a7983 */ /* 0x001ee20000100a00 */
[C---:B--2---:R-:W-:Y:S11]  /*74f10*/  HMMA.16816.F32 R32, R24.reuse, R38, R32 ;  /* 0x000000261820723c */ /* 0x044ff60000001820 */
[----:B------:R-:W-:Y:S11]  /*74f20*/  @!UPT UIADD3 URZ, URZ, URZ, URZ ;  /* 0x0000003f3f3ff290 */ /* 0x000ff6000fffe03f */
[----:B------:R-:W-:Y:S01]  /*74f30*/  @!UPT UIADD3 URZ, URZ, URZ, URZ ;  /* 0x0000003f3f3ff290 */ /* 0x000fe2000fffe03f */
[----:B------:R-:W-:Y:S01]  /*74f40*/  STL.64 [R1+0x9f0], R32 ;  /* 0x0009f02001007387 */ /* 0x000fe20000100a00 */
[----:B------:R0:W-:Y:S03]  /*74f50*/  STL.64 [R1+0x9f8], R34 ;  /* 0x0009f82201007387 */ /* 0x0001e60000100a00 */
[----:B0-----:R-:W3:Y:S01]  /*74f60*/  LDL.LU.64 R34, [R1+0x4b80] ;  /* 0x004b800001227983 */ /* 0x001ee20000300a00 */
[----:B------:R-:W3:Y:S02]  /*74f70*/  LDL.LU.64 R32, [R1+0x4b78] ;  /* 0x004b780001207983 */ /* 0x000ee40000300a00 */
[----:B------:R-:W-:Y:S02]  /*74f80*/  IMAD.MOV.U32 R57, RZ, RZ, R39 ;  /* 0x000000ffff397224 */ /* 0x000fe400078e0027 */
[----:B------:R-:W-:Y:S02]  /*74f90*/  IMAD.MOV.U32 R56, RZ, RZ, R38 ;  /* 0x000000ffff387224 */ /* 0x000fe400078e0026 */
[----:B------:R-:W2:Y:S01]  /*74fa0*/  LDL.LU.64 R38, [R1+0x4b70] ;  /* 0x004b700001267983 */ /* 0x000ea20000300a00 */
[----:B------:R-:W2:Y:S02]  /*74fb0*/  LDL.LU.64 R36, [R1+0x4b68] ;  /* 0x004b680001247983 */ /* 0x000ea40000300a00 */
[----:B------:R-:W-:Y:S02]  /*74fc0*/  STL [R1+0x4b50], R57 ;  /* 0x004b503901007387 */ /* 0x000fe40000100800 */
        /* <DEDUP_REMOVED lines=8> */
[----:B------:R-:W-:Y:S02]  /*75050*/  IMAD.MOV.U32 R20, RZ, RZ, R43 ;  /* 0x000000ffff147224 */ /* 0x000fe400078e002b */
[----:B--2---:R-:W-:Y:S01]  /*75060*/  HMMA.16816.F32 R40, R24, R58, R36 ;  /* 0x0000003a1828723c */ /* 0x004fe20000001824 */
[----:B------:R-:W-:Y:S11]  /*75070*/  STL [R1+0x4b54], R59 ;  /* 0x004b543b01007387 */ /* 0x000ff60000100800 */
[----:B------:R-:W-:Y:S11]  /*75080*/  @!UPT UIADD3 URZ, URZ, URZ, URZ ;  /* 0x0000003f3f3ff290 */ /* 0x000ff6000fffe03f */
[----:B------:R-:W-:Y:S01]  /*75090*/  STL.64 [R1+0x9d0], R40 ;  /* 0x0009d02801007387 */ /* 0x000fe20000100a00 */
[----:B------:R-:W-:Y:S03]  /*750a0*/  STL.64 [R1+0x9d8], R42 ;  /* 0x0009d82a01007387 */ /* 0x000fe60000100a00 */
[----:B------:R-:W0:Y:S04]  /*750b0*/  S2R R0, SR_TID.X ;  /* 0x0000000000007919 */ /* 0x000e280000002100 */
[----:B------:R-:W1:Y:S01]  /*750c0*/  S2R R2, SR_TID.X ;  /* 0x0000000000027919 */ /* 0x000e620000002100 */
[----:B0-----:R-:W-:Y:S01]  /*750d0*/  LOP3.LUT R0, R0, 0x7, RZ, 0xc0, !PT ;  /* 0x0000000700007812 */ /* 0x001fe200078ec0ff */
[----:B-1----:R-:W-:-:S04]  /*750e0*/  IMAD.SHL.U32 R2, R2, 0x2, RZ ;  /* 0x0000000202027824 */ /* 0x002fc800078e00ff */
[----:B------:R-:W-:Y:S01]  /*750f0*/  IMAD R0, R0, 0x110, RZ ;  /* 0x0000011000007824 */ /* 0x000fe200078e02ff */
[C---:B---3--:R-:W-:Y:S08]  /*75100*/  HMMA.16816.F32 R36, R24.reuse, R6, R32 ;  /* 0x000000061824723c */ /* 0x048ff00000001820 */
[C---:B------:R-:W-:Y:S01]  /*75110*/  HMMA.16816.F32 R32, R24.reuse, R18, R28 ;  /* 0x000000121820723c */ /* 0x040fe2000000181c */
[----:B------:R-:W0:Y:S11]  /*75120*/  LDSM.16.MT88.4 R28, [R3+0xa080] ;  /* 0x00a08000031c783b */ /* 0x000e360000004200 */
[----:B------:R-:W-:Y:S03]  /*75130*/  @!UPT UIADD3 URZ, URZ, URZ, URZ ;  /* 0x0000003f3f3ff290 */ /* 0x000fe6000fffe03f */
[----:B------:R-:W-:Y:S01]  /*75140*/  STL.64 [R1+0x9c0], R36 ;  /* 0x0009c02401007387 */ /* 0x000fe20000100a00 */
[----:B0-----:R-:W-:Y:S02]  /*75150*/  IMAD.MOV.U32 R4, RZ, RZ, R28 ;  /* 0x000000ffff047224 */ /* 0x001fe400078e001c */
[----:B------:R-:W-:Y:S02]  /*75160*/  IMAD.MOV.U32 R61, RZ, RZ, R29 ;  /* 0x000000ffff3d7224 */ /* 0x000fe400078e001d */
[----:B------:R-:W-:Y:S02]  /*75170*/  IMAD.MOV.U32 R17, RZ, RZ, R30 ;  /* 0x000000ffff117224 */ /* 0x000fe400078e001e */
[----:B------:R-:W-:Y:S02]  /*75180*/  IMAD.MOV.U32 R16, RZ, RZ, R31 ;  /* 0x000000ffff107224 */ /* 0x000fe400078e001f */
[----:B------:R-:W-:Y:S01]  /*75190*/  HMMA.16816.F32 R28, R24, R10, R48 ;  /* 0x0000000a181c723c */ /* 0x000fe20000001830 */
[----:B------:R-:W-:Y:S01]  /*751a0*/  STL.64 [R1+0x9c8], R38 ;  /* 0x0009c82601007387 */ /* 0x000fe20000100a00 */
[----:B------:R-:W-:Y:S02]  /*751b0*/  STL.64 [R1+0x9b0], R32 ;  /* 0x0009b02001007387 */ /* 0x000fe40000100a00 */
[----:B------:R-:W-:Y:S02]  /*751c0*/  STL.64 [R1+0x9b8], R34 ;  /* 0x0009b82201007387 */ /* 0x000fe40000100a00 */
[----:B------:R-:W-:Y:S01]  /*751d0*/  STL.64 [R1+0x4b28], R10 ;  /* 0x004b280a01007387 */ /* 0x000fe20000100a00 */
[----:B------:R-:W-:Y:S02]  /*751e0*/  STL.64 [R1+0x4b20], R8 ;  /* 0x004b200801007387 */ /* 0x000fe40000100a00 */
[----:B------:R-:W-:Y:S11]  /*751f0*/  LDSM.16.MT88.4 R8, [R3+0xa180] ;  /* 0x00a180000308783b */ /* 0x000ff60000004200 */
[----:B------:R-:W-:Y:S03]  /*75200*/  @!UPT UIADD3 URZ, URZ, URZ, URZ ;  /* 0x0000003f3f3ff290 */ /* 0x000fe6000fffe03f */
[----:B------:R-:W-:Y:S01]  /*75210*/  STL.64 [R1+0xa10], R28 ;  /* 0x000a101c01007387 */ /* 0x000fe20000100a00 */
[----:B------:R-:W-:Y:S02]  /*75220*/  STL.64 [R1+0xa18], R30 ;  /* 0x000a181e01007387 */ /* 0x000fe40000100a00 */
[----:B------:R-:W0:Y:S04]  /*75230*/  LDSM.16.MT88.4 R28, [R3+0xa100] ;  /* 0x00a10000031c783b */ /* 0x000e280000004200 */
[----:B0-----:R-:W-:Y:S02]  /*75240*/  IMAD.MOV.U32 R59, RZ, RZ, R28 ;  /* 0x000000ffff3b7224 */ /* 0x001fe400078e001c */
[----:B------:R-:W-:Y:S02]  /*75250*/  IMAD.MOV.U32 R57, RZ, RZ, R29 ;  /* 0x000000ffff397224 */ /* 0x000fe400078e001d */
[----:B------:R-:W-:-:S02]  /*75260*/  IMAD.MOV.U32 R56, RZ, RZ, R30 ;  /* 0x000000ffff387224 */ /* 0x000fc400078e001e */
[----:B------:R-:W-:Y:S02]  /*75270*/  IMAD.MOV.U32 R5, RZ, RZ, R31 ;  /* 0x000000ffff057224 */ /* 0x000fe400078e001f */
[----:B----4-:R-:W-:Y:S07]  /*75280*/  HMMA.16816.F32 R28, R24, R22, R52 ;  /* 0x00000016181c723c */ /* 0x010fee0000001834 */
[----:B------:R-:W-:-:S04]  /*75290*/  LOP3.LUT R55, R0, 0x30, R2, 0x78, !PT ;  /* 0x0000003000377812 */ /* 0x000fc800078e7802 */
[----:B------:R-:W-:-:S05]  /*752a0*/  LOP3.LUT R55, R55, 0x40, RZ, 0x3c, !PT ;  /* 0x0000004037377812 */ /* 0x000fca00078e3cff */
[----:B------:R-:W-:Y:S04]  /*752b0*/  LDSM.16.M88.4 R32, [R55+0x11080] ;  /* 0x011080003720783b */ /* 0x000fe80000000200 */
[----:B------:R-:W-:Y:S04]  /*752c0*/  LDSM.16.M88.4 R36, [R55+0x11880] ;  /* 0x011880003724783b */ /* 0x000fe80000000200 */
[----:B------:R-:W-:Y:S04]  /*752d0*/  LDSM.16.M88.4 R40, [R55+0x12080] ;  /* 0x012080003728783b */ /* 0x000fe80000000200 */
[----:B------:R-:W-:Y:S04]  /*752e0*/  LDSM.16.M88.4 R48, [R55+0x13080] ;  /* 0x013080003730783b */ /* 0x000fe80000000200 */
[----:B------:R-:W-:Y:S01]  /*752f0*/  STL.64 [R1+0xa30], R28 ;  /* 0x000a301c01007387 */ /* 0x000fe20000100a00 */
[----:B------:R-:W-:Y:S02]  /*75300*/  STL.64 [R1+0xa38], R30 ;  /* 0x000a381e01007387 */ /* 0x000fe40000100a00 */
[----:B------:R-:W-:Y:S02]  /*75310*/  STL.64 [R1+0x10], R8 ;  /* 0x0000100801007387 */ /* 0x000fe40000100a00 */
[----:B------:R0:W-:Y:S01]  /*75320*/  STL.64 [R1+0x18], R10 ;  /* 0x0000180a01007387 */ /* 0x0001e20000100a00 */
[----:B------:R-:W-:Y:S01]  /*75330*/  LDSM.16.M88.4 R28, [R55+0x10880] ;  /* 0x01088000371c783b */ /* 0x000fe20000000200 */
[----:B0-----:R-:W-:Y:S03]  /*75340*/  HMMA.16816.F32 R8, R24, R14, R44 ;  /* 0x0000000e1808723c */ /* 0x001fe6000000182c */
[----:B------:R-:W0:Y:S04]  /*75350*/  LDSM.16.M88.4 R24, [R55+0x10080] ;  /* 0x010080003718783b */ /* 0x000e280000000200 */
[----:B------:R-:W1:Y:S04]  /*75360*/  LDSM.16.M88.4 R44, [R55+0x12880] ;  /* 0x01288000372c783b */ /* 0x000e680000000200 */
[----:B------:R-:W-:Y:S01]  /*75370*/  STL.64 [R1+0x4b18], R14 ;  /* 0x004b180e01007387 */ /* 0x000fe20000100a00 */
[----:B------:R-:W-:Y:S02]  /*75380*/  STL.64 [R1+0x4b10], R12 ;  /* 0x004b100c01007387 */ /* 0x000fe40000100a00 */
[----:B------:R-:W-:Y:S09]  /*75390*/  LDSM.16.M88.4 R52, [R55+0x13880] ;  /* 0x013880003734783b */ /* 0x000ff20000000200 */
[----:B------:R-:W-:Y:S01]  /*753a0*/  STL.64 [R1+0xa20], R8 ;  /* 0x000a200801007387 */ /* 0x000fe20000100a00 */
[----:B------:R-:W-:Y:S02]  /*753b0*/  STL.64 [R1+0xa28], R10 ;  /* 0x000a280a01007387 */ /* 0x000fe40000100a00 */
[----:B------:R-:W2:Y:S01]  /*753c0*/  LDSM.16.MT88.4 R8, [R21+0xc000] ;  /* 0x00c000001508783b */ /* 0x000ea20000004200 */
[----:B0-----:R-:W-:Y:S03]  /*753d0*/  STL [R1+0x4500], R26 ;  /* 0x0045001a01007387 */ /* 0x001fe60000100800 */
[----:B------:R-:W-:Y:S02]  /*753e0*/  STL [R1+0x44fc], R27 ;  /* 0x0044fc1b01007387 */ /* 0x000fe40000100800 */
[----:B------:R-:W-:Y:S02]  /*753f0*/  STL [R1+0x453c], R30 ;  /* 0x00453c1e01007387 */ /* 0x000fe40000100800 */
[----:B------:R-:W-:Y:S01]  /*75400*/  STL [R1+0x4538], R31 ;  /* 0x0045381f01007387 */ /* 0x000fe20000100800 */
[----:B------:R0:W-:Y:S01]  /*75410*/  STL.64 [R1+0x4a58], R28 ;  /* 0x004a581c01007387 */ /* 0x0001e20000100a00 */
[----:B------:R-:W-:Y:S02]  /*75420*/  STL [R1+0x4520], R34 ;  /* 0x0045202201007387 */ /* 0x000fe40000100800 */
[----:B------:R-:W-:Y:S02]  /*75430*/  STL [R1+0x451c], R35 ;  /* 0x00451c2301007387 */ /* 0x000fe40000100800 */
[----:B------:R-:W-:Y:S01]  /*75440*/  STL.64 [R1+0x4a60], R32 ;  /* 0x004a602001007387 */ /* 0x000fe20000100a00 */
[----:B------:R-:W-:Y:S01]  /*75450*/  STL [R1+0x4524], R38 ;  /* 0x0045242601007387 */ /* 0x000fe20000100800 */
[----:B------:R-:W-:Y:S02]  /*75460*/  STL [R1+0x4518], R39 ;  /* 0x0045182701007387 */ /* 0x000fe40000100800 */
[----:B------:R3:W-:Y:S02]  /*75470*/  STL.64 [R1+0x4a50], R36 ;  /* 0x004a502401007387 */ /* 0x0007e40000100a00 */
[----:B------:R-:W-:Y:S01]  /*75480*/  STL [R1+0x44f0], R42 ;  /* 0x0044f02a01007387 */ /* 0x000fe20000100800 */
[----:B------:R-:W-:Y:S01]  /*75490*/  STL [R1+0x44cc], R43 ;  /* 0x0044cc2b01007387 */ /* 0x000fe20000100800 */
[----:B------:R-:W-:Y:S02]  /*754a0*/  STL.64 [R1+0x4a20], R40 ;  /* 0x004a202801007387 */ /* 0x000fe40000100a00 */
[----:B-1----:R-:W-:Y:S02]  /*754b0*/  STL [R1+0x44c4], R46 ;  /* 0x0044c42e01007387 */ /* 0x002fe40000100800 */
[----:B------:R-:W-:Y:S01]  /*754c0*/  STL [R1+0x44c0], R47 ;  /* 0x0044c02f01007387 */ /* 0x000fe20000100800 */
[----:B------:R-:W-:Y:S01]  /*754d0*/  STL.64 [R1+0x4a28], R44 ;  /* 0x004a282c01007387 */ /* 0x000fe20000100a00 */
[----:B------:R-:W-:Y:S02]  /*754e0*/  STL [R1+0x44b4], R50 ;  /* 0x0044b43201007387 */ /* 0x000fe40000100800 */
[----:B------:R-:W-:Y:S02]  /*754f0*/  STL [R1+0x44b0], R51 ;  /* 0x0044b03301007387 */ /* 0x000fe40000100800 */
[----:B------:R-:W-:Y:S01]  /*75500*/  STL.64 [R1+0x4a30], R48 ;  /* 0x004a303001007387 */ /* 0x000fe20000100a00 */
[----:B------:R-:W1:Y:S01]  /*75510*/  LDSM.16.MT88.4 R32, [R21+0xc080] ;  /* 0x00c080001520783b */ /* 0x000e620000004200 */
[----:B--2---:R-:W-:-:S02]  /*75520*/  IMAD.MOV.U32 R0, RZ, RZ, R8 ;  /* 0x000000ffff007224 */ /* 0x004fc400078e0008 */
[----:B------:R-:W-:Y:S01]  /*75530*/  IMAD.MOV.U32 R2, RZ, RZ, R9 ;  /* 0x000000ffff027224 */ /* 0x000fe200078e0009 */
[----:B------:R-:W2:Y:S01]  /*75540*/  LDL.LU R8, [R1+0xb30] ;  /* 0x000b300001087983 */ /* 0x000ea20000300800 */
[----:B------:R-:W-:Y:S02]  /*75550*/  IMAD.MOV.U32 R3, RZ, RZ, R10 ;  /* 0x000000ffff037224 */ /* 0x000fe400078e000a */
[----:B------:R-:W2:Y:S02]  /*75560*/  LDL.LU R9, [R1+0xb34] ;  /* 0x000b340001097983 */ /* 0x000ea40000300800 */
[----:B------:R-:W-:Y:S01]  /*75570*/  IMAD.MOV.U32 R60, RZ, RZ, R11 ;  /* 0x000000ffff3c7224 */ /* 0x000fe200078e000b */
[----:B------:R-:W2:Y:S01]  /*75580*/  LDL.LU R10, [R1+0xb38] ;  /* 0x000b3800010a7983 */ /* 0x000ea20000300800 */
[----:B------:R-:W2:Y:S02]  /*75590*/  LDL.LU R11, [R1+0xb3c] ;  /* 0x000b3c00010b7983 */ /* 0x000ea40000300800 */
[----:B0-----:R-:W4:Y:S02]  /*755a0*/  LDL.LU R28, [R1+0xb50] ;  /* 0x000b5000011c7983 */ /* 0x001f240000300800 */
[----:B------:R-:W4:Y:S01]  /*755b0*/  LDL.LU R29, [R1+0xb54] ;  /* 0x000b5400011d7983 */ /* 0x000f220000300800 */
[----:B------:R-:W4:Y:S01]  /*755c0*/  LDL.LU R30, [R1+0xb58] ;  /* 0x000b5800011e7983 */ /* 0x000f220000300800 */
[----:B------:R-:W4:Y:S02]  /*755d0*/  LDL.LU R31, [R1+0xb5c] ;  /* 0x000b5c00011f7983 */ /* 0x000f240000300800 */
[----:B------:R-:W2:Y:S02]  /*755e0*/  LDL.LU R12, [R1+0xb40] ;  /* 0x000b4000010c7983 */ /* 0x000ea40000300800 */
[----:B------:R-:W2:Y:S01]  /*755f0*/  LDL.LU R13, [R1+0xb44] ;  /* 0x000b4400010d7983 */ /* 0x000ea20000300800 */
[----:B------:R-:W2:Y:S01]  /*75600*/  LDL.LU R14, [R1+0xb48] ;  /* 0x000b4800010e7983 */ /* 0x000ea20000300800 */
[----:B------:R-:W2:Y:S02]  /*75610*/  LDL.LU R15, [R1+0xb4c] ;  /* 0x000b4c00010f7983 */ /* 0x000ea40000300800 */
[----:B---3--:R-:W3:Y:S02]  /*75620*/  LDL.LU.64 R36, [R1+0x10] ;  /* 0x0000100001247983 */ /* 0x008ee40000300a00 */
[----:B------:R-:W2:Y:S02]  /*75630*/  LDL.LU.64 R38, [R1+0x18] ;  /* 0x0000180001267983 */ /* 0x000ea40000300a00 */
[----:B--2---:R-:W-:Y:S01]  /*75640*/  STL.64 [R1+0x4a90], R38 ;  /* 0x004a902601007387 */ /* 0x004fe20000100a00 */
[----:B---3--:R-:W-:Y:S02]  /*75650*/  STL.64 [R1+0x4a88], R36 ;  /* 0x004a882401007387 */ /* 0x008fe40000100a00 */
[----:B------:R0:W-:Y:S02]  /*75660*/  STL [R1+0x44bc], R54 ;  /* 0x0044bc3601007387 */ /* 0x0001e40000100800 */
[----:B------:R2:W-:Y:S01]  /*75670*/  STL [R1+0x44b8], R55 ;  /* 0x0044b83701007387 */ /* 0x0005e20000100800 */
[----:B------:R-:W-:Y:S04]  /*75680*/  STL.64 [R1+0x4a48], R52 ;  /* 0x004a483401007387 */ /* 0x000fe80000100a00 */
[----:B0-----:R-:W3:Y:S01]  /*75690*/  LDL.LU R54, [R1+0x8] ;  /* 0x0000080001367983 */ /* 0x001ee20000300800 */
[----:B------:R-:W-:-:S02]  /*756a0*/  IMAD.MOV.U32 R36, RZ, RZ, R59 ;  /* 0x000000ffff247224 */ /* 0x000fc400078e003b */
[----:B------:R-:W3:Y:S02]  /*756b0*/  LDL.LU R59, [R1+0x4b54] ;  /* 0x004b5400013b7983 */ /* 0x000ee40000300800 */
[----:B------:R-:W-:Y:S02]  /*756c0*/  IMAD.MOV.U32 R37, RZ, RZ, R57 ;  /* 0x000000ffff257224 */ /* 0x000fe400078e0039 */
[----:B------:R-:W-:Y:S01]  /*756d0*/  IMAD.MOV.U32 R38, RZ, RZ, R56 ;  /* 0x000000ffff267224 */ /* 0x000fe200078e0038 */
[----:B------:R-:W3:Y:S01]  /*756e0*/  LDL.LU R57, [R1+0x4b50] ;  /* 0x004b500001397983 */ /* 0x000ee20000300800 */
[----:B------:R-:W4:Y:S02]  /*756f0*/  LDL.LU R56, [R1+0x4b4c] ;  /* 0x004b4c0001387983 */ /* 0x000f240000300800 */
[----:B------:R-:W-:Y:S02]  /*75700*/  IMAD.MOV.U32 R39, RZ, RZ, R5 ;  /* 0x000000ffff277224 */ /* 0x000fe400078e0005 */
[----:B------:R-:W4:Y:S03]  /*75710*/  LDL.LU R5, [R1+0x4b48] ;  /* 0x004b480001057983 */ /* 0x000f260000300800 */
[----:B------:R-:W-:Y:S02]  /*75720*/  STL.64 [R1+0x4b00], R38 ;  /* 0x004b002601007387 */ /* 0x000fe40000100a00 */
[----:B------:R0:W-:Y:S02]  /*75730*/  STL.64 [R1+0x4af8], R36 ;  /* 0x004af82401007387 */ /* 0x0001e40000100a00 */
[----:B-1----:R-:W-:-:S02]  /*75740*/  IMAD.MOV.U32 R27, RZ, RZ, R34 ;  /* 0x000000ffff1b7224 */ /* 0x002fc400078e0022 */
[----:B------:R-:W-:Y:S02]  /*75750*/  IMAD.MOV.U32 R26, RZ, RZ, R35 ;  /* 0x000000ffff1a7224 */ /* 0x000fe400078e0023 */
[----:B--2---:R-:W-:Y:S02]  /*75760*/  IMAD.MOV.U32 R55, RZ, RZ, R20 ;  /* 0x000000ffff377224 */ /* 0x004fe400078e0014 */
[----:B0-----:R-:W-:Y:S02]  /*75770*/  IMAD.MOV.U32 R36, RZ, RZ, R4 ;  /* 0x000000ffff247224 */ /* 0x001fe400078e0004 */
[----:B------:R-:W-:Y:S01]  /*75780*/  IMAD.MOV.U32 R37, RZ, RZ, R61 ;  /* 0x000000ffff257224 */ /* 0x000fe200078e003d */
[----:B------:R-:W2:Y:S01]  /*75790*/  LDL.LU R4, [R1+0x4b44] ;  /* 0x004b440001047983 */ /* 0x000ea20000300800 */
[----:B------:R-:W2:Y:S02]  /*757a0*/  LDL.LU R61, [R1+0x4b40] ;  /* 0x004b4000013d7983 */ /* 0x000ea40000300800 */
[----:B------:R-:W-:-:S02]  /*757b0*/  IMAD.MOV.U32 R38, RZ, RZ, R17 ;  /* 0x000000ffff267224 */ /* 0x000fc400078e0011 */
[----:B------:R-:W-:Y:S01]  /*757c0*/  IMAD.MOV.U32 R39, RZ, RZ, R16 ;  /* 0x000000ffff277224 */ /* 0x000fe200078e0010 */
[----:B------:R-:W2:Y:S01]  /*757d0*/  LDL.LU R17, [R1+0x4b3c] ;  /* 0x004b3c0001117983 */ /* 0x000ea20000300800 */
[----:B------:R-:W2:Y:S02]  /*757e0*/  LDL.LU R16, [R1+0x4b38] ;  /* 0x004b380001107983 */ /* 0x000ea40000300800 */
[----:B------:R3:W-:Y:S02]  /*757f0*/  STL.64 [R1+0x4a70], R26 ;  /* 0x004a701a01007387 */ /* 0x0007e40000100a00 */
[----:B------:R-:W-:Y:S02]  /*75800*/  STL.64 [R1+0x4a68], R24 ;  /* 0x004a681801007387 */ /* 0x000fe40000100a00 */
[----:B------:R-:W-:Y:S02]  /*75810*/  IMAD.MOV.U32 R20, RZ, RZ, R32 ;  /* 0x000000ffff147224 */ /* 0x000fe400078e0020 */
[----:B------:R-:W-:-:S02]  /*75820*/  IMAD.MOV.U32 R21, RZ, RZ, R33 ;  /* 0x000000ffff157224 */ /* 0x000fc400078e0021 */
[----:B---3--:R-:W-:Y:S02]  /*75830*/  IMAD.MOV.U32 R27, RZ, RZ, R57 ;  /* 0x000000ffff1b7224 */ /* 0x008fe400078e0039 */
[----:B----4-:R-:W-:Y:S01]  /*75840*/  IMAD.MOV.U32 R26, RZ, RZ, R56 ;  /* 0x000000ffff1a7224 */ /* 0x010fe200078e0038 */
[C---:B------:R-:W-:Y:S08]  /*75850*/  HMMA.16816.F32 R12, R36.reuse, R54, R12 ;  /* 0x00000036240c723c */ /* 0x040ff0000000180c */
[C---:B------:R-:W-:Y:S08]  /*75860*/  HMMA.16816.F32 R28, R36.reuse, R26, R28 ;  /* 0x0000001a241c723c */ /* 0x040ff0000000181c */
[C---:B------:R-:W-:Y:S01]  /*75870*/  HMMA.16816.F32 R8, R36.reuse, R58, R8 ;  /* 0x0000003a2408723c */ /* 0x040fe20000001808 */
[----:B------:R-:W3:Y:S01]  /*75880*/  LDL.LU R56, [R1+0x4b34] ;  /* 0x004b340001387983 */ /* 0x000ee20000300800 */
[----:B------:R-:W4:Y:S02]  /*75890*/  LDL.LU R57, [R1+0x4b30] ;  /* 0x004b300001397983 */ /* 0x000f240000300800 */
[----:B------:R-:W-:Y:S11]  /*758a0*/  STL.64 [R1+0x4b08], R26 ;  /* 0x004b081a01007387 */ /* 0x000ff60000100a00 */
[----:B------:R-:W-:Y:S01]  /*758b0*/  STL.64 [R1+0xa40], R28 ;  /* 0x000a401c01007387 */ /* 0x000fe20000100a00 */
[----:B------:R-:W-:Y:S02]  /*758c0*/  STL.64 [R1+0xa48], R30 ;  /* 0x000a481e01007387 */ /* 0x000fe40000100a00 */
[----:B------:R-:W2:Y:S02]  /*758d0*/  LDL.LU R32, [R1+0x530] ;  /* 0x0005300001207983 */ /* 0x000ea40000300800 */
[----:B------:R-:W-:Y:S01]  /*758e0*/  STL.64 [R1+0xb60], R12 ;  /* 0x000b600c01007387 */ /* 0x000fe20000100a00 */
[----:B------:R-:W-:Y:S02]  /*758f0*/  STL.64 [R1+0xb68], R14 ;  /* 0x000b680e01007387 */ /* 0x000fe40000100a00 */
[----:B------:R-:W-:Y:S02]  /*75900*/  STL.64 [R1+0xb50], R8 ;  /* 0x000b500801007387 */ /* 0x000fe40000100a00 */
[----:B------:R-:W-:Y:S02]  /*75910*/  STL.64 [R1+0xb58], R10 ;  /* 0x000b580a01007387 */ /* 0x000fe40000100a00 */
[----:B------:R-:W2:Y:S01]  /*75920*/  LDL.LU R33, [R1+0x534] ;  /* 0x0005340001217983 */ /* 0x000ea20000300800 */
[----:B------:R-:W2:Y:S01]  /*75930*/  LDL.LU R34, [R1+0x538] ;  /* 0x0005380001227983 */ /* 0x000ea20000300800 */
[----:B------:R-:W2:Y:S03]  /*75940*/  LDL.LU R35, [R1+0x53c] ;  /* 0x00053c0001237983 */ /* 0x000ea60000300800 */
[----:B--2---:R-:W-:Y:S01]  /*75950*/  STL.64 [R1+0x4a80], R34 ;  /* 0x004a802201007387 */ /* 0x004fe20000100a00 */
[----:B------:R0:W-:Y:S03]  /*75960*/  STL.64 [R1+0x4a78], R32 ;  /* 0x004a782001007387 */ /* 0x0001e60000100a00 */
[----:B0-----:R-:W2:Y:S01]  /*75970*/  LDL.LU R32, [R1+0x550] ;  /* 0x0005500001207983 */ /* 0x001ea20000300800 */
[----:B------:R-:W2:Y:S02]  /*75980*/  LDL.LU R33, [R1+0x554] ;  /* 0x0005540001217983 */ /* 0x000ea40000300800 */
[----:B------:R-:W2:Y:S02]  /*75990*/  LDL.LU R34, [R1+0x558] ;  /* 0x0005580001227983 */ /* 0x000ea40000300800 */
[----:B------:R-:W2:Y:S02]  /*759a0*/  LDL.LU R35, [R1+0x55c] ;  /* 0x00055c0001237983 */ /* 0x000ea40000300800 */
        /* <DEDUP_REMOVED lines=46> */
[----:B--2---:R-:W-:Y:S01]  /*75c90*/  STL.64 [R1+0x4ad0], R34 ;  /* 0x004ad02201007387 */ /* 0x004fe20000100a00 */
[----:B------:R0:W-:Y:S03]  /*75ca0*/  STL.64 [R1+0x4ac8], R32 ;  /* 0x004ac82001007387 */ /* 0x0001e60000100a00 */
[----:B0-----:R-:W2:Y:S01]  /*75cb0*/  LDL.LU R32, [R1+0x6d0] ;  /* 0x0006d00001207983 */ /* 0x001ea20000300800 */
[----:B------:R-:W2:Y:S02]  /*75cc0*/  LDL.LU R33, [R1+0x6d4] ;  /* 0x0006d40001217983 */ /* 0x000ea40000300800 */
[----:B------:R-:W2:Y:S02]  /*75cd0*/  LDL.LU R34, [R1+0x6d8] ;  /* 0x0006d80001227983 */ /* 0x000ea40000300800 */
[----:B------:R-:W2:Y:S01]  /*75ce0*/  LDL.LU R35, [R1+0x6dc] ;  /* 0x0006dc0001237983 */ /* 0x000ea20000300800 */
[C---:B---3--:R-:W-:Y:S08]  /*75cf0*/  HMMA.16816.F32 R28, R36.reuse, R6, R28 ;  /* 0x00000006241c723c */ /* 0x048ff0000000181c */
[C---:B----4-:R-:W-:Y:S01]  /*75d00*/  HMMA.16816.F32 R8, R36.reuse, R18, R8 ;  /* 0x000000122408723c */ /* 0x050fe20000001808 */
[----:B--2---:R-:W-:Y:S01]  /*75d10*/  STL.64 [R1+0x4ae0], R34 ;  /* 0x004ae02201007387 */ /* 0x004fe20000100a00 */
[----:B------:R0:W-:Y:S03]  /*75d20*/  STL.64 [R1+0x4ad8], R32 ;  /* 0x004ad82001007387 */ /* 0x0001e60000100a00 */
        /* <DEDUP_REMOVED lines=8> */
[----:B------:R-:W2:Y:S02]  /*75db0*/  LDL.LU R34, [R1+0x758] ;  /* 0x0007580001227983 */ /* 0x000ea40000300800 */
[----:B------:R-:W2:Y:S01]  /*75dc0*/  LDL.LU R35, [R1+0x75c] ;  /* 0x00075c0001237983 */ /* 0x000ea20000300800 */
        /* <DEDUP_REMOVED lines=9> */
[----:B------:R-:W2:Y:S01]  /*75e60*/  LDL.LU.64 R8, [R1+0x4b20] ;  /* 0x004b200001087983 */ /* 0x000ea20000300a00 */
[C---:B----4-:R-:W-:Y:S11]  /*75e70*/  HMMA.16816.F32 R12, R36.reuse, R10, R12 ;  /* 0x0000000a240c723c */ /* 0x050ff6000000180c */
[----:B------:R-:W-:Y:S11]  /*75e80*/  @!UPT UIADD3 URZ, URZ, URZ, URZ ;  /* 0x0000003f3f3ff290 */ /* 0x000ff6000fffe03f */
[----:B------:R-:W-:Y:S01]  /*75e90*/  @!UPT UIADD3 URZ, URZ, URZ, URZ ;  /* 0x0000003f3f3ff290 */ /* 0x000fe2000fffe03f */
[----:B------:R-:W-:Y:S01]  /*75ea0*/  STL.64 [R1+0xb20], R12 ;  /* 0x000b200c01007387 */ /* 0x000fe20000100a00 */
[----:B------:R0:W-:Y:S03]  /*75eb0*/  STL.64 [R1+0xb28], R14 ;  /* 0x000b280e01007387 */ /* 0x0001e60000100a00 */
[----:B0-----:R-:W4:Y:S01]  /*75ec0*/  LDL.LU.64 R14, [R1+0x4b18] ;  /* 0x004b1800010e7983 */ /* 0x001f220000300a00 */
[C---:B------:R-:W-:Y:S01]  /*75ed0*/  HMMA.16816.F32 R48, R36.reuse, R22, R48 ;  /* 0x000000162430723c */ /* 0x040fe20000001830 */
[----:B------:R-:W2:Y:S11]  /*75ee0*/  LDL.LU.64 R12, [R1+0x4b10] ;  /* 0x004b1000010c7983 */ /* 0x000eb60000300a00 */
[----:B------:R-:W-:Y:S11]  /*75ef0*/  @!UPT UIADD3 URZ, URZ, URZ, URZ ;  /* 0x0000003f3f3ff290 */ /* 0x000ff6000fffe03f */
[----:B------:R0:W-:Y:S01]  /*75f00*/  STL.64 [R1+0xb10], R48 ;  /* 0x000b103001007387 */ /* 0x0001e20000100a00 */
[----:B------:R1:W-:Y:S03]  /*75f10*/  STL.64 [R1+0xb18], R50 ;  /* 0x000b183201007387 */ /* 0x0003e60000100a00 */
[----:B0-----:R-:W2:Y:S01]  /*75f20*/  LDL.LU R48, [R1+0x510] ;  /* 0x0005100001307983 */ /* 0x001ea20000300800 */
[----:B------:R-:W2:Y:S02]  /*75f30*/  LDL.LU R49, [R1+0x514] ;  /* 0x0005140001317983 */ /* 0x000ea40000300800 */
[----:B-1----:R-:W2:Y:S02]  /*75f40*/  LDL.LU R50, [R1+0x518] ;  /* 0x0005180001327983 */ /* 0x002ea40000300800 */
[----:B------:R-:W2:Y:S01]  /*75f50*/  LDL.LU R51, [R1+0x51c] ;  /* 0x00051c0001337983 */ /* 0x000ea20000300800 */
[----:B----4-:R-:W-:Y:S01]  /*75f60*/  HMMA.16816.F32 R36, R36, R14, R24 ;  /* 0x0000000e2424723c */ /* 0x010fe20000001818 */
[----:B------:R-:W4:Y:S11]  /*75f70*/  LDL.LU.64 R26, [R1+0x4b08] ;  /* 0x004b0800011a7983 */ /* 0x000f360000300a00 */
[----:B------:R-:W-:Y:S11]  /*75f80*/  @!UPT UIADD3 URZ, URZ, URZ, URZ ;  /* 0x0000003f3f3ff290 */ /* 0x000ff6000fffe03f */
[----:B------:R-:W-:Y:S01]  /*75f90*/  STL.64 [R1+0xb00], R36 ;  /* 0x000b002401007387 */ /* 0x000fe20000100a00 */
[----:B------:R0:W-:Y:S03]  /*75fa0*/  STL.64 [R1+0xb08], R38 ;  /* 0x000b082601007387 */ /* 0x0001e60000100a00 */
[----:B0-----:R-:W4:Y:S01]  /*75fb0*/  LDL.LU.64 R38, [R1+0x4b00] ;  /* 0x004b000001267983 */ /* 0x001f220000300a00 */
[----:B------:R-:W4:Y:S02]  /*75fc0*/  LDL.LU.64 R36, [R1+0x4af8] ;  /* 0x004af80001247983 */ /* 0x000f240000300a00 */
[C---:B----4-:R-:W-:Y:S08]  /*75fd0*/  HMMA.16816.F32 R44, R36.reuse, R26, R44 ;  /* 0x0000001a242c723c */ /* 0x050ff0000000182c */
[C---:B------:R-:W-:Y:S08]  /*75fe0*/  HMMA.16816.F32 R40, R36.reuse, R54, R40 ;  /* 0x000000362428723c */ /* 0x040ff00000001828 */
[C---:B--2---:R-:W-:Y:S07]  /*75ff0*/  HMMA.16816.F32 R32, R36.reuse, R58, R32 ;  /* 0x0000003a2420723c */ /* 0x044fee0000001820 */
[----:B------:R0:W-:Y:S01]  /*76000*/  STL.64 [R1+0xaf0], R44 ;  /* 0x000af02c01007387 */ /* 0x0001e20000100a00 */
[----:B------:R1:W-:Y:S03]  /*76010*/  STL.64 [R1+0xaf8], R46 ;  /* 0x000af82e01007387 */ /* 0x0003e60000100a00 */
[----:B0-----:R-:W2:Y:S04]  /*76020*/  LDL.LU R44, [R1+0x500] ;  /* 0x00050000012c7983 */ /* 0x001ea80000300800 */
[----:B------:R0:W-:Y:S02]  /*76030*/  STL.64 [R1+0xae0], R40 ;  /* 0x000ae02801007387 */ /* 0x0001e40000100a00 */
[----:B------:R4:W-:Y:S02]  /*76040*/  STL.64 [R1+0xae8], R42 ;  /* 0x000ae82a01007387 */ /* 0x0009e40000100a00 */
[----:B------:R-:W2:Y:S01]  /*76050*/  LDL.LU R45, [R1+0x504] ;  /* 0x00050400012d7983 */ /* 0x000ea20000300800 */
[----:B-1----:R-:W2:Y:S01]  /*76060*/  LDL.LU R46, [R1+0x508] ;  /* 0x00050800012e7983 */ /* 0x002ea20000300800 */
[----:B------:R-:W2:Y:S03]  /*76070*/  LDL.LU R47, [R1+0x50c] ;  /* 0x00050c00012f7983 */ /* 0x000ea60000300800 */
[----:B0-----:R-:W2:Y:S01]  /*76080*/  LDL.LU R40, [R1+0x4f0] ;  /* 0x0004f00001287983 */ /* 0x001ea20000300800 */
[----:B------:R-:W2:Y:S02]  /*76090*/  LDL.LU R41, [R1+0x4f4] ;  /* 0x0004f40001297983 */ /* 0x000ea40000300800 */
[----:B----4-:R-:W4:Y:S02]  /*760a0*/  LDL.LU R42, [R1+0x4f8] ;  /* 0x0004f800012a7983 */ /* 0x010f240000300800 */
[----:B------:R-:W4:Y:S01]  /*760b0*/  LDL.LU R43, [R1+0x4fc] ;  /* 0x0004fc00012b7983 */ /* 0x000f220000300800 */
        /* <DEDUP_REMOVED lines=45> */
[----:B------:R0:W-:Y:S03]  /*76390*/  STL.64 [R1+0x68], R26 ;  /* 0x0000681a01007387 */ /* 0x0001e60000100a00 */
[----:B0-----:R-:W3:Y:S01]  /*763a0*/  LDL.LU.64 R26, [R1+0x4a70] ;  /* 0x004a7000011a7983 */ /* 0x001ee20000300a00 */
[----:B------:R-:W3:Y:S01]  /*763b0*/  LDL.LU.64 R24, [R1+0x4a68] ;  /* 0x004a680001187983 */ /* 0x000ee20000300a00 */
[C---:B--2---:R-:W-:Y:S02]  /*763c0*/  HMMA.16816.F32 R52, R36.reuse, R54, R32 ;  /* 0x000000362434723c */ /* 0x044fe40000001820 */
[----:B------:R-:W2:Y:S11]  /*763d0*/  LDL.LU.64 R32, [R1+0x4a60] ;  /* 0x004a600001207983 */ /* 0x000eb60000300a00 */
[----:B------:R-:W-:Y:S10]  /*763e0*/  @!UPT UIADD3 URZ, URZ, URZ, URZ ;  /* 0x0000003f3f3ff290 */ /* 0x000ff4000fffe03f */
[----:B------:R0:W-:Y:S01]  /*763f0*/  STL.64 [R1+0xa70], R52 ;  /* 0x000a703401007387 */ /* 0x0001e20000100a00 */
[----:B------:R1:W-:Y:S02]  /*76400*/  STL.64 [R1+0xa78], R54 ;  /* 0x000a783601007387 */ /* 0x0003e40000100a00 */
[----:B------:R-:W-:Y:S02]  /*76410*/  IMAD.MOV.U32 R35, RZ, RZ, R36 ;  /* 0x000000ffff237224 */ /* 0x000fe400078e0024 */
[----:B------:R-:W-:Y:S01]  /*76420*/  IMAD.MOV.U32 R34, RZ, RZ, R37 ;  /* 0x000000ffff227224 */ /* 0x000fe200078e0025 */
[----:B0-----:R-:W2:Y:S01]  /*76430*/  LDL.LU R52, [R1+0x4d0] ;  /* 0x0004d00001347983 */ /* 0x001ea20000300800 */
[----:B-1----:R-:W-:Y:S02]  /*76440*/  IMAD.MOV.U32 R54, RZ, RZ, R57 ;  /* 0x000000ffff367224 */ /* 0x002fe400078e0039 */
[----:B------:R-:W-:Y:S02]  /*76450*/  IMAD.MOV.U32 R55, RZ, RZ, R56 ;  /* 0x000000ffff377224 */ /* 0x000fe400078e0038 */
[----:B------:R-:W2:Y:S01]  /*76460*/  LDL.LU R53, [R1+0x4d4] ;  /* 0x0004d40001357983 */ /* 0x000ea20000300800 */
[----:B---3--:R-:W-:Y:S01]  /*76470*/  HMMA.16816.F32 R56, R36, R58, R28 ;  /* 0x0000003a2438723c */ /* 0x008fe2000000181c */
[----:B------:R-:W3:Y:S01]  /*76480*/  LDL.LU.64 R28, [R1+0x4a58] ;  /* 0x004a5800011c7983 */ /* 0x000ee20000300a00 */
[----:B------:R-:W3:Y:S05]  /*76490*/  LDL.LU.64 R36, [R1+0x4a50] ;  /* 0x004a500001247983 */ /* 0x000eea0000300a00 */
[----:B------:R-:W-:-:S02]  /*764a0*/  IMAD.MOV.U32 R31, RZ, RZ, R38 ;  /* 0x000000ffff1f7224 */ /* 0x000fc400078e0026 */
[----:B------:R-:W-:Y:S11]  /*764b0*/  IMAD.MOV.U32 R30, RZ, RZ, R39 ;  /* 0x000000ffff1e7224 */ /* 0x000ff600078e0027 */
[----:B------:R-:W-:Y:S03]  /*764c0*/  @!UPT UIADD3 URZ, URZ, URZ, URZ ;  /* 0x0000003f3f3ff290 */ /* 0x000fe6000fffe03f */
[----:B------:R0:W-:Y:S01]  /*764d0*/  STL [R1+0xa64], R57 ;  /* 0x000a643901007387 */ /* 0x0001e20000100800 */
[----:B------:R1:W-:Y:S02]  /*764e0*/  STL.64 [R1+0xa68], R58 ;  /* 0x000a683a01007387 */ /* 0x0003e40000100a00 */
[----:B------:R-:W-:Y:S02]  /*764f0*/  IMAD.MOV.U32 R39, RZ, RZ, R56 ;  /* 0x000000ffff277224 */ /* 0x000fe400078e0038 */
[----:B------:R-:W-:Y:S02]  /*76500*/  IMAD.MOV.U32 R56, RZ, RZ, R35 ;  /* 0x000000ffff387224 */ /* 0x000fe400078e0023 */
[----:B0-----:R-:W-:Y:S02]  /*76510*/  IMAD.MOV.U32 R57, RZ, RZ, R34 ;  /* 0x000000ffff397224 */ /* 0x001fe400078e0022 */
[----:B-1----:R-:W-:Y:S02]  /*76520*/  IMAD.MOV.U32 R58, RZ, RZ, R31 ;  /* 0x000000ffff3a7224 */ /* 0x002fe400078e001f */
[----:B------:R-:W-:-:S07]  /*76530*/  IMAD.MOV.U32 R59, RZ, RZ, R30 ;  /* 0x000000ffff3b7224 */ /* 0x000fce00078e001e */
[C---:B------:R-:W-:Y:S08]  /*76540*/  HMMA.16816.F32 R48, R56.reuse, R6, R48 ;  /* 0x000000063830723c */ /* 0x040ff00000001830 */
[C---:B------:R-:W-:Y:S08]  /*76550*/  HMMA.16816.F32 R44, R56.reuse, R18, R44 ;  /* 0x00000012382c723c */ /* 0x040ff0000000182c */
[----:B----4-:R-:W-:Y:S01]  /*76560*/  HMMA.16816.F32 R40, R56, R10, R40 ;  /* 0x0000000a3828723c */ /* 0x010fe20000001828 */
[----:B------:R0:W-:Y:S06]  /*76570*/  STL [R1+0x45c0], R39 ;  /* 0x0045c02701007387 */ /* 0x0001ec0000100800 */
[----:B------:R-:W-:Y:S01]  /*76580*/  STL.64 [R1+0x30], R48 ;  /* 0x0000303001007387 */ /* 0x000fe20000100a00 */
[----:B------:R1:W-:Y:S08]  /*76590*/  STL.64 [R1+0x49e8], R4 ;  /* 0x0049e80401007387 */ /* 0x0003f00000100a00 */
[----:B0-----:R-:W-:Y:S01]  /*765a0*/  IMAD.MOV.U32 R39, RZ, RZ, R47 ;  /* 0x000000ffff277224 */ /* 0x001fe200078e002f */
[----:B-1----:R-:W4:Y:S01]  /*765b0*/  LDL.LU R4, [R1+0x4c0] ;  /* 0x0004c00001047983 */ /* 0x002f220000300800 */
[----:B------:R-:W4:Y:S02]  /*765c0*/  LDL.LU R5, [R1+0x4c4] ;  /* 0x0004c40001057983 */ /* 0x000f240000300800 */
[----:B------:R-:W4:Y:S02]  /*765d0*/  LDL.LU R6, [R1+0x4c8] ;  /* 0x0004c80001067983 */ /* 0x000f240000300800 */
[----:B------:R-:W4:Y:S01]  /*765e0*/  LDL.LU R7, [R1+0x4cc] ;  /* 0x0004cc0001077983 */ /* 0x000f220000300800 */
[----:B------:R0:W-:Y:S01]  /*765f0*/  STL.64 [R1+0x20], R44 ;  /* 0x0000202c01007387 */ /* 0x0001e20000100a00 */
[----:B------:R1:W-:Y:S02]  /*76600*/  STL [R1+0x28], R46 ;  /* 0x0000282e01007387 */ /* 0x0003e40000100800 */
[----:B------:R-:W-:Y:S02]  /*76610*/  STL [R1+0x4678], R39 ;  /* 0x0046782701007387 */ /* 0x000fe40000100800 */
[----:B------:R-:W3:Y:S01]  /*76620*/  LDL.LU R48, [R1+0x4b0] ;  /* 0x0004b00001307983 */ /* 0x000ee20000300800 */
[----:B------:R1:W-:Y:S01]  /*76630*/  STL.64 [R1+0xa50], R40 ;  /* 0x000a502801007387 */ /* 0x0003e20000100a00 */
[----:B------:R1:W-:Y:S02]  /*76640*/  STL.64 [R1+0xa58], R42 ;  /* 0x000a582a01007387 */ /* 0x0003e40000100a00 */
[----:B------:R-:W-:-:S02]  /*76650*/  IMAD.MOV.U32 R30, RZ, RZ, R50 ;  /* 0x000000ffff1e7224 */ /* 0x000fc400078e0032 */
[----:B------:R-:W3:Y:S02]  /*76660*/  LDL.LU R49, [R1+0x4b4] ;  /* 0x0004b40001317983 */ /* 0x000ee40000300800 */
[----:B------:R-:W-:Y:S01]  /*76670*/  IMAD.MOV.U32 R31, RZ, RZ, R51 ;  /* 0x000000ffff1f7224 */ /* 0x000fe200078e0033 */
[----:B------:R-:W3:Y:S01]  /*76680*/  LDL.LU R50, [R1+0x4b8] ;  /* 0x0004b80001327983 */ /* 0x000ee20000300800 */
[----:B------:R-:W3:Y:S02]  /*76690*/  LDL.LU R51, [R1+0x4bc] ;  /* 0x0004bc0001337983 */ /* 0x000ee40000300800 */
[----:B0-----:R-:W3:Y:S01]  /*766a0*/  LDL.LU R44, [R1+0x4a0] ;  /* 0x0004a000012c7983 */ /* 0x001ee20000300800 */
[----:B------:R-:W3:Y:S04]  /*766b0*/  LDL.LU R45, [R1+0x4a4] ;  /* 0x0004a400012d7983 */ /* 0x000ee80000300800 */
[----:B-1----:R-:W3:Y:S01]  /*766c0*/  LDL.LU R46, [R1+0x4a8] ;  /* 0x0004a800012e7983 */ /* 0x002ee20000300800 */
[----:B------:R-:W3:Y:S02]  /*766d0*/  LDL.LU R47, [R1+0x4ac] ;  /* 0x0004ac00012f7983 */ /* 0x000ee40000300800 */
[----:B------:R-:W3:Y:S02]  /*766e0*/  LDL.LU R40, [R1+0x490] ;  /* 0x0004900001287983 */ /* 0x000ee40000300800 */
[----:B------:R-:W3:Y:S01]  /*766f0*/  LDL.LU R41, [R1+0x494] ;  /* 0x0004940001297983 */ /* 0x000ee20000300800 */
[----:B------:R-:W3:Y:S01]  /*76700*/  LDL.LU R42, [R1+0x498] ;  /* 0x00049800012a7983 */ /* 0x000ee20000300800 */
[----:B------:R-:W3:Y:S01]  /*76710*/  LDL.LU R43, [R1+0x49c] ;  /* 0x00049c00012b7983 */ /* 0x000ee20000300800 */
[----:B--2---:R-:W-:Y:S07]  /*76720*/  HMMA.16816.F32 R52, R56, R22, R52 ;  /* 0x000000163834723c */ /* 0x004fee0000001834 */
[----:B------:R-:W-:-:S02]  /*76730*/  IMAD.MOV.U32 R22, RZ, RZ, R27 ;  /* 0x000000ffff167224 */ /* 0x000fc400078e001b */
[----:B------:R-:W-:Y:S11]  /*76740*/  IMAD.MOV.U32 R23, RZ, RZ, R26 ;  /* 0x000000ffff177224 */ /* 0x000ff600078e001a */
[----:B------:R-:W-:Y:S03]  /*76750*/  @!UPT UIADD3 URZ, URZ, URZ, URZ ;  /* 0x0000003f3f3ff290 */ /* 0x000fe6000fffe03f */
[----:B------:R0:W-:Y:S01]  /*76760*/  STL [R1], R52 ;  /* 0x0000003401007387 */ /* 0x0001e20000100800 */
[----:B------:R-:W-:-:S03]  /*76770*/  IMAD.MOV.U32 R38, RZ, RZ, R53 ;  /* 0x000000ffff267224 */ /* 0x000fc600078e0035 */
[----:B0-----:R-:W2:Y:S01]  /*76780*/  LDL.LU.64 R52, [R1+0x4a48] ;  /* 0x004a480001347983 */ /* 0x001ea20000300a00 */
[----:B----4-:R-:W-:Y:S03]  /*76790*/  HMMA.16816.F32 R56, R56, R14, R4 ;  /* 0x0000000e3838723c */ /* 0x010fe60000001804 */
[----:B------:R-:W4:Y:S01]  /*767a0*/  LDL.LU R4, [R1+0x450] ;  /* 0x0004500001047983 */ /* 0x000f220000300800 */
[----:B------:R-:W4:Y:S02]  /*767b0*/  LDL.LU R5, [R1+0x454] ;  /* 0x0004540001057983 */ /* 0x000f240000300800 */
[----:B------:R-:W4:Y:S02]  /*767c0*/  LDL.LU R6, [R1+0x458] ;  /* 0x0004580001067983 */ /* 0x000f240000300800 */
[----:B------:R-:W4:Y:S01]  /*767d0*/  LDL.LU R7, [R1+0x45c] ;  /* 0x00045c0001077983 */ /* 0x000f220000300800 */
[----:B------:R0:W-:Y:S01]  /*767e0*/  STL.64 [R1+0x4a08], R22 ;  /* 0x004a081601007387 */ /* 0x0001e20000100a00 */
[----:B------:R1:W-:Y:S02]  /*767f0*/  STL.64 [R1+0x4a00], R20 ;  /* 0x004a001401007387 */ /* 0x0003e40000100a00 */
[----:B0-----:R-:W-:-:S02]  /*76800*/  IMAD.MOV.U32 R22, RZ, RZ, R3 ;  /* 0x000000ffff167224 */ /* 0x001fc400078e0003 */
[----:B-1----:R-:W-:Y:S02]  /*76810*/  IMAD.MOV.U32 R20, RZ, RZ, R0 ;  /* 0x000000ffff147224 */ /* 0x002fe400078e0000 */
[----:B------:R-:W-:Y:S02]  /*76820*/  IMAD.MOV.U32 R21, RZ, RZ, R2 ;  /* 0x000000ffff157224 */ /* 0x000fe400078e0002 */
[----:B------:R-:W-:Y:S01]  /*76830*/  IMAD.MOV.U32 R23, RZ, RZ, R60 ;  /* 0x000000ffff177224 */ /* 0x000fe200078e003c */
[----:B------:R-:W2:Y:S01]  /*76840*/  LDL.LU R0, [R1+0x4a44] ;  /* 0x004a440001007983 */ /* 0x000ea20000300800 */
[----:B------:R-:W4:Y:S02]  /*76850*/  LDL.LU R2, [R1+0x4a40] ;  /* 0x004a400001027983 */ /* 0x000f240000300800 */
[----:B------:R-:W4:Y:S02]  /*76860*/  LDL.LU R3, [R1+0x4a3c] ;  /* 0x004a3c0001037983 */ /* 0x000f240000300800 */
[----:B------:R-:W4:Y:S01]  /*76870*/  LDL.LU R60, [R1+0x4a38] ;  /* 0x004a3800013c7983 */ /* 0x000f220000300800 */
[C---:B---3--:R-:W-:Y:S08]  /*76880*/  HMMA.16816.F32 R48, R20.reuse, R24, R48 ;  /* 0x000000181430723c */ /* 0x048ff00000001830 */
[C---:B------:R-:W-:Y:S08]  /*76890*/  HMMA.16816.F32 R44, R20.reuse, R28, R44 ;  /* 0x0000001c142c723c */ /* 0x040ff0000000182c */
[----:B------:R-:W-:Y:S01]  /*768a0*/  HMMA.16816.F32 R40, R20, R32, R40 ;  /* 0x000000201428723c */ /* 0x000fe20000001828 */
[----:B------:R-:W-:Y:S01]  /*768b0*/  STL.64 [R1+0x4510], R58 ;  /* 0x0045103a01007387 */ /* 0x000fe20000100a00 */
[----:B------:R0:W-:Y:S03]  /*768c0*/  STL.64 [R1+0x4508], R56 ;  /* 0x0045083801007387 */ /* 0x0001e60000100a00 */
[----:B0-----:R-:W3:Y:S01]  /*768d0*/  LDL.LU R56, [R1+0x470] ;  /* 0x0004700001387983 */ /* 0x001ee20000300800 */
[----:B------:R-:W3:Y:S02]  /*768e0*/  LDL.LU R57, [R1+0x474] ;  /* 0x0004740001397983 */ /* 0x000ee40000300800 */
[----:B------:R-:W3:Y:S02]  /*768f0*/  LDL.LU R58, [R1+0x478] ;  /* 0x00047800013a7983 */ /* 0x000ee40000300800 */
[----:B------:R-:W3:Y:S01]  /*76900*/  LDL.LU R59, [R1+0x47c] ;  /* 0x00047c00013b7983 */ /* 0x000ee20000300800 */
[----:B------:R0:W-:Y:S01]  /*76910*/  STL.64 [R1+0xa00], R48 ;  /* 0x000a003001007387 */ /* 0x0001e20000100a00 */
[----:B------:R-:W-:Y:S03]  /*76920*/  STL.64 [R1+0xa08], R50 ;  /* 0x000a083201007387 */ /* 0x000fe60000100a00 */
[----:B0-----:R-:W3:Y:S01]  /*76930*/  LDL.LU.64 R48, [R1+0x4a30] ;  /* 0x004a300001307983 */ /* 0x001ee20000300a00 */
[----:B------:R0:W-:Y:S02]  /*76940*/  STL.64 [R1+0x9a0], R44 ;  /* 0x0009a02c01007387 */ /* 0x0001e40000100a00 */
[----:B------:R-:W-:Y:S01]  /*76950*/  STL.64 [R1+0x9a8], R46 ;  /* 0x0009a82e01007387 */ /* 0x000fe20000100a00 */
[----:B0-----:R-:W3:Y:S01]  /*76960*/  LDL.LU.64 R44, [R1+0x4a28] ;  /* 0x004a2800012c7983 */ /* 0x001ee20000300a00 */
[----:B------:R-:W-:Y:S02]  /*76970*/  STL.64 [R1+0x49f8], R30 ;  /* 0x0049f81e01007387 */ /* 0x000fe40000100a00 */
[----:B------:R-:W-:Y:S02]  /*76980*/  STL.64 [R1+0x49f0], R28 ;  /* 0x0049f01c01007387 */ /* 0x000fe40000100a00 */
[----:B------:R0:W-:Y:S01]  /*76990*/  STL.64 [R1+0x990], R40 ;  /* 0x0009902801007387 */ /* 0x0001e20000100a00 */
[----:B------:R-:W-:Y:S04]  /*769a0*/  STL.64 [R1+0x998], R42 ;  /* 0x0009982a01007387 */ /* 0x000fe80000100a00 */
[----:B0-----:R-:W3:Y:S01]  /*769b0*/  LDL.LU.64 R40, [R1+0x4a20] ;  /* 0x004a200001287983 */ /* 0x001ee20000300a00 */
[----:B------:R-:W-:-:S02]  /*769c0*/  IMAD.MOV.U32 R34, RZ, RZ, R54 ;  /* 0x000000ffff227224 */ /* 0x000fc400078e0036 */
[----:B------:R-:W-:-:S05]  /*769d0*/  IMAD.MOV.U32 R35, RZ, RZ, R55 ;  /* 0x000000ffff237224 */ /* 0x000fca00078e0037 */
[----:B------:R-:W-:Y:S01]  /*769e0*/  STL.64 [R1+0x4a18], R34 ;  /* 0x004a182201007387 */ /* 0x000fe20000100a00 */
[----:B------:R-:W-:Y:S02]  /*769f0*/  STL.64 [R1+0x4a10], R32 ;  /* 0x004a102001007387 */ /* 0x000fe40000100a00 */
[----:B------:R-:W3:Y:S02]  /*76a00*/  LDL R39, [R1+0xd00] ;  /* 0x000d000001277983 */ /* 0x000ee40000100800 */
[----:B--2---:R-:W-:Y:S02]  /*76a10*/  IMAD.MOV.U32 R31, RZ, RZ, R0 ;  /* 0x000000ffff1f7224 */ /* 0x004fe400078e0000 */
[----:B----4-:R-:W-:Y:S02]  /*76a20*/  IMAD.MOV.U32 R30, RZ, RZ, R2 ;  /* 0x000000ffff1e7224 */ /* 0x010fe400078e0002 */
[----:B------:R-:W-:Y:S02]  /*76a30*/  IMAD.MOV.U32 R29, RZ, RZ, R3 ;  /* 0x000000ffff1d7224 */ /* 0x000fe400078e0003 */
[----:B------:R-:W-:Y:S01]  /*76a40*/  IMAD.MOV.U32 R28, RZ, RZ, R60 ;  /* 0x000000ffff1c7224 */ /* 0x000fe200078e003c */
[C---:B---3--:R-:W-:Y:S11]  /*76a50*/  HMMA.16816.F32 R56, R20.reuse, R36, R56 ;  /* 0x000000241438723c */ /* 0x048ff60000001838 */
[----:B------:R-:W-:Y:S11]  /*76a60*/  @!UPT UIADD3 URZ, URZ, URZ, URZ ;  /* 0x0000003f3f3ff290 */ /* 0x000ff6000fffe03f */
[----:B------:R-:W-:Y:S02]  /*76a70*/  @!UPT UIADD3 URZ, URZ, URZ, URZ ;  /* 0x0000003f3f3ff290 */ /* 0x000fe4000fffe03f */
[----:B------:R-:W-:Y:S02]  /*76a80*/  IMAD.MOV.U32 R60, RZ, RZ, R56 ;  /* 0x000000ffff3c7224 */ /* 0x000fe400078e0038 */
[----:B------:R-:W-:Y:S01]  /*76a90*/  IMAD.MOV.U32 R3, RZ, RZ, R57 ;  /* 0x000000ffff037224 */ /* 0x000fe200078e0039 */
[----:B------:R-:W2:Y:S01]  /*76aa0*/  LDL.LU R56, [R1+0x440] ;  /* 0x0004400001387983 */ /* 0x000ea20000300800 */
[----:B------:R-:W-:Y:S02]  /*76ab0*/  IMAD.MOV.U32 R2, RZ, RZ, R58 ;  /* 0x000000ffff027224 */ /* 0x000fe400078e003a */
[----:B------:R-:W2:Y:S01]  /*76ac0*/  LDL.LU R57, [R1+0x444] ;  /* 0x0004440001397983 */ /* 0x000ea20000300800 */
[C---:B------:R-:W-:Y:S01]  /*76ad0*/  HMMA.16816.F32 R28, R20.reuse, R40, R28 ;  /* 0x00000028141c723c */ /* 0x040fe2000000181c */
[----:B------:R-:W-:Y:S01]  /*76ae0*/  IMAD.MOV.U32 R0, RZ, RZ, R59 ;  /* 0x000000ffff007224 */ /* 0x000fe200078e003b */
[----:B------:R-:W2:Y:S01]  /*76af0*/  LDL.LU R58, [R1+0x448] ;  /* 0x00044800013a7983 */ /* 0x000ea20000300800 */
[----:B------:R-:W2:Y:S02]  /*76b00*/  LDL.LU R59, [R1+0x44c] ;  /* 0x00044c00013b7983 */ /* 0x000ea40000300800 */
[----:B------:R0:W-:Y:S02]  /*76b10*/  STL [R1+0x4848], R3 ;  /* 0x0048480301007387 */ /* 0x0001e40000100800 */
[----:B0-----:R-:W3:Y:S01]  /*76b20*/  LDL R3, [R1+0xd0c] ;  /* 0x000d0c0001037983 */ /* 0x001ee20000100800 */
[----:B------:R-:W-:Y:S11]  /*76b30*/  STL [R1+0x4830], R60 ;  /* 0x0048303c01007387 */ /* 0x000ff60000100800 */
[----:B------:R-:W-:Y:S04]  /*76b40*/  @!UPT UIADD3 URZ, URZ, URZ, URZ ;  /* 0x0000003f3f3ff290 */ /* 0x000fe8000fffe03f */
[----:B------:R0:W-:Y:S01]  /*76b50*/  STL.64 [R1+0x970], R28 ;  /* 0x0009701c01007387 */ /* 0x0001e20000100a00 */
[----:B------:R1:W-:Y:S02]  /*76b60*/  STL.64 [R1+0x978], R30 ;  /* 0x0009781e01007387 */ /* 0x0003e40000100a00 */
[----:B------:R-:W4:Y:S02]  /*76b70*/  LDL.LU R32, [R1+0x420] ;  /* 0x0004200001207983 */ /* 0x000f240000300800 */
[----:B------:R-:W4:Y:S01]  /*76b80*/  LDL.LU R33, [R1+0x424] ;  /* 0x0004240001217983 */ /* 0x000f220000300800 */
[----:B------:R-:W4:Y:S01]  /*76b90*/  LDL.LU R34, [R1+0x428] ;  /* 0x0004280001227983 */ /* 0x000f220000300800 */
[----:B------:R-:W4:Y:S01]  /*76ba0*/  LDL.LU R35, [R1+0x42c] ;  /* 0x00042c0001237983 */ /* 0x000f220000300800 */
[----:B------:R-:W-:Y:S02]  /*76bb0*/  HMMA.16816.F32 R4, R20, R44, R4 ;  /* 0x0000002c1404723c */ /* 0x000fe40000001804 */
[----:B0-----:R-:W3:Y:S01]  /*76bc0*/  LDL.LU R28, [R1+0x410] ;  /* 0x00041000011c7983 */ /* 0x001ee20000300800 */
[----:B------:R-:W3:Y:S02]  /*76bd0*/  LDL.LU R29, [R1+0x414] ;  /* 0x00041400011d7983 */ /* 0x000ee40000300800 */
[----:B-1----:R-:W3:Y:S02]  /*76be0*/  LDL.LU R30, [R1+0x418] ;  /* 0x00041800011e7983 */ /* 0x002ee40000300800 */
[----:B------:R-:W3:Y:S01]  /*76bf0*/  LDL.LU R31, [R1+0x41c] ;  /* 0x00041c00011f7983 */ /* 0x000ee20000300800 */
[----:B------:R-:W3:Y:S01]  /*76c00*/  LDL.LU R14, [R1+0x3d8] ;  /* 0x0003d800010e7983 */ /* 0x000ee20000300800 */
[----:B------:R-:W3:Y:S02]  /*76c10*/  LDL.LU R15, [R1+0x3dc] ;  /* 0x0003dc00010f7983 */ /* 0x000ee40000300800 */
[----:B------:R-:W3:Y:S02]  /*76c20*/  LDL.LU R18, [R1+0x3e8] ;  /* 0x0003e80001127983 */ /* 0x000ee40000300800 */
[----:B------:R-:W3:Y:S11]  /*76c30*/  LDL.LU R19, [R1+0x3ec] ;  /* 0x0003ec0001137983 */ /* 0x000ef60000300800 */
[----:B------:R-:W-:-:S02]  /*76c40*/  IMAD.MOV.U32 R54, RZ, RZ, R4 ;  /* 0x000000ffff367224 */ /* 0x000fc400078e0004 */
[----:B------:R-:W-:Y:S02]  /*76c50*/  IMAD.MOV.U32 R50, RZ, RZ, R6 ;  /* 0x000000ffff327224 */ /* 0x000fe400078e0006 */
[----:B------:R-:W-:Y:S01]  /*76c60*/  IMAD.MOV.U32 R55, RZ, RZ, R5 ;  /* 0x000000ffff377224 */ /* 0x000fe200078e0005 */
[----:B------:R-:W3:Y:S01]  /*76c70*/  LDL.LU R4, [R1+0x400] ;  /* 0x0004000001047983 */ /* 0x000ee20000300800 */
[----:B------:R-:W3:Y:S02]  /*76c80*/  LDL.LU R5, [R1+0x404] ;  /* 0x0004040001057983 */ /* 0x000ee40000300800 */
[----:B------:R-:W-:Y:S02]  /*76c90*/  IMAD.MOV.U32 R51, RZ, RZ, R7 ;  /* 0x000000ffff337224 */ /* 0x000fe400078e0007 */
[----:B------:R-:W3:Y:S01]  /*76ca0*/  LDL.LU R6, [R1+0x408] ;  /* 0x0004080001067983 */ /* 0x000ee20000300800 */
[----:B------:R-:W3:Y:S01]  /*76cb0*/  LDL.LU R7, [R1+0x40c] ;  /* 0x00040c0001077983 */ /* 0x000ee20000300800 */
[----:B------:R-:W-:Y:S02]  /*76cc0*/  STL [R1+0x44f8], R50 ;  /* 0x0044f83201007387 */ /* 0x000fe40000100800 */
[----:B------:R-:W-:Y:S02]  /*76cd0*/  STL [R1+0x44f4], R55 ;  /* 0x0044f43701007387 */ /* 0x000fe40000100800 */
[----:B------:R-:W-:Y:S01]  /*76ce0*/  STL [R1+0x44c8], R54 ;  /* 0x0044c83601007387 */ /* 0x000fe20000100800 */
[C---:B--2---:R-:W-:Y:S08]  /*76cf0*/  HMMA.16816.F32 R56, R20.reuse, R48, R56 ;  /* 0x000000301438723c */ /* 0x044ff00000001838 */
[----:B----4-:R-:W-:Y:S11]  /*76d00*/  HMMA.16816.F32 R20, R20, R52, R32 ;  /* 0x000000341414723c */ /* 0x010ff60000001820 */
[----:B------:R-:W-:Y:S04]  /*76d10*/  @!UPT UIADD3 URZ, URZ, URZ, URZ ;  /* 0x0000003f3f3ff290 */ /* 0x000fe8000fffe03f */
[----:B------:R0:W-:Y:S01]  /*76d20*/  STL [R1+0x950], R56 ;  /* 0x0009503801007387 */ /* 0x0001e20000100800 */
[----:B------:R1:W-:Y:S02]  /*76d30*/  STL [R1+0x95c], R59 ;  /* 0x00095c3b01007387 */ /* 0x0003e40000100800 */
[----:B------:R-:W2:Y:S02]  /*76d40*/  LDL.LU R10, [R1+0x3c8] ;  /* 0x0003c800010a7983 */ /* 0x000ea40000300800 */
[----:B------:R-:W2:Y:S02]  /*76d50*/  LDL.LU R11, [R1+0x3cc] ;  /* 0x0003cc00010b7983 */ /* 0x000ea40000300800 */
[----:B------:R-:W-:Y:S02]  /*76d60*/  IMAD.MOV.U32 R26, RZ, RZ, R57 ;  /* 0x000000ffff1a7224 */ /* 0x000fe400078e0039 */
[----:B------:R-:W-:Y:S01]  /*76d70*/  IMAD.MOV.U32 R27, RZ, RZ, R58 ;  /* 0x000000ffff1b7224 */ /* 0x000fe200078e003a */
[----:B0-----:R-:W4:Y:S01]  /*76d80*/  LDL.LU R56, [R1+0x3b0] ;  /* 0x0003b00001387983 */ /* 0x001f220000300800 */
[----:B------:R-:W4:Y:S02]  /*76d90*/  LDL.LU R57, [R1+0x3b4] ;  /* 0x0003b40001397983 */ /* 0x000f240000300800 */
[----:B------:R-:W4:Y:S02]  /*76da0*/  LDL.LU R58, [R1+0x3b8] ;  /* 0x0003b800013a7983 */ /* 0x000f240000300800 */
[----:B------:R-:W2:Y:S01]  /*76db0*/  LDL.LU.64 R34, [R1+0x4a18] ;  /* 0x004a180001227983 */ /* 0x000ea20000300a00 */
[----:B------:R-:W2:Y:S01]  /*76dc0*/  LDL.LU.64 R32, [R1+0x4a10] ;  /* 0x004a100001207983 */ /* 0x000ea20000300a00 */
[----:B------:R-:W-:-:S02]  /*76dd0*/  IMAD.MOV.U32 R46, RZ, RZ, R22 ;  /* 0x000000ffff2e7224 */ /* 0x000fc400078e0016 */
[----:B------:R-:W-:Y:S02]  /*76de0*/  IMAD.MOV.U32 R47, RZ, RZ, R23 ;  /* 0x000000ffff2f7224 */ /* 0x000fe400078e0017 */
[----:B------:R-:W-:Y:S02]  /*76df0*/  IMAD.MOV.U32 R43, RZ, RZ, R20 ;  /* 0x000000ffff2b7224 */ /* 0x000fe400078e0014 */
[----:B------:R-:W-:Y:S01]  /*76e00*/  IMAD.MOV.U32 R54, RZ, RZ, R21 ;  /* 0x000000ffff367224 */ /* 0x000fe200078e0015 */
[----:B------:R-:W3:Y:S01]  /*76e10*/  LDL.LU.64 R22, [R1+0x4a08] ;  /* 0x004a080001167983 */ /* 0x000ee20000300a00 */
[----:B------:R-:W3:Y:S02]  /*76e20*/  LDL.LU.64 R20, [R1+0x4a00] ;  /* 0x004a000001147983 */ /* 0x000ee40000300a00 */
[----:B-1----:R-:W-:Y:S01]  /*76e30*/  IMAD.MOV.U32 R59, RZ, RZ, R61 ;  /* 0x000000ffff3b7224 */ /* 0x002fe200078e003d */
[C---:B---3--:R-:W-:Y:S11]  /*76e40*/  HMMA.16816.F32 R28, R20.reuse, R24, R28 ;  /* 0x00000018141c723c */ /* 0x048ff6000000181c */
[----:B------:R-:W-:Y:S11]  /*76e50*/  @!UPT UIADD3 URZ, URZ, URZ, URZ ;  /* 0x0000003f3f3ff290 */ /* 0x000ff6000fffe03f */
[----:B------:R-:W-:Y:S02]  /*76e60*/  @!UPT UIADD3 URZ, URZ, URZ, URZ ;  /* 0x0000003f3f3ff290 */ /* 0x000fe4000fffe03f */
[----:B------:R-:W-:Y:S02]  /*76e70*/  IMAD.MOV.U32 R42, RZ, RZ, R30 ;  /* 0x000000ffff2a7224 */ /* 0x000fe400078e001e */
[----:B------:R-:W-:Y:S02]  /*76e80*/  IMAD.MOV.U32 R61, RZ, RZ, R31 ;  /* 0x000000ffff3d7224 */ /* 0x000fe400078e001f */
[----:B------:R-:W-:Y:S02]  /*76e90*/  IMAD.MOV.U32 R50, RZ, RZ, R28 ;  /* 0x000000ffff327224 */ /* 0x000fe400078e001c */
[----:B------:R-:W-:Y:S01]  /*76ea0*/  IMAD.MOV.U32 R55, RZ, RZ, R29 ;  /* 0x000000ffff377224 */ /* 0x000fe200078e001d */
[----:B------:R-:W3:Y:S01]  /*76eb0*/  LDL.LU.64 R30, [R1+0x49f8] ;  /* 0x0049f800011e7983 */ /* 0x000ee20000300a00 */
[----:B------:R-:W3:Y:S02]  /*76ec0*/  LDL.LU.64 R28, [R1+0x49f0] ;  /* 0x0049f000011c7983 */ /* 0x000ee40000300a00 */
[----:B------:R-:W-:Y:S02]  /*76ed0*/  STL.64 [R1+0x49d8], R26 ;  /* 0x0049d81a01007387 */ /* 0x000fe40000100a00 */
[----:B------:R0:W-:Y:S02]  /*76ee0*/  STL.64 [R1+0x49d0], R24 ;  /* 0x0049d01801007387 */ /* 0x0001e40000100a00 */
[----:B0-----:R-:W4:Y:S01]  /*76ef0*/  LDL.LU R24, [R1+0x3f0] ;  /* 0x0003f00001187983 */ /* 0x001f220000300800 */
[----:B------:R-:W4:Y:S02]  /*76f00*/  LDL.LU R25, [R1+0x3f4] ;  /* 0x0003f40001197983 */ /* 0x000f240000300800 */
[----:B------:R-:W4:Y:S02]  /*76f10*/  LDL.LU R26, [R1+0x3f8] ;  /* 0x0003f800011a7983 */ /* 0x000f240000300800 */
[----:B------:R-:W4:Y:S01]  /*76f20*/  LDL.LU R27, [R1+0x3fc] ;  /* 0x0003fc00011b7983 */ /* 0x000f220000300800 */
[C---:B------:R-:W-:Y:S08]  /*76f30*/  HMMA.16816.F32 R12, R20.reuse, R40, R12 ;  /* 0x00000028140c723c */ /* 0x040ff0000000180c */
[C---:B--2---:R-:W-:Y:S08]  /*76f40*/  HMMA.16816.F32 R8, R20.reuse, R44, R8 ;  /* 0x0000002c1408723c */ /* 0x044ff00000001808 */
[C---:B---3--:R-:W-:Y:S08]  /*76f50*/  HMMA.16816.F32 R4, R20.reuse, R28, R4 ;  /* 0x0000001c1404723c */ /* 0x048ff00000001804 */
[C---:B----4-:R-:W-:Y:S11]  /*76f60*/  HMMA.16816.F32 R24, R20.reuse, R32, R24 ;  /* 0x000000201418723c */ /* 0x050ff60000001818 */
[----:B------:R-:W-:Y:S04]  /*76f70*/  @!UPT UIADD3 URZ, URZ, URZ, URZ ;  /* 0x0000003f3f3ff290 */ /* 0x000fe8000fffe03f */
[----:B------:R0:W-:Y:S01]  /*76f80*/  STL.64 [R1+0x920], R4 ;  /* 0x0009200401007387 */ /* 0x0001e20000100a00 */
[----:B------:R-:W-:Y:S03]  /*76f90*/  STL.64 [R1+0x928], R6 ;  /* 0x0009280601007387 */ /* 0x000fe60000100a00 */
[----:B0-----:R-:W2:Y:S01]  /*76fa0*/  LDL.LU.64 R4, [R1+0x49e8] ;  /* 0x0049e80001047983 */ /* 0x001ea20000300a00 */
[----:B------:R-:W-:Y:S02]  /*76fb0*/  STL.64 [R1+0x49c8], R30 ;  /* 0x0049c81e01007387 */ /* 0x000fe40000100a00 */
[----:B------:R-:W-:Y:S02]  /*76fc0*/  STL.64 [R1+0x49c0], R28 ;  /* 0x0049c01c01007387 */ /* 0x000fe40000100a00 */
[----:B------:R-:W-:Y:S01]  /*76fd0*/  STL.64 [R1+0x49b8], R34 ;  /* 0x0049b82201007387 */ /* 0x000fe20000100a00 */
[----:B------:R-:W-:Y:S01]  /*76fe0*/  STL.64 [R1+0x49b0], R32 ;  /* 0x0049b02001007387 */ /* 0x000fe20000100a00 */
[----:B------:R-:W-:Y:S02]  /*76ff0*/  STL.64 [R1+0x900], R24 ;  /* 0x0009001801007387 */ /* 0x000fe40000100a00 */
[----:B------:R0:W-:Y:S02]  /*77000*/  STL.64 [R1+0x908], R26 ;  /* 0x0009081a01007387 */ /* 0x0001e40000100a00 */
[C---:B0-----:R-:W-:Y:S01]  /*77010*/  HMMA.16816.F32 R24, R20.reuse, R36, R16 ;  /* 0x000000241418723c */ /* 0x041fe20000001810 */
[----:B------:R-:W-:Y:S11]  /*77020*/  LDSM.16.MT88.4 R16, [R39+0xc100] ;  /* 0x00c100002710783b */ /* 0x000ff60000004200 */
[----:B------:R-:W-:Y:S11]  /*77030*/  @!UPT UIADD3 URZ, URZ, URZ, URZ ;  /* 0x0000003f3f3ff290 */ /* 0x000ff6000fffe03f */
[----:B------:R-:W-:Y:S01]  /*77040*/  STL.64 [R1+0x8e0], R24 ;  /* 0x0008e01801007387 */ /* 0x000fe20000100a00 */
[----:B------:R-:W-:Y:S02]  /*77050*/  STL.64 [R1+0x8e8], R26 ;  /* 0x0008e81a01007387 */ /* 0x000fe40000100a00 */
[----:B------:R-:W-:Y:S02]  /*77060*/  STL.64 [R1+0x4998], R42 ;  /* 0x0049982a01007387 */ /* 0x000fe40000100a00 */
[----:B------:R-:W-:Y:S01]  /*77070*/  STL.64 [R1+0x4990], R40 ;  /* 0x0049902801007387 */ /* 0x000fe20000100a00 */
[----:B------:R-:W-:Y:S01]  /*77080*/  STL.64 [R1+0x8d0], R12 ;  /* 0x0008d00c01007387 */ /* 0x000fe20000100a00 */
[----:B------:R-:W-:Y:S02]  /*77090*/  STL.64 [R1+0x8d8], R14 ;  /* 0x0008d80e01007387 */ /* 0x000fe40000100a00 */
[----:B------:R-:W0:Y:S04]  /*770a0*/  LDSM.16.MT88.4 R12, [R39+0xc180] ;  /* 0x00c18000270c783b */ /* 0x000e280000004200 */
[----:B------:R-:W-:Y:S01]  /*770b0*/  STL.64 [R1+0x49a8], R38 ;  /* 0x0049a82601007387 */ /* 0x000fe20000100a00 */
[----:B------:R-:W-:Y:S04]  /*770c0*/  STL.64 [R1+0x49a0], R36 ;  /* 0x0049a02401007387 */ /* 0x000fe80000100a00 */
[----:B0-----:R-:W-:Y:S01]  /*770d0*/  STL.64 [R1+0x4958], R14 ;  /* 0x0049580e01007387 */ /* 0x001fe20000100a00 */
[----:B------:R-:W-:Y:S02]  /*770e0*/  STL.64 [R1+0x4950], R12 ;  /* 0x0049500c01007387 */ /* 0x000fe40000100a00 */
[----:B------:R-:W-:Y:S02]  /*770f0*/  STL.64 [R1+0x4988], R46 ;  /* 0x0049882e01007387 */ /* 0x000fe40000100a00 */
[----:B------:R-:W-:Y:S01]  /*77100*/  STL.64 [R1+0x4980], R44 ;  /* 0x0049802c01007387 */ /* 0x000fe20000100a00 */
[----:B------:R-:W-:Y:S01]  /*77110*/  STL.64 [R1+0x8b0], R8 ;  /* 0x0008b00801007387 */ /* 0x000fe20000100a00 */
[----:B------:R-:W-:Y:S02]  /*77120*/  STL.64 [R1+0x8b8], R10 ;  /* 0x0008b80a01007387 */ /* 0x000fe40000100a00 */
[----:B------:R-:W0:Y:S02]  /*77130*/  LDSM.16.MT88.4 R8, [R3+0xc000] ;  /* 0x00c000000308783b */ /* 0x000e240000004200 */
[----:B0-----:R-:W-:Y:S02]  /*77140*/  STL.64 [R1+0x4918], R10 ;  /* 0x0049180a01007387 */ /* 0x001fe40000100a00 */
[----:B------:R0:W-:Y:S02]  /*77150*/  STL.64 [R1+0x4910], R8 ;  /* 0x0049100801007387 */ /* 0x0001e40000100a00 */
[----:B0-----:R-:W-:Y:S01]  /*77160*/  HMMA.16816.F32 R8, R20, R48, R56 ;  /* 0x000000301408723c */ /* 0x001fe20000001838 */
[----:B------:R-:W-:Y:S01]  /*77170*/  STL.64 [R1+0x4978], R50 ;  /* 0x0049783201007387 */ /* 0x000fe20000100a00 */
[----:B------:R-:W-:Y:S11]  /*77180*/  STL.64 [R1+0x4970], R48 ;  /* 0x0049703001007387 */ /* 0x000ff60000100a00 */
[----:B------:R-:W-:Y:S10]  /*77190*/  @!UPT UIADD3 URZ, URZ, URZ, URZ ;  /* 0x0000003f3f3ff290 */ /* 0x000ff4000fffe03f */
[----:B------:R-:W-:Y:S01]  /*771a0*/  STL.64 [R1+0x8a0], R8 ;  /* 0x0008a00801007387 */ /* 0x000fe20000100a00 */
[----:B------:R-:W-:Y:S02]  /*771b0*/  STL.64 [R1+0x8a8], R10 ;  /* 0x0008a80a01007387 */ /* 0x000fe40000100a00 */
[----:B------:R-:W3:Y:S02]  /*771c0*/  LDL.LU R56, [R1+0x1d0] ;  /* 0x0001d00001387983 */ /* 0x000ee40000300800 */
[----:B------:R-:W3:Y:S02]  /*771d0*/  LDL.LU R57, [R1+0x1d4] ;  /* 0x0001d40001397983 */ /* 0x000ee40000300800 */
[----:B--2---:R-:W-:Y:S02]  /*771e0*/  IMAD.MOV.U32 R58, RZ, RZ, R4 ;  /* 0x000000ffff3a7224 */ /* 0x004fe400078e0004 */
[----:B------:R-:W-:Y:S01]  /*771f0*/  IMAD.MOV.U32 R59, RZ, RZ, R5 ;  /* 0x000000ffff3b7224 */ /* 0x000fe200078e0005 */
[----:B------:R-:W2:Y:S01]  /*77200*/  LDL.LU R4, [R1+0x49e4] ;  /* 0x0049e40001047983 */ /* 0x000ea20000300800 */
[----:B------:R-:W4:Y:S03]  /*77210*/  LDL.LU R5, [R1+0x49e0] ;  /* 0x0049e00001057983 */ /* 0x000f260000300800 */
[----:B------:R-:W-:Y:S04]  /*77220*/  STL.64 [R1+0x4928], R58 ;  /* 0x0049283a01007387 */ /* 0x000fe80000100a00 */
[----:B---3--:R0:W-:Y:S04]  /*77230*/  STL.64 [R1+0x4920], R56 ;  /* 0x0049203801007387 */ /* 0x0081e80000100a00 */
[----:B0-----:R-:W3:Y:S01]  /*77240*/  LDL.LU R56, [R1+0x230] ;  /* 0x0002300001387983 */ /* 0x001ee20000300800 */
[----:B------:R-:W3:Y:S02]  /*77250*/  LDL.LU R57, [R1+0x234] ;  /* 0x0002340001397983 */ /* 0x000ee40000300800 */
[----:B------:R-:W2:Y:S02]  /*77260*/  LDL.LU R58, [R1+0x238] ;  /* 0x00023800013a7983 */ /* 0x000ea40000300800 */
[----:B------:R-:W2:Y:S02]  /*77270*/  LDL.LU R59, [R1+0x23c] ;  /* 0x00023c00013b7983 */ /* 0x000ea40000300800 */
[----:B--2---:R-:W-:Y:S01]  /*77280*/  STL.64 [R1+0x4938], R58 ;  /* 0x0049383a01007387 */ /* 0x004fe20000100a00 */
[----:B---3--:R0:W-:Y:S03]  /*77290*/  STL.64 [R1+0x4930], R56 ;  /* 0x0049303801007387 */ /* 0x0081e60000100a00 */
[----:B0-----:R-:W2:Y:S01]  /*772a0*/  LDL.LU R56, [R1+0x240] ;  /* 0x0002400001387983 */ /* 0x001ea20000300800 */
[----:B------:R-:W2:Y:S02]  /*772b0*/  LDL.LU R57, [R1+0x244] ;  /* 0x0002440001397983 */ /* 0x000ea40000300800 */
[----:B------:R-:W3:Y:S02]  /*772c0*/  LDL.LU R58, [R1+0x248] ;  /* 0x00024800013a7983 */ /* 0x000ee40000300800 */
[----:B------:R-:W3:Y:S01]  /*772d0*/  LDL.LU R59, [R1+0x24c] ;  /* 0x00024c00013b7983 */ /* 0x000ee20000300800 */
[----:B------:R-:W2:Y:S01]  /*772e0*/  LDL.LU R12, [R1+0x280] ;  /* 0x00028000010c7983 */ /* 0x000ea20000300800 */
[----:B------:R-:W2:Y:S02]  /*772f0*/  LDL.LU R13, [R1+0x284] ;  /* 0x00028400010d7983 */ /* 0x000ea40000300800 */
[----:B------:R-:W2:Y:S02]  /*77300*/  LDL.LU R14, [R1+0x288] ;  /* 0x00028800010e7983 */ /* 0x000ea40000300800 */
[----:B------:R-:W2:Y:S02]  /*77310*/  LDL.LU R15, [R1+0x28c] ;  /* 0x00028c00010f7983 */ /* 0x000ea40000300800 */
[----:B----4-:R-:W-:-:S02]  /*77320*/  IMAD.MOV.U32 R10, RZ, RZ, R5 ;  /* 0x000000ffff0a7224 */ /* 0x010fc400078e0005 */
[----:B------:R-:W-:Y:S02]  /*77330*/  IMAD.MOV.U32 R11, RZ, RZ, R4 ;  /* 0x000000ffff0b7224 */ /* 0x000fe400078e0004 */
[----:B------:R-:W0:Y:S04]  /*77340*/  LDSM.16.MT88.4 R4, [R3+0xc080] ;  /* 0x00c080000304783b */ /* 0x000e280000004200 */
[----:B--2---:R-:W-:Y:S01]  /*77350*/  STL.64 [R1+0x4968], R14 ;  /* 0x0049680e01007387 */ /* 0x004fe20000100a00 */
[----:B------:R1:W-:Y:S03]  /*77360*/  STL.64 [R1+0x4960], R12 ;  /* 0x0049600c01007387 */ /* 0x0003e60000100a00 */
[----:B-1----:R-:W2:Y:S01]  /*77370*/  LDL.LU R12, [R1+0x320] ;  /* 0x00032000010c7983 */ /* 0x002ea20000300800 */
        /* <DEDUP_REMOVED lines=32> */
[----:B------:R1:W-:Y:S03]  /*77580*/  STL.64 [R1+0x4940], R56 ;  /* 0x0049403801007387 */ /* 0x0003e60000100a00 */
[----:B-1----:R-:W3:Y:S01]  /*77590*/  LDL.LU R56, [R1+0x250] ;  /* 0x0002500001387983 */ /* 0x002ee20000300800 */
[----:B------:R-:W3:Y:S02]  /*775a0*/  LDL.LU R57, [R1+0x254] ;  /* 0x0002540001397983 */ /* 0x000ee40000300800 */
[----:B------:R-:W3:Y:S02]  /*775b0*/  LDL.LU R58, [R1+0x258] ;  /* 0x00025800013a7983 */ /* 0x000ee40000300800 */
[----:B------:R-:W3:Y:S01]  /*775c0*/  LDL.LU R59, [R1+0x25c] ;  /* 0x00025c00013b7983 */ /* 0x000ee20000300800 */
[----:B------:R-:W3:Y:S01]  /*775d0*/  LDL.LU R8, [R1+0x220] ;  /* 0x0002200001087983 */ /* 0x000ee20000300800 */
[----:B------:R-:W3:Y:S02]  /*775e0*/  LDL.LU R9, [R1+0x224] ;  /* 0x0002240001097983 */ /* 0x000ee40000300800 */
[----:B0-----:R-:W-:Y:S02]  /*775f0*/  STL.64 [R1+0x48c8], R6 ;  /* 0x0048c80601007387 */ /* 0x001fe40000100a00 */
[----:B------:R0:W-:Y:S02]  /*77600*/  STL.64 [R1+0x48c0], R4 ;  /* 0x0048c00401007387 */ /* 0x0001e40000100a00 */
[----:B0-----:R-:W3:Y:S01]  /*77610*/  LDL.LU R4, [R1+0x150] ;  /* 0x0001500001047983 */ /* 0x001ee20000300800 */
[----:B------:R-:W3:Y:S02]  /*77620*/  LDL.LU R5, [R1+0x154] ;  /* 0x0001540001057983 */ /* 0x000ee40000300800 */
[----:B------:R-:W3:Y:S02]  /*77630*/  LDL.LU R6, [R1+0x158] ;  /* 0x0001580001067983 */ /* 0x000ee40000300800 */
[----:B------:R-:W3:Y:S01]  /*77640*/  LDL.LU R7, [R1+0x15c] ;  /* 0x00015c0001077983 */ /* 0x000ee20000300800 */
[----:B--2---:R-:W-:Y:S01]  /*77650*/  HMMA.16816.F32 R20, R20, R52, R24 ;  /* 0x000000341414723c */ /* 0x004fe20000001818 */
[----:B------:R-:W2:Y:S01]  /*77660*/  LDL.LU.64 R26, [R1+0x49d8] ;  /* 0x0049d800011a7983 */ /* 0x000ea20000300a00 */
[----:B------:R-:W4:Y:S11]  /*77670*/  LDL.LU.64 R24, [R1+0x49d0] ;  /* 0x0049d00001187983 */ /* 0x000f360000300a00 */
[----:B------:R-:W-:Y:S10]  /*77680*/  @!UPT UIADD3 URZ, URZ, URZ, URZ ;  /* 0x0000003f3f3ff290 */ /* 0x000ff4000fffe03f */
[----:B------:R-:W-:Y:S01]  /*77690*/  STL.64 [R1+0x880], R20 ;  /* 0x0008801401007387 */ /* 0x000fe20000100a00 */
[----:B------:R-:W-:Y:S02]  /*776a0*/  STL.64 [R1+0x888], R22 ;  /* 0x0008881601007387 */ /* 0x000fe40000100a00 */
[----:B------:R-:W0:Y:S02]  /*776b0*/  LDSM.16.MT88.4 R20, [R3+0xc100] ;  /* 0x00c100000314783b */ /* 0x000e240000004200 */
[----:B0-----:R-:W-:Y:S02]  /*776c0*/  STL.64 [R1+0x4858], R22 ;  /* 0x0048581601007387 */ /* 0x001fe40000100a00 */
[----:B------:R0:W-:Y:S02]  /*776d0*/  STL.64 [R1+0x4850], R20 ;  /* 0x0048501401007387 */ /* 0x0001e40000100a00 */
[----:B0-----:R-:W2:Y:S01]  /*776e0*/  LDL.LU R20, [R1+0x1f0] ;  /* 0x0001f00001147983 */ /* 0x001ea20000300800 */
[----:B------:R-:W2:Y:S02]  /*776f0*/  LDL.LU R21, [R1+0x1f4] ;  /* 0x0001f40001157983 */ /* 0x000ea40000300800 */
[----:B------:R-:W2:Y:S02]  /*77700*/  LDL.LU R22, [R1+0x1f8] ;  /* 0x0001f80001167983 */ /* 0x000ea40000300800 */
[----:B------:R-:W2:Y:S01]  /*77710*/  LDL.LU R23, [R1+0x1fc] ;  /* 0x0001fc0001177983 */ /* 0x000ea20000300800 */
[C---:B----4-:R-:W-:Y:S11]  /*77720*/  HMMA.16816.F32 R28, R16.reuse, R24, R28 ;  /* 0x00000018101c723c */ /* 0x050ff6000000181c */
[----:B------:R-:W-:Y:S11]  /*77730*/  @!UPT UIADD3 URZ, URZ, URZ, URZ ;  /* 0x0000003f3f3ff290 */ /* 0x000ff6000fffe03f */
[----:B------:R-:W-:Y:S01]  /*77740*/  @!UPT UIADD3 URZ, URZ, URZ, URZ ;  /* 0x0000003f3f3ff290 */ /* 0x000fe2000fffe03f */
[----:B------:R-:W-:Y:S01]  /*77750*/  STL.64 [R1+0x870], R28 ;  /* 0x0008701c01007387 */ /* 0x000fe20000100a00 */
[----:B------:R0:W-:Y:S03]  /*77760*/  STL.64 [R1+0x878], R30 ;  /* 0x0008781e01007387 */ /* 0x0001e60000100a00 */
[----:B0-----:R-:W4:Y:S01]  /*77770*/  LDL.LU.64 R30, [R1+0x49c8] ;  /* 0x0049c800011e7983 */ /* 0x001f220000300a00 */
        /* <DEDUP_REMOVED lines=67> */
[C---:B------:R-:W-:Y:S08]  /*77bb0*/  HMMA.16816.F32 R8, R12.reuse, R36, R8 ;  /* 0x000000240c08723c */ /* 0x040ff00000001808 */
        /* <DEDUP_REMOVED lines=9> */
[----:B0-----:R-:W3:Y:S01]  /*77c50*/  LDL.LU R32, [R1+0x210] ;  /* 0x0002100001207983 */ /* 0x001ee20000300800 */
[----:B------:R-:W3:Y:S02]  /*77c60*/  LDL.LU R33, [R1+0x214] ;  /* 0x0002140001217983 */ /* 0x000ee40000300800 */
[----:B------:R-:W3:Y:S02]  /*77c70*/  LDL.LU R34, [R1+0x218] ;  /* 0x0002180001227983 */ /* 0x000ee40000300800 */
[----:B------:R-:W3:Y:S01]  /*77c80*/  LDL.LU R35, [R1+0x21c] ;  /* 0x00021c0001237983 */ /* 0x000ee20000300800 */
[----:B------:R-:W-:Y:S01]  /*77c90*/  STL.64 [R1+0x720], R8 ;  /* 0x0007200801007387 */ /* 0x000fe20000100a00 */
[----:B------:R0:W-:Y:S03]  /*77ca0*/  STL.64 [R1+0x728], R10 ;  /* 0x0007280a01007387 */ /* 0x0001e60000100a00 */
[----:B0-----:R-:W4:Y:S01]  /*77cb0*/  LDL.LU.64 R10, [R1+0x4918] ;  /* 0x00491800010a7983 */ /* 0x001f220000300a00 */
[----:B------:R-:W4:Y:S01]  /*77cc0*/  LDL.LU.64 R8, [R1+0x4910] ;  /* 0x0049100001087983 */ /* 0x000f220000300a00 */
[C---:B--2---:R-:W-:Y:S01]  /*77cd0*/  HMMA.16816.F32 R16, R12.reuse, R44, R16 ;  /* 0x0000002c0c10723c */ /* 0x044fe20000001810 */
[----:B------:R-:W-:Y:S01]  /*77ce0*/  STL.64 [R1+0x48f8], R38 ;  /* 0x0048f82601007387 */ /* 0x000fe20000100a00 */
[----:B------:R-:W-:Y:S01]  /*77cf0*/  STL.64 [R1+0x48f0], R36 ;  /* 0x0048f02401007387 */ /* 0x000fe20000100a00 */
[----:B------:R-:W-:Y:S02]  /*77d00*/  STL.64 [R1+0x48e8], R42 ;  /* 0x0048e82a01007387 */ /* 0x000fe40000100a00 */
[----:B------:R-:W-:Y:S03]  /*77d10*/  STL.64 [R1+0x48e0], R40 ;  /* 0x0048e02801007387 */ /* 0x000fe60000100a00 */
[C---:B---3--:R-:W-:Y:S11]  /*77d20*/  HMMA.16816.F32 R32, R12.reuse, R40, R32 ;  /* 0x000000280c20723c */ /* 0x048ff60000001820 */
[----:B------:R-:W-:Y:S11]  /*77d30*/  @!UPT UIADD3 URZ, URZ, URZ, URZ ;  /* 0x0000003f3f3ff290 */ /* 0x000ff6000fffe03f */
[----:B------:R-:W-:Y:S01]  /*77d40*/  @!UPT UIADD3 URZ, URZ, URZ, URZ ;  /* 0x0000003f3f3ff290 */ /* 0x000fe2000fffe03f */
[----:B------:R-:W-:Y:S01]  /*77d50*/  STL.64 [R1+0x700], R32 ;  /* 0x0007002001007387 */ /* 0x000fe20000100a00 */
[----:B------:R-:W-:Y:S02]  /*77d60*/  STL.64 [R1+0x708], R34 ;  /* 0x0007082201007387 */ /* 0x000fe40000100a00 */
[----:B------:R-:W-:Y:S02]  /*77d70*/  STL.64 [R1+0x48d8], R46 ;  /* 0x0048d82e01007387 */ /* 0x000fe40000100a00 */
[----:B------:R-:W-:Y:S01]  /*77d80*/  STL.64 [R1+0x48d0], R44 ;  /* 0x0048d02c01007387 */ /* 0x000fe20000100a00 */
[----:B------:R-:W-:Y:S01]  /*77d90*/  STL.64 [R1+0x6e0], R16 ;  /* 0x0006e01001007387 */ /* 0x000fe20000100a00 */
[----:B------:R0:W-:Y:S02]  /*77da0*/  STL.64 [R1+0x6e8], R18 ;  /* 0x0006e81201007387 */ /* 0x0001e40000100a00 */
[----:B------:R-:W2:Y:S01]  /*77db0*/  LDL R60, [R1+0xd08] ;  /* 0x000d0800013c7983 */ /* 0x000ea20000100800 */
[C---:B0-----:R-:W-:Y:S08]  /*77dc0*/  HMMA.16816.F32 R16, R12.reuse, R48, R20 ;  /* 0x000000300c10723c */ /* 0x041ff00000001814 */
[----:B------:R-:W-:Y:S08]  /*77dd0*/  HMMA.16816.F32 R12, R12, R52, R4 ;  /* 0x000000340c0c723c */ /* 0x000ff00000001804 */
[C---:B----4-:R-:W-:Y:S07]  /*77de0*/  HMMA.16816.F32 R4, R8.reuse, R24, R56 ;  /* 0x000000180804723c */ /* 0x050fee0000001838 */
[----:B------:R-:W-:Y:S01]  /*77df0*/  STL.64 [R1+0x6d0], R16 ;  /* 0x0006d01001007387 */ /* 0x000fe20000100a00 */
[----:B------:R-:W-:Y:S07]  /*77e00*/  STL.64 [R1+0x6d8], R18 ;  /* 0x0006d81201007387 */ /* 0x000fee0000100a00 */
[----:B------:R-:W-:Y:S02]  /*77e10*/  STL.64 [R1+0x690], R12 ;  /* 0x0006900c01007387 */ /* 0x000fe40000100a00 */
[----:B------:R-:W-:Y:S01]  /*77e20*/  STL.64 [R1+0x698], R14 ;  /* 0x0006980e01007387 */ /* 0x000fe20000100a00 */
[----:B------:R-:W3:Y:S05]  /*77e30*/  LDL.LU R20, [R1+0xb0] ;  /* 0x0000b00001147983 */ /* 0x000eea0000300800 */
[----:B------:R-:W-:Y:S02]  /*77e40*/  STL.64 [R1+0x670], R4 ;  /* 0x0006700401007387 */ /* 0x000fe40000100a00 */
[----:B------:R-:W-:Y:S02]  /*77e50*/  STL.64 [R1+0x678], R6 ;  /* 0x0006780601007387 */ /* 0x000fe40000100a00 */
        /* <DEDUP_REMOVED lines=45> */
[----:B----4-:R-:W-:Y:S01]  /*78130*/  STL.64 [R1+0x4898], R22 ;  /* 0x0048981601007387 */ /* 0x010fe20000100a00 */
[----:B---3--:R0:W-:Y:S03]  /*78140*/  STL.64 [R1+0x4890], R20 ;  /* 0x0048901401007387 */ /* 0x0081e60000100a00 */
[----:B0-----:R-:W3:Y:S01]  /*78150*/  LDL.LU R20, [R1+0x100] ;  /* 0x0001000001147983 */ /* 0x001ee20000300800 */
[----:B------:R-:W3:Y:S02]  /*78160*/  LDL.LU R21, [R1+0x104] ;  /* 0x0001040001157983 */ /* 0x000ee40000300800 */
[----:B------:R-:W4:Y:S02]  /*78170*/  LDL.LU R22, [R1+0x108] ;  /* 0x0001080001167983 */ /* 0x000f240000300800 */
[----:B------:R-:W4:Y:S01]  /*78180*/  LDL.LU R23, [R1+0x10c] ;  /* 0x00010c0001177983 */ /* 0x000f220000300800 */
        /* <DEDUP_REMOVED lines=8> */
[C---:B--2---:R-:W-:Y:S01]  /*78210*/  HMMA.16816.F32 R32, R8.reuse, R28, R32 ;  /* 0x0000001c0820723c */ /* 0x044fe20000001820 */
[----:B----4-:R-:W-:Y:S01]  /*78220*/  STL.64 [R1+0x48a8], R22 ;  /* 0x0048a81601007387 */ /* 0x010fe20000100a00 */
[----:B---3--:R0:W-:Y:S03]  /*78230*/  STL.64 [R1+0x48a0], R20 ;  /* 0x0048a01401007387 */ /* 0x0081e60000100a00 */
        /* <DEDUP_REMOVED lines=9> */
[----:B------:R-:W2:Y:S02]  /*782d0*/  LDL.LU R23, [R1+0x12c] ;  /* 0x00012c0001177983 */ /* 0x000ea40000300800 */
[----:B------:R-:W-:Y:S01]  /*782e0*/  STL.64 [R1+0x660], R32 ;  /* 0x0006602001007387 */ /* 0x000fe20000100a00 */
[----:B------:R0:W-:Y:S03]  /*782f0*/  STL.64 [R1+0x668], R34 ;  /* 0x0006682201007387 */ /* 0x0001e60000100a00 */
[----:B0-----:R-:W3:Y:S01]  /*78300*/  LDL.LU.64 R34, [R1+0x4908] ;  /* 0x0049080001227983 */ /* 0x001ee20000300a00 */
[----:B------:R-:W4:Y:S02]  /*78310*/  LDL.LU.64 R32, [R1+0x4900] ;  /* 0x0049000001207983 */ /* 0x000f240000300a00 */
        /* <DEDUP_REMOVED lines=25> */
[----:B------:R0:W-:Y:S02]  /*784b0*/  STL.64 [R1+0x5f8], R14 ;  /* 0x0005f80e01007387 */ /* 0x0001e40000100a00 */
[C---:B0-----:R-:W-:Y:S01]  /*784c0*/  HMMA.16816.F32 R12, R8.reuse, R48, R16 ;  /* 0x00000030080c723c */ /* 0x041fe20000001810 */
[----:B------:R-:W2:Y:S07]  /*784d0*/  LDL.LU R16, [R1+0x70] ;  /* 0x0000700001107983 */ /* 0x000eae0000300800 */
[----:B------:R-:W-:Y:S11]  /*784e0*/  HMMA.16816.F32 R8, R8, R52, R4 ;  /* 0x000000340808723c */ /* 0x000ff60000001804 */
[----:B------:R-:W-:Y:S04]  /*784f0*/  @!UPT UIADD3 URZ, URZ, URZ, URZ ;  /* 0x0000003f3f3ff290 */ /* 0x000fe8000fffe03f */
[----:B------:R0:W-:Y:S01]  /*78500*/  STL.64 [R1+0x5d0], R12 ;  /* 0x0005d00c01007387 */ /* 0x0001e20000100a00 */
[----:B------:R1:W-:Y:S02]  /*78510*/  STL.64 [R1+0x5d8], R14 ;  /* 0x0005d80e01007387 */ /* 0x0003e40000100a00 */
[----:B------:R-:W2:Y:S02]  /*78520*/  LDL.LU R17, [R1+0x74] ;  /* 0x0000740001117983 */ /* 0x000ea40000300800 */
[----:B------:R-:W2:Y:S01]  /*78530*/  LDL.LU R18, [R1+0x78] ;  /* 0x0000780001127983 */ /* 0x000ea20000300800 */
[----:B------:R-:W2:Y:S04]  /*78540*/  LDL.LU R19, [R1+0x7c] ;  /* 0x00007c0001137983 */ /* 0x000ea80000300800 */
[----:B0-----:R-:W2:Y:S01]  /*78550*/  LDL.LU R12, [R1+0xc0] ;  /* 0x0000c000010c7983 */ /* 0x001ea20000300800 */
[----:B------:R-:W2:Y:S02]  /*78560*/  LDL.LU R13, [R1+0xc4] ;  /* 0x0000c400010d7983 */ /* 0x000ea40000300800 */
[----:B-1----:R-:W2:Y:S02]  /*78570*/  LDL.LU R14, [R1+0xc8] ;  /* 0x0000c800010e7983 */ /* 0x002ea40000300800 */
[----:B------:R-:W2:Y:S01]  /*78580*/  LDL.LU R15, [R1+0xcc] ;  /* 0x0000cc00010f7983 */ /* 0x000ea20000300800 */
[----:B------:R-:W2:Y:S01]  /*78590*/  LDL.LU.64 R6, [R1+0x48c8] ;  /* 0x0048c80001067983 */ /* 0x000ea20000300a00 */
[----:B------:R-:W2:Y:S02]  /*785a0*/  LDL.LU.64 R4, [R1+0x48c0] ;  /* 0x0048c00001047983 */ /* 0x000ea40000300a00 */
[----:B------:R0:W-:Y:S02]  /*785b0*/  STL.64 [R1+0x590], R8 ;  /* 0x0005900801007387 */ /* 0x0001e40000100a00 */
[----:B------:R1:W-:Y:S01]  /*785c0*/  STL.64 [R1+0x598], R10 ;  /* 0x0005980a01007387 */ /* 0x0003e20000100a00 */
[----:B0-----:R-:W3:Y:S01]  /*785d0*/  LDL.LU R8, [R1+0x80] ;  /* 0x0000800001087983 */ /* 0x001ee20000300800 */
[----:B------:R-:W3:Y:S02]  /*785e0*/  LDL.LU R9, [R1+0x84] ;  /* 0x0000840001097983 */ /* 0x000ee40000300800 */
[----:B-1----:R-:W3:Y:S02]  /*785f0*/  LDL.LU R10, [R1+0x88] ;  /* 0x00008800010a7983 */ /* 0x002ee40000300800 */
[----:B------:R-:W3:Y:S01]  /*78600*/  LDL.LU R11, [R1+0x8c] ;  /* 0x00008c00010b7983 */ /* 0x000ee20000300800 */
[C---:B--2---:R-:W-:Y:S08]  /*78610*/  HMMA.16816.F32 R56, R4.reuse, R24, R56 ;  /* 0x000000180438723c */ /* 0x044ff00000001838 */
[C---:B------:R-:W-:Y:S11]  /*78620*/  HMMA.16816.F32 R20, R4.reuse, R28, R20 ;  /* 0x0000001c0414723c */ /* 0x040ff60000001814 */
[----:B------:R-:W-:Y:S04]  /*78630*/  @!UPT UIADD3 URZ, URZ, URZ, URZ ;  /* 0x0000003f3f3ff290 */ /* 0x000fe8000fffe03f */
        /* <DEDUP_REMOVED lines=51> */
[----:B0-----:R-:W2:Y:S01]  /*78970*/  LDL.LU R4, [R1+0xa0] ;  /* 0x0000a00001047983 */ /* 0x001ea20000300800 */
[----:B------:R-:W2:Y:S02]  /*78980*/  LDL.LU R5, [R1+0xa4] ;  /* 0x0000a40001057983 */ /* 0x000ea40000300800 */
[----:B-1----:R-:W2:Y:S02]  /*78990*/  LDL.LU R6, [R1+0xa8] ;  /* 0x0000a80001067983 */ /* 0x002ea40000300800 */
[----:B------:R-:W2:Y:S02]  /*789a0*/  LDL.LU R7, [R1+0xac] ;  /* 0x0000ac0001077983 */ /* 0x000ea40000300800 */
        /* <DEDUP_REMOVED lines=11> */
[----:B0-----:R-:W2:Y:S01]  /*78a60*/  LDL.LU R24, [R1+0x90] ;  /* 0x0000900001187983 */ /* 0x001ea20000300800 */
[----:B------:R-:W2:Y:S02]  /*78a70*/  LDL.LU R25, [R1+0x94] ;  /* 0x0000940001197983 */ /* 0x000ea40000300800 */
[----:B------:R-:W2:Y:S02]  /*78a80*/  LDL.LU R26, [R1+0x98] ;  /* 0x00009800011a7983 */ /* 0x000ea40000300800 */
[----:B------:R-:W2:Y:S01]  /*78a90*/  LDL.LU R27, [R1+0x9c] ;  /* 0x00009c00011b7983 */ /* 0x000ea20000300800 */
[C---:B---3--:R-:W-:Y:S01]  /*78aa0*/  HMMA.16816.F32 R8, R20.reuse, R32, R8 ;  /* 0x000000201408723c */ /* 0x048fe20000001808 */
[----:B------:R-:W-:Y:S01]  /*78ab0*/  STL.64 [R1+0x4828], R30 ;  /* 0x0048281e01007387 */ /* 0x000fe20000100a00 */
[----:B------:R-:W-:Y:S06]  /*78ac0*/  STL.64 [R1+0x4820], R28 ;  /* 0x0048201c01007387 */ /* 0x000fec0000100a00 */
        /* <DEDUP_REMOVED lines=9> */
[C---:B0-----:R-:W-:Y:S01]  /*78b60*/  HMMA.16816.F32 R8, R20.reuse, R36, R16 ;  /* 0x000000241408723c */ /* 0x041fe20000001810 */
[----:B----4-:R-:W-:Y:S01]  /*78b70*/  STL.64 [R1+0x4808], R38 ;  /* 0x0048082601007387 */ /* 0x010fe20000100a00 */
[----:B------:R-:W-:Y:S03]  /*78b80*/  STL.64 [R1+0x4800], R36 ;  /* 0x0048002401007387 */ /* 0x000fe60000100a00 */
[----:B------:R0:W-:Y:S11]  /*78b90*/  LDSM.16.MT88.4 R16, [R3+0xc180] ;  /* 0x00c180000310783b */ /* 0x0001f60000004200 */
[----:B------:R-:W-:Y:S07]  /*78ba0*/  @!UPT UIADD3 URZ, URZ, URZ, URZ ;  /* 0x0000003f3f3ff290 */ /* 0x000fee000fffe03f */
[----:B------:R-:W-:Y:S01]  /*78bb0*/  STL.64 [R1+0x4c0], R8 ;  /* 0x0004c00801007387 */ /* 0x000fe20000100a00 */
[----:B------:R1:W-:Y:S02]  /*78bc0*/  STL.64 [R1+0x4c8], R10 ;  /* 0x0004c80a01007387 */ /* 0x0003e40000100a00 */
[----:B0-----:R-:W2:Y:S01]  /*78bd0*/  LDL.LU R3, [R1+0x4848] ;  /* 0x0048480001037983 */ /* 0x001ea20000300800 */
[C---:B-1----:R-:W-:Y:S01]  /*78be0*/  HMMA.16816.F32 R8, R20.reuse, R40, R12 ;  /* 0x000000281408723c */ /* 0x042fe2000000180c */
[----:B------:R-:W0:Y:S04]  /*78bf0*/  LDSM.16.MT88.4 R12, [R60+0xc000] ;  /* 0x00c000003c0c783b */ /* 0x000e280000004200 */
[----:B------:R-:W-:Y:S01]  /*78c00*/  STL.64 [R1+0x47f8], R42 ;  /* 0x0047f82a01007387 */ /* 0x000fe20000100a00 */
[----:B------:R-:W-:Y:S11]  /*78c10*/  STL.64 [R1+0x47f0], R40 ;  /* 0x0047f02801007387 */ /* 0x000ff60000100a00 */
[----:B------:R-:W-:Y:S06]  /*78c20*/  @!UPT UIADD3 URZ, URZ, URZ, URZ ;  /* 0x0000003f3f3ff290 */ /* 0x000fec000fffe03f */
[----:B------:R-:W-:Y:S01]  /*78c30*/  STL.64 [R1+0x4b0], R8 ;  /* 0x0004b00801007387 */ /* 0x000fe20000100a00 */
[----:B------:R1:W-:Y:S02]  /*78c40*/  STL.64 [R1+0x4b8], R10 ;  /* 0x0004b80a01007387 */ /* 0x0003e40000100a00 */
[C---:B-1----:R-:W-:Y:S01]  /*78c50*/  HMMA.16816.F32 R8, R20.reuse, R44, R56 ;  /* 0x0000002c1408723c */ /* 0x042fe20000001838 */
[----:B0-----:R-:W-:Y:S01]  /*78c60*/  STL.64 [R1+0x47b8], R14 ;  /* 0x0047b80e01007387 */ /* 0x001fe20000100a00 */
[----:B------:R-:W-:Y:S02]  /*78c70*/  STL.64 [R1+0x47b0], R12 ;  /* 0x0047b00c01007387 */ /* 0x000fe40000100a00 */
[----:B------:R-:W-:Y:S02]  /*78c80*/  STL.64 [R1+0x47e8], R46 ;  /* 0x0047e82e01007387 */ /* 0x000fe40000100a00 */
[----:B------:R-:W-:Y:S11]  /*78c90*/  STL.64 [R1+0x47e0], R44 ;  /* 0x0047e02c01007387 */ /* 0x000ff60000100a00 */
[----:B------:R-:W-:Y:S06]  /*78ca0*/  @!UPT UIADD3 URZ, URZ, URZ, URZ ;  /* 0x0000003f3f3ff290 */ /* 0x000fec000fffe03f */
[----:B------:R-:W-:Y:S01]  /*78cb0*/  STL.64 [R1+0x4a0], R8 ;  /* 0x0004a00801007387 */ /* 0x000fe20000100a00 */
[----:B------:R-:W-:Y:S02]  /*78cc0*/  STL.64 [R1+0x4a8], R10 ;  /* 0x0004a80a01007387 */ /* 0x000fe40000100a00 */
[----:B------:R-:W3:Y:S02]  /*78cd0*/  LDL.LU R56, [R1+0x5e0] ;  /* 0x0005e00001387983 */ /* 0x000ee40000300800 */
[----:B------:R-:W3:Y:S01]  /*78ce0*/  LDL.LU R57, [R1+0x5e4] ;  /* 0x0005e40001397983 */ /* 0x000ee20000300800 */
[----:B------:R-:W4:Y:S01]  /*78cf0*/  LDL.LU R58, [R1+0x5e8] ;  /* 0x0005e800013a7983 */ /* 0x000f220000300800 */
[----:B------:R-:W4:Y:S03]  /*78d00*/  LDL.LU R59, [R1+0x5ec] ;  /* 0x0005ec00013b7983 */ /* 0x000f260000300800 */
[----:B------:R-:W0:Y:S01]  /*78d10*/  LDSM.16.MT88.4 R8, [R60+0xc080] ;  /* 0x00c080003c08783b */ /* 0x000e220000004200 */
[C---:B------:R-:W-:Y:S03]  /*78d20*/  HMMA.16816.F32 R4, R20.reuse, R48, R4 ;  /* 0x000000301404723c */ /* 0x040fe60000001804 */
[----:B----4-:R-:W-:Y:S01]  /*78d30*/  STL.64 [R1+0x4768], R58 ;  /* 0x0047683a01007387 */ /* 0x010fe20000100a00 */
[----:B---3--:R1:W-:Y:S02]  /*78d40*/  STL.64 [R1+0x4760], R56 ;  /* 0x0047603801007387 */ /* 0x0083e40000100a00 */
[----:B0-----:R-:W-:Y:S02]  /*78d50*/  STL.64 [R1+0x4778], R10 ;  /* 0x0047780a01007387 */ /* 0x001fe40000100a00 */
[----:B------:R-:W-:Y:S01]  /*78d60*/  STL.64 [R1+0x4770], R8 ;  /* 0x0047700801007387 */ /* 0x000fe20000100a00 */
[----:B------:R-:W-:Y:S01]  /*78d70*/  STL.64 [R1+0x47d8], R50 ;  /* 0x0047d83201007387 */ /* 0x000fe20000100a00 */
[----:B------:R-:W-:Y:S11]  /*78d80*/  STL.64 [R1+0x47d0], R48 ;  /* 0x0047d03001007387 */ /* 0x000ff60000100a00 */
[----:B------:R-:W-:Y:S02]  /*78d90*/  @!UPT UIADD3 URZ, URZ, URZ, URZ ;  /* 0x0000003f3f3ff290 */ /* 0x000fe4000fffe03f */
[----:B------:R-:W-:Y:S02]  /*78da0*/  STL.64 [R1+0x490], R4 ;  /* 0x0004900401007387 */ /* 0x000fe40000100a00 */
[----:B------:R-:W-:Y:S02]  /*78db0*/  STL.64 [R1+0x498], R6 ;  /* 0x0004980601007387 */ /* 0x000fe40000100a00 */
[----:B------:R-:W0:Y:S04]  /*78dc0*/  LDSM.16.MT88.4 R4, [R60+0xc100] ;  /* 0x00c100003c04783b */ /* 0x000e280000004200 */
[----:B-1----:R-:W3:Y:S01]  /*78dd0*/  LDL.LU R56, [R1+0x560] ;  /* 0x0005600001387983 */ /* 0x002ee20000300800 */
[----:B------:R-:W3:Y:S02]  /*78de0*/  LDL.LU R57, [R1+0x564] ;  /* 0x0005640001397983 */ /* 0x000ee40000300800 */
[----:B------:R-:W4:Y:S02]  /*78df0*/  LDL.LU R58, [R1+0x568] ;  /* 0x00056800013a7983 */ /* 0x000f240000300800 */
[----:B------:R-:W4:Y:S02]  /*78e00*/  LDL.LU R59, [R1+0x56c] ;  /* 0x00056c00013b7983 */ /* 0x000f240000300800 */
[----:B----4-:R-:W-:Y:S01]  /*78e10*/  STL.64 [R1+0x4788], R58 ;  /* 0x0047883a01007387 */ /* 0x010fe20000100a00 */
[----:B---3--:R1:W-:Y:S03]  /*78e20*/  STL.64 [R1+0x4780], R56 ;  /* 0x0047803801007387 */ /* 0x0083e60000100a00 */
        /* <DEDUP_REMOVED lines=9> */
[----:B------:R-:W4:Y:S01]  /*78ec0*/  LDL.LU R59, [R1+0x29c] ;  /* 0x00029c00013b7983 */ /* 0x000f220000300800 */
[----:B------:R-:W2:Y:S01]  /*78ed0*/  LDL.LU R12, [R1+0x1e0] ;  /* 0x0001e000010c7983 */ /* 0x000ea20000300800 */
[----:B------:R-:W2:Y:S02]  /*78ee0*/  LDL.LU R13, [R1+0x1e4] ;  /* 0x0001e400010d7983 */ /* 0x000ea40000300800 */
[----:B------:R-:W2:Y:S02]  /*78ef0*/  LDL.LU R14, [R1+0x1e8] ;  /* 0x0001e800010e7983 */ /* 0x000ea40000300800 */
[----:B------:R-:W2:Y:S02]  /*78f00*/  LDL.LU R15, [R1+0x1ec] ;  /* 0x0001ec00010f7983 */ /* 0x000ea40000300800 */
[----:B--2---:R-:W-:Y:S01]  /*78f10*/  STL.64 [R1+0x47c8], R14 ;  /* 0x0047c80e01007387 */ /* 0x004fe20000100a00 */
[----:B------:R1:W-:Y:S03]  /*78f20*/  STL.64 [R1+0x47c0], R12 ;  /* 0x0047c00c01007387 */ /* 0x0003e60000100a00 */
        /* <DEDUP_REMOVED lines=34> */
[----:B-1----:R-:W3:Y:S01]  /*79150*/  LDL.LU R56, [R1+0x2a0] ;  /* 0x0002a00001387983 */ /* 0x002ee20000300800 */
[----:B------:R-:W3:Y:S02]  /*79160*/  LDL.LU R57, [R1+0x2a4] ;  /* 0x0002a40001397983 */ /* 0x000ee40000300800 */
[----:B------:R-:W3:Y:S02]  /*79170*/  LDL.LU R58, [R1+0x2a8] ;  /* 0x0002a800013a7983 */ /* 0x000ee40000300800 */
[----:B------:R-:W3:Y:S01]  /*79180*/  LDL.LU R59, [R1+0x2ac] ;  /* 0x0002ac00013b7983 */ /* 0x000ee20000300800 */
[----:B------:R-:W4:Y:S01]  /*79190*/  LDL.LU R8, [R1+0x430] ;  /* 0x0004300001087983 */ /* 0x000f220000300800 */
[----:B------:R-:W4:Y:S02]  /*791a0*/  LDL.LU R9, [R1+0x434] ;  /* 0x0004340001097983 */ /* 0x000f240000300800 */
[----:B------:R-:W4:Y:S02]  /*791b0*/  LDL.LU R10, [R1+0x438] ;  /* 0x00043800010a7983 */ /* 0x000f240000300800 */
[----:B------:R-:W4:Y:S01]  /*791c0*/  LDL.LU R11, [R1+0x43c] ;  /* 0x00043c00010b7983 */ /* 0x000f220000300800 */
[----:B0-----:R-:W-:Y:S01]  /*791d0*/  STL.64 [R1+0x4728], R6 ;  /* 0x0047280601007387 */ /* 0x001fe20000100a00 */
[----:B------:R0:W-:Y:S03]  /*791e0*/  STL.64 [R1+0x4720], R4 ;  /* 0x0047200401007387 */ /* 0x0001e60000100a00 */
[----:B0-----:R-:W3:Y:S01]  /*791f0*/  LDL.LU R4, [R1+0x5b0] ;  /* 0x0005b00001047983 */ /* 0x001ee20000300800 */
[----:B------:R-:W3:Y:S02]  /*79200*/  LDL.LU R5, [R1+0x5b4] ;  /* 0x0005b40001057983 */ /* 0x000ee40000300800 */
[----:B------:R-:W3:Y:S02]  /*79210*/  LDL.LU R6, [R1+0x5b8] ;  /* 0x0005b80001067983 */ /* 0x000ee40000300800 */
[----:B------:R-:W3:Y:S01]  /*79220*/  LDL.LU R7, [R1+0x5bc] ;  /* 0x0005bc0001077983 */ /* 0x000ee20000300800 */
[----:B--2---:R-:W-:Y:S01]  /*79230*/  HMMA.16816.F32 R20, R20, R52, R24 ;  /* 0x000000341414723c */ /* 0x004fe20000001818 */
[----:B------:R-:W2:Y:S01]  /*79240*/  LDL.LU.64 R26, [R1+0x4840] ;  /* 0x00484000011a7983 */ /* 0x000ea20000300a00 */
[----:B------:R-:W2:Y:S11]  /*79250*/  LDL.LU.64 R24, [R1+0x4838] ;  /* 0x0048380001187983 */ /* 0x000eb60000300a00 */
[----:B------:R-:W-:Y:S10]  /*79260*/  @!UPT UIADD3 URZ, URZ, URZ, URZ ;  /* 0x0000003f3f3ff290 */ /* 0x000ff4000fffe03f */
[----:B------:R-:W-:Y:S01]  /*79270*/  STL.64 [R1+0x480], R20 ;  /* 0x0004801401007387 */ /* 0x000fe20000100a00 */
[----:B------:R-:W-:Y:S02]  /*79280*/  STL.64 [R1+0x488], R22 ;  /* 0x0004881601007387 */ /* 0x000fe40000100a00 */
[----:B------:R0:W1:Y:S02]  /*79290*/  LDSM.16.MT88.4 R20, [R60+0xc180] ;  /* 0x00c180003c14783b */ /* 0x0000640000004200 */
[----:B0-----:R-:W3:Y:S04]  /*792a0*/  LDL.LU R60, [R1+0x4830] ;  /* 0x00483000013c7983 */ /* 0x001ee80000300800 */
[----:B-1----:R-:W-:Y:S01]  /*792b0*/  STL.64 [R1+0x46a8], R22 ;  /* 0x0046a81601007387 */ /* 0x002fe20000100a00 */
[----:B------:R0:W-:Y:S03]  /*792c0*/  STL.64 [R1+0x46a0], R20 ;  /* 0x0046a01401007387 */ /* 0x0001e60000100a00 */
        /* <DEDUP_REMOVED lines=84> */
[C---:B----4-:R-:W-:Y:S11]  /*79810*/  HMMA.16816.F32 R8, R12.reuse, R36, R8 ;  /* 0x000000240c08723c */ /* 0x050ff60000001808 */
[----:B------:R-:W-:Y:S11]  /*79820*/  @!UPT UIADD3 URZ, URZ, URZ, URZ ;  /* 0x0000003f3f3ff290 */ /* 0x000ff6000fffe03f */
[----:B------:R-:W-:Y:S01]  /*79830*/  @!UPT UIADD3 URZ, URZ, URZ, URZ ;  /* 0x0000003f3f3ff290 */ /* 0x000fe2000fffe03f */
        /* <DEDUP_REMOVED lines=8> */
[----:B------:R0:W-:Y:S03]  /*798c0*/  STL.64 [R1+0x298], R58 ;  /* 0x0002983a01007387 */ /* 0x0001e60000100a00 */
[----:B0-----:R-:W4:Y:S01]  /*798d0*/  LDL.LU.64 R58, [R1+0x4768] ;  /* 0x00476800013a7983 */ /* 0x001f220000300a00 */
[----:B------:R-:W4:Y:S01]  /*798e0*/  LDL.LU.64 R56, [R1+0x4760] ;  /* 0x0047600001387983 */ /* 0x000f220000300a00 */
[C---:B--2---:R-:W-:Y:S01]  /*798f0*/  HMMA.16816.F32 R16, R12.reuse, R44, R16 ;  /* 0x0000002c0c10723c */ /* 0x044fe20000001810 */
[----:B------:R-:W-:Y:S01]  /*79900*/  STL.64 [R1+0x4758], R46 ;  /* 0x0047582e01007387 */ /* 0x000fe20000100a00 */
[----:B------:R-:W-:Y:S06]  /*79910*/  STL.64 [R1+0x4750], R44 ;  /* 0x0047502c01007387 */ /* 0x000fec0000100a00 */
[C---:B------:R-:W-:Y:S11]  /*79920*/  HMMA.16816.F32 R4, R12.reuse, R52, R4 ;  /* 0x000000340c04723c */ /* 0x040ff60000001804 */
[----:B------:R-:W-:Y:S04]  /*79930*/  @!UPT UIADD3 URZ, URZ, URZ, URZ ;  /* 0x0000003f3f3ff290 */ /* 0x000fe8000fffe03f */
        /* <DEDUP_REMOVED lines=8> */
[----:B------:R-:W-:Y:S02]  /*799c0*/  STL.64 [R1+0x4738], R54 ;  /* 0x0047383601007387 */ /* 0x000fe40000100a00 */
[----:B------:R-:W-:Y:S01]  /*799d0*/  STL.64 [R1+0x4730], R52 ;  /* 0x0047303401007387 */ /* 0x000fe20000100a00 */
[----:B------:R-:W-:Y:S01]  /*799e0*/  STL.64 [R1+0x1d0], R4 ;  /* 0x0001d00401007387 */ /* 0x000fe20000100a00 */
[----:B------:R4:W-:Y:S02]  /*799f0*/  STL.64 [R1+0x1d8], R6 ;  /* 0x0001d80601007387 */ /* 0x0009e40000100a00 */
[----:B------:R-:W2:Y:S01]  /*79a00*/  LDL.LU R20, [R1+0x7c0] ;  /* 0x0007c00001147983 */ /* 0x000ea20000300800 */
[C---:B----4-:R-:W-:Y:S11]  /*79a10*/  HMMA.16816.F32 R4, R8.reuse, R24, R56 ;  /* 0x000000180804723c */ /* 0x050ff60000001838 */
[----:B------:R-:W-:Y:S11]  /*79a20*/  @!UPT UIADD3 URZ, URZ, URZ, URZ ;  /* 0x0000003f3f3ff290 */ /* 0x000ff6000fffe03f */
[----:B------:R-:W-:Y:S01]  /*79a30*/  @!UPT UIADD3 URZ, URZ, URZ, URZ ;  /* 0x0000003f3f3ff290 */ /* 0x000fe2000fffe03f */
[----:B------:R-:W-:Y:S01]  /*79a40*/  STL.64 [R1+0x1c0], R4 ;  /* 0x0001c00401007387 */ /* 0x000fe20000100a00 */
[----:B------:R-:W-:Y:S02]  /*79a50*/  STL.64 [R1+0x1c8], R6 ;  /* 0x0001c80601007387 */ /* 0x000fe40000100a00 */
[----:B------:R-:W2:Y:S02]  /*79a60*/  LDL.LU R21, [R1+0x7c4] ;  /* 0x0007c40001157983 */ /* 0x000ea40000300800 */
[----:B------:R-:W3:Y:S01]  /*79a70*/  LDL.LU R22, [R1+0x7c8] ;  /* 0x0007c80001167983 */ /* 0x000ee20000300800 */
[----:B------:R-:W3:Y:S04]  /*79a80*/  LDL.LU R23, [R1+0x7cc] ;  /* 0x0007cc0001177983 */ /* 0x000ee80000300800 */
        /* <DEDUP_REMOVED lines=63> */
[----:B------:R-:W3:Y:S01]  /*79e80*/  LDL.LU R23, [R1+0x71c] ;  /* 0x00071c0001177983 */ /* 0x000ee20000300800 */
[C---:B----4-:R-:W-:Y:S08]  /*79e90*/  HMMA.16816.F32 R12, R8.reuse, R28, R12 ;  /* 0x0000001c080c723c */ /* 0x050ff0000000180c */
[C---:B------:R-:W-:Y:S08]  /*79ea0*/  HMMA.16816.F32 R16, R8.reuse, R32, R16 ;  /* 0x000000200810723c */ /* 0x040ff00000001810 */
[C---:B------:R-:W-:Y:S08]  /*79eb0*/  HMMA.16816.F32 R56, R8.reuse, R36, R56 ;  /* 0x000000240838723c */ /* 0x040ff00000001838 */
[C---:B------:R-:W-:Y:S01]  /*79ec0*/  HMMA.16816.F32 R44, R8.reuse, R40, R44 ;  /* 0x00000028082c723c */ /* 0x040fe2000000182c */
        /* <DEDUP_REMOVED lines=9> */
[----:B------:R0:W-:Y:S02]  /*79f60*/  STL.64 [R1+0x1a0], R16 ;  /* 0x0001a01001007387 */ /* 0x0001e40000100a00 */
[----:B------:R4:W-:Y:S02]  /*79f70*/  STL.64 [R1+0x1a8], R18 ;  /* 0x0001a81201007387 */ /* 0x0009e40000100a00 */
[----:B------:R-:W3:Y:S01]  /*79f80*/  LDL.LU R13, [R1+0x844] ;  /* 0x00084400010d7983 */ /* 0x000ee20000300800 */
[----:B-1----:R-:W3:Y:S01]  /*79f90*/  LDL.LU R14, [R1+0x848] ;  /* 0x00084800010e7983 */ /* 0x002ee20000300800 */
[----:B------:R-:W3:Y:S03]  /*79fa0*/  LDL.LU R15, [R1+0x84c] ;  /* 0x00084c00010f7983 */ /* 0x000ee60000300800 */
[----:B0-----:R-:W2:Y:S01]  /*79fb0*/  LDL.LU R16, [R1+0x860] ;  /* 0x0008600001107983 */ /* 0x001ea20000300800 */
[----:B------:R0:W-:Y:S02]  /*79fc0*/  STL.64 [R1+0x190], R56 ;  /* 0x0001903801007387 */ /* 0x0001e40000100a00 */
[----:B------:R1:W-:Y:S02]  /*79fd0*/  STL.64 [R1+0x198], R58 ;  /* 0x0001983a01007387 */ /* 0x0003e40000100a00 */
[----:B------:R-:W2:Y:S01]  /*79fe0*/  LDL.LU R17, [R1+0x864] ;  /* 0x0008640001117983 */ /* 0x000ea20000300800 */
[----:B----4-:R-:W4:Y:S01]  /*79ff0*/  LDL.LU R18, [R1+0x868] ;  /* 0x0008680001127983 */ /* 0x010f220000300800 */
[----:B------:R-:W4:Y:S03]  /*7a000*/  LDL.LU R19, [R1+0x86c] ;  /* 0x00086c0001137983 */ /* 0x000f260000300800 */
        /* <DEDUP_REMOVED lines=83> */
[----:B------:R-:W3:Y:S02]  /*7a540*/  LDL.LU.64 R20, [R1+0x46a0] ;  /* 0x0046a00001147983 */ /* 0x000ee40000300a00 */
[----:B------:R-:W-:Y:S02]  /*7a550*/  STL.64 [R1+0x4698], R54 ;  /* 0x0046983601007387 */ /* 0x000fe40000100a00 */
[----:B------:R0:W-:Y:S11]  /*7a560*/  STL.64 [R1+0x4690], R52 ;  /* 0x0046903401007387 */ /* 0x0001f60000100a00 */
[----:B------:R-:W-:Y:S06]  /*7a570*/  @!UPT UIADD3 URZ, URZ, URZ, URZ ;  /* 0x0000003f3f3ff290 */ /* 0x000fec000fffe03f */
[----:B------:R-:W-:Y:S01]  /*7a580*/  STL.64 [R1+0x2e0], R4 ;  /* 0x0002e00401007387 */ /* 0x000fe20000100a00 */
[----:B------:R1:W-:Y:S02]  /*7a590*/  STL.64 [R1+0x2e8], R6 ;  /* 0x0002e80601007387 */ /* 0x0003e40000100a00 */
[----:B0-----:R-:W2:Y:S02]  /*7a5a0*/  LDL.LU R52, [R1+0x800] ;  /* 0x0008000001347983 */ /* 0x001ea40000300800 */
[----:B------:R-:W2:Y:S01]  /*7a5b0*/  LDL.LU R53, [R1+0x804] ;  /* 0x0008040001357983 */ /* 0x000ea20000300800 */
[----:B------:R-:W2:Y:S01]  /*7a5c0*/  LDL.LU R54, [R1+0x808] ;  /* 0x0008080001367983 */ /* 0x000ea20000300800 */
[----:B------:R-:W2:Y:S03]  /*7a5d0*/  LDL.LU R55, [R1+0x80c] ;  /* 0x00080c0001377983 */ /* 0x000ea60000300800 */
[----:B-1----:R-:W4:Y:S01]  /*7a5e0*/  LDL R7, [R1+0xd04] ;  /* 0x000d040001077983 */ /* 0x002f220000100800 */
[----:B------:R-:W-:Y:S02]  /*7a5f0*/  STL.64 [R1+0x4688], R26 ;  /* 0x0046881a01007387 */ /* 0x000fe40000100a00 */
        /* <DEDUP_REMOVED lines=8> */
[----:B------:R-:W-:Y:S02]  /*7a680*/  STL.64 [R1+0x4670], R30 ;  /* 0x0046701e01007387 */ /* 0x000fe40000100a00 */
[----:B------:R-:W-:Y:S01]  /*7a690*/  STL.64 [R1+0x4668], R28 ;  /* 0x0046681c01007387 */ /* 0x000fe20000100a00 */
[----:B------:R0:W-:Y:S01]  /*7a6a0*/  STL.64 [R1+0x3c0], R8 ;  /* 0x0003c00801007387 */ /* 0x0001e20000100a00 */
[----:B------:R1:W-:Y:S03]  /*7a6b0*/  STL.64 [R1+0x3c8], R10 ;  /* 0x0003c80a01007387 */ /* 0x0003e60000100a00 */
[----:B0-----:R-:W2:Y:S01]  /*7a6c0*/  LDL.LU R8, [R1+0x8c0] ;  /* 0x0008c00001087983 */ /* 0x001ea20000300800 */
[----:B------:R-:W-:Y:S02]  /*7a6d0*/  STL.64 [R1+0x3b0], R12 ;  /* 0x0003b00c01007387 */ /* 0x000fe40000100a00 */
[----:B------:R0:W-:Y:S02]  /*7a6e0*/  STL.64 [R1+0x3b8], R14 ;  /* 0x0003b80e01007387 */ /* 0x0001e40000100a00 */
[----:B------:R-:W2:Y:S01]  /*7a6f0*/  LDL.LU R9, [R1+0x8c4] ;  /* 0x0008c40001097983 */ /* 0x000ea20000300800 */
[----:B-1----:R-:W2:Y:S01]  /*7a700*/  LDL.LU R10, [R1+0x8c8] ;  /* 0x0008c800010a7983 */ /* 0x002ea20000300800 */
[----:B------:R-:W2:Y:S01]  /*7a710*/  LDL.LU R11, [R1+0x8cc] ;  /* 0x0008cc00010b7983 */ /* 0x000ea20000300800 */
[C---:B----4-:R-:W-:Y:S08]  /*7a720*/  HMMA.16816.F32 R24, R20.reuse, R36, R16 ;  /* 0x000000241418723c */ /* 0x050ff00000001810 */
[C---:B0-----:R-:W-:Y:S01]  /*7a730*/  HMMA.16816.F32 R12, R20.reuse, R40, R56 ;  /* 0x00000028140c723c */ /* 0x041fe20000001838 */
[----:B------:R-:W-:Y:S01]  /*7a740*/  STL.64 [R1+0x4660], R34 ;  /* 0x0046602201007387 */ /* 0x000fe20000100a00 */
[----:B------:R-:W-:Y:S03]  /*7a750*/  STL.64 [R1+0x4658], R32 ;  /* 0x0046582001007387 */ /* 0x000fe60000100a00 */
[----:B------:R-:W-:Y:S10]  /*7a760*/  LDSM.16.MT88.4 R16, [R7+0xc000] ;  /* 0x00c000000710783b */ /* 0x000ff40000004200 */
[----:B------:R0:W-:Y:S01]  /*7a770*/  STL.64 [R1+0x3a0], R24 ;  /* 0x0003a01801007387 */ /* 0x0001e20000100a00 */
[----:B------:R1:W-:Y:S02]  /*7a780*/  STL.64 [R1+0x3a8], R26 ;  /* 0x0003a81a01007387 */ /* 0x0003e40000100a00 */
[----:B------:R-:W3:Y:S05]  /*7a790*/  LDL.LU R52, [R1+0x8f0] ;  /* 0x0008f00001347983 */ /* 0x000eea0000300800 */
[----:B------:R-:W-:Y:S01]  /*7a7a0*/  STL.64 [R1+0x390], R12 ;  /* 0x0003900c01007387 */ /* 0x000fe20000100a00 */
[----:B------:R-:W-:Y:S02]  /*7a7b0*/  STL.64 [R1+0x398], R14 ;  /* 0x0003980e01007387 */ /* 0x000fe40000100a00 */
[----:B------:R-:W3:Y:S02]  /*7a7c0*/  LDL.LU R53, [R1+0x8f4] ;  /* 0x0008f40001357983 */ /* 0x000ee40000300800 */
[----:B------:R-:W3:Y:S01]  /*7a7d0*/  LDL.LU R54, [R1+0x8f8] ;  /* 0x0008f80001367983 */ /* 0x000ee20000300800 */
[----:B------:R-:W3:Y:S04]  /*7a7e0*/  LDL.LU R55, [R1+0x8fc] ;  /* 0x0008fc0001377983 */ /* 0x000ee80000300800 */
[----:B------:R-:W4:Y:S01]  /*7a7f0*/  LDSM.16.MT88.4 R12, [R7+0xc080] ;  /* 0x00c08000070c783b */ /* 0x000f220000004200 */
[----:B------:R-:W3:Y:S02]  /*7a800*/  LDL.LU R56, [R1+0xa30] ;  /* 0x000a300001387983 */ /* 0x000ee40000300800 */
[----:B------:R-:W3:Y:S02]  /*7a810*/  LDL.LU R57, [R1+0xa34] ;  /* 0x000a340001397983 */ /* 0x000ee40000300800 */
[----:B------:R-:W3:Y:S01]  /*7a820*/  LDL.LU R58, [R1+0xa38] ;  /* 0x000a3800013a7983 */ /* 0x000ee20000300800 */
[----:B------:R-:W3:Y:S01]  /*7a830*/  LDL.LU R59, [R1+0xa3c] ;  /* 0x000a3c00013b7983 */ /* 0x000ee20000300800 */
[----:B0-----:R-:W3:Y:S02]  /*7a840*/  LDL.LU R24, [R1+0x910] ;  /* 0x0009100001187983 */ /* 0x001ee40000300800 */
[----:B------:R-:W3:Y:S02]  /*7a850*/  LDL.LU R25, [R1+0x914] ;  /* 0x0009140001197983 */ /* 0x000ee40000300800 */
[----:B-1----:R-:W3:Y:S01]  /*7a860*/  LDL.LU R26, [R1+0x918] ;  /* 0x00091800011a7983 */ /* 0x002ee20000300800 */
        /* <DEDUP_REMOVED lines=10> */
[----:B------:R0:W-:Y:S03]  /*7a910*/  STL.64 [R1+0x4648], R12 ;  /* 0x0046480c01007387 */ /* 0x0001e60000100a00 */
[----:B0-----:R-:W4:Y:S01]  /*7a920*/  LDL.LU R12, [R1+0xa10] ;  /* 0x000a1000010c7983 */ /* 0x001f220000300800 */
[----:B------:R-:W4:Y:S02]  /*7a930*/  LDL.LU R13, [R1+0xa14] ;  /* 0x000a1400010d7983 */ /* 0x000f240000300800 */
[----:B------:R-:W4:Y:S02]  /*7a940*/  LDL.LU R14, [R1+0xa18] ;  /* 0x000a1800010e7983 */ /* 0x000f240000300800 */
[----:B------:R-:W4:Y:S01]  /*7a950*/  LDL.LU R15, [R1+0xa1c] ;  /* 0x000a1c00010f7983 */ /* 0x000f220000300800 */
[C---:B--2---:R-:W-:Y:S11]  /*7a960*/  HMMA.16816.F32 R8, R20.reuse, R44, R8 ;  /* 0x0000002c1408723c */ /* 0x044ff60000001808 */
[----:B------:R-:W-:Y:S11]  /*7a970*/  @!UPT UIADD3 URZ, URZ, URZ, URZ ;  /* 0x0000003f3f3ff290 */ /* 0x000ff6000fffe03f */
[----:B------:R-:W-:Y:S01]  /*7a980*/  @!UPT UIADD3 URZ, URZ, URZ, URZ ;  /* 0x0000003f3f3ff290 */ /* 0x000fe2000fffe03f */
[----:B------:R-:W-:Y:S01]  /*7a990*/  STL.64 [R1+0x380], R8 ;  /* 0x0003800801007387 */ /* 0x000fe20000100a00 */
[----:B------:R-:W-:Y:S02]  /*7a9a0*/  STL.64 [R1+0x388], R10 ;  /* 0x0003880a01007387 */ /* 0x000fe40000100a00 */
[----:B------:R-:W0:Y:S02]  /*7a9b0*/  LDSM.16.MT88.4 R8, [R7+0xc100] ;  /* 0x00c100000708783b */ /* 0x000e240000004200 */
[----:B------:R-:W1:Y:S01]  /*7a9c0*/  LDSM.16.MT88.4 R4, [R7+0xc180] ;  /* 0x00c180000704783b */ /* 0x000e620000004200 */
[C---:B---3--:R-:W-:Y:S03]  /*7a9d0*/  HMMA.16816.F32 R52, R20.reuse, R48, R52 ;  /* 0x000000301434723c */ /* 0x048fe60000001834 */
[----:B0-----:R-:W-:Y:S01]  /*7a9e0*/  STL.64 [R1+0x45d0], R10 ;  /* 0x0045d00a01007387 */ /* 0x001fe20000100a00 */
[----:B------:R0:W-:Y:S03]  /*7a9f0*/  STL.64 [R1+0x45c8], R8 ;  /* 0x0045c80801007387 */ /* 0x0001e60000100a00 */
[----:B0-----:R-:W2:Y:S01]  /*7aa00*/  LDL.LU R8, [R1+0x9b0] ;  /* 0x0009b00001087983 */ /* 0x001ea20000300800 */
[----:B------:R-:W2:Y:S02]  /*7aa10*/  LDL.LU R9, [R1+0x9b4] ;  /* 0x0009b40001097983 */ /* 0x000ea40000300800 */
[----:B------:R-:W2:Y:S02]  /*7aa20*/  LDL.LU R10, [R1+0x9b8] ;  /* 0x0009b800010a7983 */ /* 0x000ea40000300800 */
[----:B------:R-:W2:Y:S11]  /*7aa30*/  LDL.LU R11, [R1+0x9bc] ;  /* 0x0009bc00010b7983 */ /* 0x000eb60000300800 */
[----:B------:R-:W-:Y:S01]  /*7aa40*/  STL.64 [R1+0x370], R52 ;  /* 0x0003703401007387 */ /* 0x000fe20000100a00 */
[----:B------:R0:W-:Y:S03]  /*7aa50*/  STL.64 [R1+0x378], R54 ;  /* 0x0003783601007387 */ /* 0x0001e60000100a00 */
[----:B0-----:R-:W3:Y:S01]  /*7aa60*/  LDL.LU.64 R54, [R1+0x4698] ;  /* 0x0046980001367983 */ /* 0x001ee20000300a00 */
[----:B------:R-:W2:Y:S02]  /*7aa70*/  LDL.LU.64 R52, [R1+0x4690] ;  /* 0x0046900001347983 */ /* 0x000ea40000300a00 */
[----:B-1----:R-:W-:Y:S02]  /*7aa80*/  STL.64 [R1+0x4548], R6 ;  /* 0x0045480601007387 */ /* 0x002fe40000100a00 */
[----:B------:R0:W-:Y:S02]  /*7aa90*/  STL.64 [R1+0x4540], R4 ;  /* 0x0045400401007387 */ /* 0x0001e40000100a00 */
        /* <DEDUP_REMOVED lines=32> */
[C---:B---3--:R-:W-:Y:S01]  /*7aca0*/  HMMA.16816.F32 R4, R16.reuse, R36, R4 ;  /* 0x000000241004723c */ /* 0x048fe20000001804 */
[----:B------:R-:W-:Y:S01]  /*7acb0*/  STL.64 [R1+0x4640], R30 ;  /* 0x0046401e01007387 */ /* 0x000fe20000100a00 */
[----:B------:R-:W-:Y:S06]  /*7acc0*/  STL.64 [R1+0x4638], R28 ;  /* 0x0046381c01007387 */ /* 0x000fec0000100a00 */
[C---:B--2---:R-:W-:Y:S01]  /*7acd0*/  HMMA.16816.F32 R20, R16.reuse, R32, R20 ;  /* 0x000000201014723c */ /* 0x044fe20000001814 */
        /* <DEDUP_REMOVED lines=9> */
[C---:B0-----:R-:W-:Y:S01]  /*7ad70*/  HMMA.16816.F32 R4, R16.reuse, R40, R8 ;  /* 0x000000281004723c */ /* 0x041fe20000001808 */
[----:B------:R-:W-:Y:S01]  /*7ad80*/  STL.64 [R1+0x4610], R42 ;  /* 0x0046102a01007387 */ /* 0x000fe20000100a00 */
[----:B------:R-:W-:Y:S11]  /*7ad90*/  STL.64 [R1+0x4608], R40 ;  /* 0x0046082801007387 */ /* 0x000ff60000100a00 */
[----:B------:R-:W-:Y:S10]  /*7ada0*/  @!UPT UIADD3 URZ, URZ, URZ, URZ ;  /* 0x0000003f3f3ff290 */ /* 0x000ff4000fffe03f */
[----:B------:R-:W-:Y:S01]  /*7adb0*/  STL.64 [R1+0x320], R4 ;  /* 0x0003200401007387 */ /* 0x000fe20000100a00 */
[----:B------:R4:W-:Y:S02]  /*7adc0*/  STL.64 [R1+0x328], R6 ;  /* 0x0003280601007387 */ /* 0x0009e40000100a00 */
[C---:B----4-:R-:W-:Y:S01]  /*7add0*/  HMMA.16816.F32 R4, R16.reuse, R44, R12 ;  /* 0x0000002c1004723c */ /* 0x050fe2000000180c */
[----:B------:R-:W-:Y:S01]  /*7ade0*/  STL.64 [R1+0x4600], R46 ;  /* 0x0046002e01007387 */ /* 0x000fe20000100a00 */
[----:B------:R-:W-:Y:S11]  /*7adf0*/  STL.64 [R1+0x45f8], R44 ;  /* 0x0045f82c01007387 */ /* 0x000ff60000100a00 */
[----:B------:R-:W-:Y:S10]  /*7ae00*/  @!UPT UIADD3 URZ, URZ, URZ, URZ ;  /* 0x0000003f3f3ff290 */ /* 0x000ff4000fffe03f */
        /* <DEDUP_REMOVED lines=8> */
[----:B0-----:R-:W2:Y:S01]  /*7ae90*/  LDL.LU R4, [R1+0xa80] ;  /* 0x000a800001047983 */ /* 0x001ea20000300800 */
[----:B------:R-:W2:Y:S02]  /*7aea0*/  LDL.LU R5, [R1+0xa84] ;  /* 0x000a840001057983 */ /* 0x000ea40000300800 */
[----:B-1----:R-:W3:Y:S02]  /*7aeb0*/  LDL.LU R6, [R1+0xa88] ;  /* 0x000a880001067983 */ /* 0x002ee40000300800 */
        /* <DEDUP_REMOVED lines=71> */
[----:B0-----:R-:W3:Y:S01]  /*7b330*/  LDL.LU R4, [R1+0xae0] ;  /* 0x000ae00001047983 */ /* 0x001ee20000300800 */
[----:B------:R-:W3:Y:S02]  /*7b340*/  LDL.LU R5, [R1+0xae4] ;  /* 0x000ae40001057983 */ /* 0x000ee40000300800 */
[----:B------:R-:W3:Y:S02]  /*7b350*/  LDL.LU R6, [R1+0xae8] ;  /* 0x000ae80001067983 */ /* 0x000ee40000300800 */
[----:B------:R-:W3:Y:S01]  /*7b360*/  LDL.LU R7, [R1+0xaec] ;  /* 0x000aec0001077983 */ /* 0x000ee20000300800 */
[----:B--2---:R-:W-:Y:S01]  /*7b370*/  HMMA.16816.F32 R16, R16, R52, R12 ;  /* 0x000000341010723c */ /* 0x004fe2000000180c */
[----:B---3--:R-:W-:Y:S01]  /*7b380*/  STL.64 [R1+0x45b8], R6 ;  /* 0x0045b80601007387 */ /* 0x008fe20000100a00 */
        /* <DEDUP_REMOVED lines=9> */
[----:B------:R-:W2:Y:S01]  /*7b420*/  LDL.LU R56, [R1+0xa70] ;  /* 0x000a700001387983 */ /* 0x000ea20000300800 */
[----:B------:R-:W2:Y:S02]  /*7b430*/  LDL.LU R57, [R1+0xa74] ;  /* 0x000a740001397983 */ /* 0x000ea40000300800 */
[----:B------:R-:W2:Y:S02]  /*7b440*/  LDL.LU R58, [R1+0xa78] ;  /* 0x000a7800013a7983 */ /* 0x000ea40000300800 */
[----:B------:R-:W2:Y:S01]  /*7b450*/  LDL.LU R59, [R1+0xa7c] ;  /* 0x000a7c00013b7983 */ /* 0x000ea20000300800 */
[----:B------:R-:W4:Y:S01]  /*7b460*/  LDL.LU.64 R14, [R1+0x4650] ;  /* 0x00465000010e7983 */ /* 0x000f220000300a00 */
[----:B------:R-:W4:Y:S02]  /*7b470*/  LDL.LU.64 R12, [R1+0x4648] ;  /* 0x00464800010c7983 */ /* 0x000f240000300a00 */
[----:B------:R0:W-:Y:S02]  /*7b480*/  STL.64 [R1+0x260], R16 ;  /* 0x0002601001007387 */ /* 0x0001e40000100a00 */
[----:B------:R1:W-:Y:S01]  /*7b490*/  STL.64 [R1+0x268], R18 ;  /* 0x0002681201007387 */ /* 0x0003e20000100a00 */
        /* <DEDUP_REMOVED lines=62> */
[----:B------:R-:W-:Y:S02]  /*7b880*/  IMAD.MOV.U32 R15, RZ, RZ, R39 ;  /* 0x000000ffff0f7224 */ /* 0x000fe400078e0027 */
        /* <DEDUP_REMOVED lines=58> */
[----:B----4-:R-:W-:Y:S02]  /*7bc30*/  IMAD.MOV.U32 R10, RZ, RZ, R30 ;  /* 0x000000ffff0a7224 */ /* 0x010fe400078e001e */
[----:B------:R-:W-:Y:S01]  /*7bc40*/  IMAD.MOV.U32 R11, RZ, RZ, R31 ;  /* 0x000000ffff0b7224 */ /* 0x000fe200078e001f */
[----:B------:R-:W4:Y:S01]  /*7bc50*/  LDL.LU R30, [R1+0x453c] ;  /* 0x00453c00011e7983 */ /* 0x000f220000300800 */
[----:B------:R-:W4:Y:S01]  /*7bc60*/  LDL.LU R31, [R1+0x4538] ;  /* 0x00453800011f7983 */ /* 0x000f220000300800 */
[C---:B---3--:R-:W-:Y:S08]  /*7bc70*/  HMMA.16816.F32 R20, R4.reuse, R24, R20 ;  /* 0x000000180414723c */ /* 0x048ff00000001814 */
[----:B------:R-:W-:Y:S11]  /*7bc80*/  HMMA.16816.F32 R56, R4, R28, R56 ;  /* 0x0000001c0438723c */ /* 0x000ff60000001838 */
[----:B------:R-:W-:Y:S04]  /*7bc90*/  @!UPT UIADD3 URZ, URZ, URZ, URZ ;  /* 0x0000003f3f3ff290 */ /* 0x000fe8000fffe03f */
[----:B------:R-:W-:Y:S01]  /*7bca0*/  STL.64 [R1+0x60], R20 ;  /* 0x0000601401007387 */ /* 0x000fe20000100a00 */
[----:B------:R0:W-:Y:S03]  /*7bcb0*/  STL.64 [R1+0x68], R22 ;  /* 0x0000681601007387 */ /* 0x0001e60000100a00 */
[----:B0-----:R-:W3:Y:S01]  /*7bcc0*/  LDL.LU.64 R22, [R1+0x4530] ;  /* 0x0045300001167983 */ /* 0x001ee20000300a00 */
[----:B------:R-:W3:Y:S03]  /*7bcd0*/  LDL.LU.64 R20, [R1+0x4528] ;  /* 0x0045280001147983 */ /* 0x000ee60000300a00 */
[----:B------:R0:W-:Y:S02]  /*7bce0*/  STL.64 [R1+0x50], R56 ;  /* 0x0000503801007387 */ /* 0x0001e40000100a00 */
[----:B------:R1:W-:Y:S01]  /*7bcf0*/  STL.64 [R1+0x58], R58 ;  /* 0x0000583a01007387 */ /* 0x0003e20000100a00 */
[----:B0-----:R-:W2:Y:S01]  /*7bd00*/  LDL.LU R56, [R1] ;  /* 0x0000000001387983 */ /* 0x001ea20000300800 */
[----:B------:R-:W-:-:S02]  /*7bd10*/  IMAD.MOV.U32 R57, RZ, RZ, R38 ;  /* 0x000000ffff397224 */ /* 0x000fc400078e0026 */
[----:B------:R-:W2:Y:S02]  /*7bd20*/  LDL.LU R38, [R1+0x4524] ;  /* 0x0045240001267983 */ /* 0x000ea40000300800 */
[----:B-1----:R-:W-:Y:S02]  /*7bd30*/  IMAD.MOV.U32 R58, RZ, RZ, R34 ;  /* 0x000000ffff3a7224 */ /* 0x002fe400078e0022 */
[----:B------:R-:W-:Y:S01]  /*7bd40*/  IMAD.MOV.U32 R59, RZ, RZ, R35 ;  /* 0x000000ffff3b7224 */ /* 0x000fe200078e0023 */
[----:B------:R-:W2:Y:S01]  /*7bd50*/  LDL.LU R34, [R1+0x4520] ;  /* 0x0045200001227983 */ /* 0x000ea20000300800 */
[----:B------:R-:W2:Y:S02]  /*7bd60*/  LDL.LU R35, [R1+0x451c] ;  /* 0x00451c0001237983 */ /* 0x000ea40000300800 */
[----:B------:R-:W2:Y:S02]  /*7bd70*/  LDL R28, [R1+0xd0c] ;  /* 0x000d0c00011c7983 */ /* 0x000ea40000100800 */
[----:B----4-:R-:W-:Y:S01]  /*7bd80*/  STL.64 [R1+0x44e8], R30 ;  /* 0x0044e81e01007387 */ /* 0x010fe20000100a00 */
[----:B--2---:R0:W-:Y:S02]  /*7bd90*/  STL [R1+0x44e0], R28 ;  /* 0x0044e01c01007387 */ /* 0x0041e40000100800 */
[----:B0-----:R-:W-:-:S02]  /*7bda0*/  IMAD.MOV.U32 R28, RZ, RZ, R39 ;  /* 0x000000ffff1c7224 */ /* 0x001fc400078e0027 */
[----:B------:R-:W2:Y:S01]  /*7bdb0*/  LDL.LU R39, [R1+0x4518] ;  /* 0x0045180001277983 */ /* 0x000ea20000300800 */
[----:B------:R-:W4:Y:S02]  /*7bdc0*/  LDL.LU R29, [R1+0xa64] ;  /* 0x000a6400011d7983 */ /* 0x000f240000300800 */
[----:B------:R-:W4:Y:S02]  /*7bdd0*/  LDL.LU R30, [R1+0xa68] ;  /* 0x000a6800011e7983 */ /* 0x000f240000300800 */
[----:B------:R-:W4:Y:S01]  /*7bde0*/  LDL.LU R31, [R1+0xa6c] ;  /* 0x000a6c00011f7983 */ /* 0x000f220000300800 */
[C---:B------:R-:W-:Y:S01]  /*7bdf0*/  HMMA.16816.F32 R8, R4.reuse, R36, R8 ;  /* 0x000000240408723c */ /* 0x040fe20000001808 */
[----:B------:R-:W-:Y:S07]  /*7be00*/  STL.64 [R1+0x44d8], R34 ;  /* 0x0044d82201007387 */ /* 0x000fee0000100a00 */
[C---:B------:R-:W-:Y:S08]  /*7be10*/  HMMA.16816.F32 R12, R4.reuse, R40, R12 ;  /* 0x00000028040c723c */ /* 0x040ff0000000180c */
[C---:B------:R-:W-:Y:S08]  /*7be20*/  HMMA.16816.F32 R56, R4.reuse, R48, R56 ;  /* 0x000000300438723c */ /* 0x040ff00000001838 */
[C---:B----4-:R-:W-:Y:S11]  /*7be30*/  HMMA.16816.F32 R28, R4.reuse, R32, R28 ;  /* 0x00000020041c723c */ /* 0x050ff6000000181c */
[----:B------:R-:W-:Y:S11]  /*7be40*/  @!UPT UIADD3 URZ, URZ, URZ, URZ ;  /* 0x0000003f3f3ff290 */ /* 0x000ff6000fffe03f */
[----:B------:R-:W-:Y:S01]  /*7be50*/  @!UPT UIADD3 URZ, URZ, URZ, URZ ;  /* 0x0000003f3f3ff290 */ /* 0x000fe2000fffe03f */
[----:B------:R0:W-:Y:S01]  /*7be60*/  STL.64 [R1+0x40], R28 ;  /* 0x0000401c01007387 */ /* 0x0001e20000100a00 */
[----:B------:R-:W-:Y:S02]  /*7be70*/  STL.64 [R1+0x48], R30 ;  /* 0x0000481e01007387 */ /* 0x000fe40000100a00 */
[----:B--2---:R-:W-:Y:S02]  /*7be80*/  STL.64 [R1+0x44d0], R38 ;  /* 0x0044d02601007387 */ /* 0x004fe40000100a00 */
[----:B------:R-:W-:Y:S01]  /*7be90*/  STL.64 [R1+0x30], R8 ;  /* 0x0000300801007387 */ /* 0x000fe20000100a00 */
[----:B------:R1:W-:Y:S04]  /*7bea0*/  STL.64 [R1+0x38], R10 ;  /* 0x0000380a01007387 */ /* 0x0003e80000100a00 */
[----:B0-----:R-:W3:Y:S01]  /*7beb0*/  LDL.LU R28, [R1+0xa00] ;  /* 0x000a0000011c7983 */ /* 0x001ee20000300800 */
[----:B-1----:R-:W-:Y:S03]  /*7bec0*/  HMMA.16816.F32 R8, R4, R44, R16 ;  /* 0x0000002c0408723c */ /* 0x002fe60000001810 */
[----:B------:R0:W-:Y:S01]  /*7bed0*/  STL.64 [R1+0x20], R12 ;  /* 0x0000200c01007387 */ /* 0x0001e20000100a00 */
[----:B------:R1:W-:Y:S03]  /*7bee0*/  STL.64 [R1+0x28], R14 ;  /* 0x0000280e01007387 */ /* 0x0003e60000100a00 */
[----:B------:R-:W-:Y:S11]  /*7bef0*/  IMAD.MOV.U32 R17, RZ, RZ, R3 ;  /* 0x000000ffff117224 */ /* 0x000ff600078e0003 */
[----:B------:R-:W-:Y:S05]  /*7bf00*/  @!UPT UIADD3 URZ, URZ, URZ, URZ ;  /* 0x0000003f3f3ff290 */ /* 0x000fea000fffe03f */
[----:B------:R-:W-:Y:S01]  /*7bf10*/  STL.64 [R1+0x10], R8 ;  /* 0x0000100801007387 */ /* 0x000fe20000100a00 */
[----:B------:R2:W-:Y:S02]  /*7bf20*/  STL.64 [R1+0x18], R10 ;  /* 0x0000180a01007387 */ /* 0x0005e40000100a00 */
[----:B------:R-:W3:Y:S02]  /*7bf30*/  LDL.LU R29, [R1+0xa04] ;  /* 0x000a0400011d7983 */ /* 0x000ee40000300800 */
[----:B------:R-:W3:Y:S01]  /*7bf40*/  LDL.LU R30, [R1+0xa08] ;  /* 0x000a0800011e7983 */ /* 0x000ee20000300800 */
[----:B------:R-:W3:Y:S01]  /*7bf50*/  LDL.LU R31, [R1+0xa0c] ;  /* 0x000a0c00011f7983 */ /* 0x000ee20000300800 */
[----:B------:R-:W4:Y:S02]  /*7bf60*/  LDL.LU R36, [R1+0x990] ;  /* 0x0009900001247983 */ /* 0x000f240000300800 */
[----:B------:R-:W4:Y:S02]  /*7bf70*/  LDL.LU R37, [R1+0x994] ;  /* 0x0009940001257983 */ /* 0x000f240000300800 */
[----:B------:R-:W4:Y:S01]  /*7bf80*/  LDL.LU R38, [R1+0x998] ;  /* 0x0009980001267983 */ /* 0x000f220000300800 */
[----:B------:R-:W4:Y:S01]  /*7bf90*/  LDL.LU R39, [R1+0x99c] ;  /* 0x00099c0001277983 */ /* 0x000f220000300800 */
        /* <DEDUP_REMOVED lines=8> */
[----:B------:R-:W-:-:S02]  /*7c020*/  IMAD.MOV.U32 R18, RZ, RZ, R2 ;  /* 0x000000ffff127224 */ /* 0x000fc400078e0002 */
[----:B------:R-:W-:Y:S02]  /*7c030*/  IMAD.MOV.U32 R16, RZ, RZ, R60 ;  /* 0x000000ffff107224 */ /* 0x000fe400078e003c */
[----:B------:R-:W-:Y:S01]  /*7c040*/  IMAD.MOV.U32 R19, RZ, RZ, R0 ;  /* 0x000000ffff137224 */ /* 0x000fe200078e0000 */
[----:B--2---:R-:W2:Y:S01]  /*7c050*/  LDL R11, [R1+0xd00] ;  /* 0x000d0000010b7983 */ /* 0x004ea20000100800 */
[----:B------:R-:W-:Y:S02]  /*7c060*/  IMAD.MOV.U32 R3, RZ, RZ, R58 ;  /* 0x000000ffff037224 */ /* 0x000fe400078e003a */
[----:B------:R-:W-:Y:S02]  /*7c070*/  IMAD.MOV.U32 R2, RZ, RZ, R59 ;  /* 0x000000ffff027224 */ /* 0x000fe400078e003b */
[----:B------:R-:W-:Y:S02]  /*7c080*/  IMAD.MOV.U32 R0, RZ, RZ, R56 ;  /* 0x000000ffff007224 */ /* 0x000fe400078e0038 */
[----:B------:R-:W-:Y:S01]  /*7c090*/  IMAD.MOV.U32 R60, RZ, RZ, R57 ;  /* 0x000000ffff3c7224 */ /* 0x000fe200078e0039 */
[----:B------:R-:W2:Y:S01]  /*7c0a0*/  LDL.LU.64 R58, [R1+0x4510] ;  /* 0x00451000013a7983 */ /* 0x000ea20000300a00 */
[----:B------:R-:W2:Y:S02]  /*7c0b0*/  LDL.LU.64 R56, [R1+0x4508] ;  /* 0x0045080001387983 */ /* 0x000ea40000300a00 */
[----:B--2---:R-:W-:Y:S01]  /*7c0c0*/  HMMA.16816.F32 R56, R4, R52, R56 ;  /* 0x000000340438723c */ /* 0x004fe20000001838 */
[----:B------:R-:W2:Y:S06]  /*7c0d0*/  LDL.LU R4, [R1+0x950] ;  /* 0x0009500001047983 */ /* 0x000eac0000300800 */
[----:B------:R-:W-:-:S02]  /*7c0e0*/  IMAD.MOV.U32 R5, RZ, RZ, R26 ;  /* 0x000000ffff057224 */ /* 0x000fc400078e001a */
[----:B------:R-:W-:Y:S01]  /*7c0f0*/  IMAD.MOV.U32 R6, RZ, RZ, R27 ;  /* 0x000000ffff067224 */ /* 0x000fe200078e001b */
[----:B------:R-:W3:Y:S01]  /*7c100*/  LDL.LU R26, [R1+0x4500] ;  /* 0x00450000011a7983 */ /* 0x000ee20000300800 */
[----:B------:R-:W3:Y:S02]  /*7c110*/  LDL.LU R27, [R1+0x44fc] ;  /* 0x0044fc00011b7983 */ /* 0x000ee40000300800 */
[----:B------:R-:W2:Y:S10]  /*7c120*/  LDL.LU R7, [R1+0x95c] ;  /* 0x00095c0001077983 */ /* 0x000eb40000300800 */
[----:B------:R-:W-:Y:S01]  /*7c130*/  STL.64 [R1+0x40b8], R58 ;  /* 0x0040b83a01007387 */ /* 0x000fe20000100a00 */
[----:B------:R0:W-:Y:S02]  /*7c140*/  STL.64 [R1+0x40e0], R56 ;  /* 0x0040e03801007387 */ /* 0x0001e40000100a00 */
[----:B0-----:R-:W-:-:S02]  /*7c150*/  IMAD.MOV.U32 R56, RZ, RZ, R50 ;  /* 0x000000ffff387224 */ /* 0x001fc400078e0032 */
[----:B------:R-:W-:Y:S01]  /*7c160*/  IMAD.MOV.U32 R57, RZ, RZ, R55 ;  /* 0x000000ffff397224 */ /* 0x000fe200078e0037 */
[----:B------:R-:W2:Y:S01]  /*7c170*/  LDL.LU R50, [R1+0x44f8] ;  /* 0x0044f80001327983 */ /* 0x000ea20000300800 */
[----:B------:R-:W2:Y:S02]  /*7c180*/  LDL.LU R55, [R1+0x44f4] ;  /* 0x0044f40001377983 */ /* 0x000ea40000300800 */
[----:B------:R-:W-:Y:S02]  /*7c190*/  IMAD.MOV.U32 R58, RZ, RZ, R42 ;  /* 0x000000ffff3a7224 */ /* 0x000fe400078e002a */
[----:B------:R-:W2:Y:S01]  /*7c1a0*/  LDL.LU R42, [R1+0x44f0] ;  /* 0x0044f000012a7983 */ /* 0x000ea20000300800 */
[C---:B---3--:R-:W-:Y:S11]  /*7c1b0*/  HMMA.16816.F32 R28, R20.reuse, R26, R28 ;  /* 0x0000001a141c723c */ /* 0x048ff6000000181c */
[----:B------:R-:W-:Y:S11]  /*7c1c0*/  @!UPT UIADD3 URZ, URZ, URZ, URZ ;  /* 0x0000003f3f3ff290 */ /* 0x000ff6000fffe03f */
[----:B------:R-:W-:Y:S01]  /*7c1d0*/  @!UPT UIADD3 URZ, URZ, URZ, URZ ;  /* 0x0000003f3f3ff290 */ /* 0x000fe2000fffe03f */
[----:B------:R-:W-:Y:S01]  /*7c1e0*/  STL.64 [R1+0xd70], R28 ;  /* 0x000d701c01007387 */ /* 0x000fe20000100a00 */
[----:B------:R-:W-:Y:S02]  /*7c1f0*/  IMAD.MOV.U32 R52, RZ, RZ, R30 ;  /* 0x000000ffff347224 */ /* 0x000fe400078e001e */
[----:B------:R0:W-:Y:S02]  /*7c200*/  STL.64 [R1+0xd78], R30 ;  /* 0x000d781e01007387 */ /* 0x0001e40000100a00 */
[----:B0-----:R-:W3:Y:S01]  /*7c210*/  LDL.LU.64 R30, [R1+0x44e8] ;  /* 0x0044e800011e7983 */ /* 0x001ee20000300a00 */
[----:B------:R-:W-:Y:S02]  /*7c220*/  IMAD.MOV.U32 R59, RZ, RZ, R61 ;  /* 0x000000ffff3b7224 */ /* 0x000fe400078e003d */
[----:B------:R-:W-:Y:S02]  /*7c230*/  IMAD.MOV.U32 R61, RZ, RZ, R28 ;  /* 0x000000ffff3d7224 */ /* 0x000fe400078e001c */
[----:B------:R-:W2:Y:S03]  /*7c240*/  LDL.LU R28, [R1+0x44e0] ;  /* 0x0044e000011c7983 */ /* 0x000ea60000300800 */
[----:B------:R-:W-:Y:S02]  /*7c250*/  STL [R1+0x408c], R61 ;  /* 0x00408c3d01007387 */ /* 0x000fe40000100800 */
[----:B------:R-:W-:Y:S01]  /*7c260*/  STL [R1+0x4088], R52 ;  /* 0x0040883401007387 */ /* 0x000fe20000100800 */
[----:B---3--:R-:W-:Y:S11]  /*7c270*/  HMMA.16816.F32 R32, R20, R30, R32 ;  /* 0x0000001e1420723c */ /* 0x008ff60000001820 */
[----:B------:R-:W-:Y:S11]  /*7c280*/  @!UPT UIADD3 URZ, URZ, URZ, URZ ;  /* 0x0000003f3f3ff290 */ /* 0x000ff6000fffe03f */
[----:B------:R-:W-:Y:S01]  /*7c290*/  @!UPT UIADD3 URZ, URZ, URZ, URZ ;  /* 0x0000003f3f3ff290 */ /* 0x000fe2000fffe03f */
[----:B------:R-:W-:Y:S01]  /*7c2a0*/  STL.64 [R1+0xd60], R32 ;  /* 0x000d602001007387 */ /* 0x000fe20000100a00 */
[----:B------:R0:W-:Y:S02]  /*7c2b0*/  STL.64 [R1+0xd68], R34 ;  /* 0x000d682201007387 */ /* 0x0001e40000100a00 */
[----:B------:R-:W-:Y:S02]  /*7c2c0*/  IMAD.MOV.U32 R53, RZ, RZ, R34 ;  /* 0x000000ffff357224 */ /* 0x000fe400078e0022 */
[----:B0-----:R-:W4:Y:S03]  /*7c2d0*/  LDL.LU.64 R34, [R1+0x44d8] ;  /* 0x0044d80001227983 */ /* 0x001f260000300a00 */
[----:B------:R-:W-:Y:S02]  /*7c2e0*/  STL [R1+0x4090], R53 ;  /* 0x0040903501007387 */ /* 0x000fe40000100800 */
[----:B------:R-:W-:-:S02]  /*7c2f0*/  IMAD.MOV.U32 R32, RZ, RZ, R43 ;  /* 0x000000ffff207224 */ /* 0x000fc400078e002b */
[----:B------:R-:W-:Y:S01]  /*7c300*/  IMAD.MOV.U32 R33, RZ, RZ, R54 ;  /* 0x000000ffff217224 */ /* 0x000fe200078e0036 */
[----:B----4-:R-:W-:Y:S11]  /*7c310*/  HMMA.16816.F32 R36, R20, R34, R36 ;  /* 0x000000221424723c */ /* 0x010ff60000001824 */
[----:B------:R-:W-:Y:S11]  /*7c320*/  @!UPT UIADD3 URZ, URZ, URZ, URZ ;  /* 0x0000003f3f3ff290 */ /* 0x000ff6000fffe03f */
[----:B------:R-:W-:Y:S01]  /*7c330*/  @!UPT UIADD3 URZ, URZ, URZ, URZ ;  /* 0x0000003f3f3ff290 */ /* 0x000fe2000fffe03f */
[----:B------:R-:W-:Y:S01]  /*7c340*/  STL.64 [R1+0xcf0], R36 ;  /* 0x000cf02401007387 */ /* 0x000fe20000100a00 */
[----:B------:R0:W-:Y:S03]  /*7c350*/  STL.64 [R1+0xcf8], R38 ;  /* 0x000cf82601007387 */ /* 0x0001e60000100a00 */
[----:B0-----:R-:W3:Y:S01]  /*7c360*/  LDL.LU.64 R38, [R1+0x44d0] ;  /* 0x0044d00001267983 */ /* 0x001ee20000300a00 */
[----:B------:R0:W-:Y:S02]  /*7c370*/  STL.64 [R1+0x44a8], R34 ;  /* 0x0044a82201007387 */ /* 0x0001e40000100a00 */
[----:B------:R-:W4:Y:S02]  /*7c380*/  LDL.LU R43, [R1+0x44cc] ;  /* 0x0044cc00012b7983 */ /* 0x000f240000300800 */
[----:B------:R-:W4:Y:S02]  /*7c390*/  LDL.LU R54, [R1+0x44c8] ;  /* 0x0044c80001367983 */ /* 0x000f240000300800 */
[----:B0-----:R-:W-:-:S02]  /*7c3a0*/  IMAD.MOV.U32 R34, RZ, RZ, R46 ;  /* 0x000000ffff227224 */ /* 0x001fc400078e002e */
[----:B------:R-:W-:Y:S01]  /*7c3b0*/  IMAD.MOV.U32 R35, RZ, RZ, R47 ;  /* 0x000000ffff237224 */ /* 0x000fe200078e002f */
[----:B------:R-:W4:Y:S01]  /*7c3c0*/  LDL.LU R46, [R1+0x44c4] ;  /* 0x0044c400012e7983 */ /* 0x000f220000300800 */
[----:B------:R-:W4:Y:S02]  /*7c3d0*/  LDL.LU R47, [R1+0x44c0] ;  /* 0x0044c000012f7983 */ /* 0x000f240000300800 */
[----:B--2---:R-:W-:Y:S01]  /*7c3e0*/  IMAD.MOV.U32 R41, RZ, RZ, R55 ;  /* 0x000000ffff297224 */ /* 0x004fe200078e0037 */
[C---:B---3--:R-:W-:Y:S08]  /*7c3f0*/  HMMA.16816.F32 R16, R20.reuse, R38, R16 ;  /* 0x000000261410723c */ /* 0x048ff00000001810 */
[----:B----4-:R-:W-:Y:S01]  /*7c400*/  HMMA.16816.F32 R12, R20, R42, R12 ;  /* 0x0000002a140c723c */ /* 0x010fe2000000180c */
[----:B------:R-:W-:Y:S11]  /*7c410*/  IMAD.MOV.U32 R40, RZ, RZ, R54 ;  /* 0x000000ffff287224 */ /* 0x000ff600078e0036 */
[----:B------:R-:W-:Y:S03]  /*7c420*/  @!UPT UIADD3 URZ, URZ, URZ, URZ ;  /* 0x0000003f3f3ff290 */ /* 0x000fe6000fffe03f */
[----:B------:R-:W-:Y:S01]  /*7c430*/  STL.64 [R1+0xce0], R16 ;  /* 0x000ce01001007387 */ /* 0x000fe20000100a00 */
[----:B------:R-:W-:Y:S02]  /*7c440*/  STL.64 [R1+0xce8], R18 ;  /* 0x000ce81201007387 */ /* 0x000fe40000100a00 */
[----:B------:R0:W-:Y:S05]  /*7c450*/  STL.64 [R1+0x44a0], R42 ;  /* 0x0044a02a01007387 */ /* 0x0001ea0000100a00 */
[----:B------:R-:W-:Y:S04]  /*7c460*/  STL.64 [R1+0x710], R12 ;  /* 0x0007100c01007387 */ /* 0x000fe80000100a00 */
[----:B------:R-:W-:Y:S01]  /*7c470*/  STL.64 [R1+0x718], R14 ;  /* 0x0007180e01007387 */ /* 0x000fe20000100a00 */
[----:B------:R-:W2:Y:S02]  /*7c480*/  LDL.LU R54, [R1+0x44bc] ;  /* 0x0044bc0001367983 */ /* 0x000ea40000300800 */
[----:B------:R-:W2:Y:S02]  /*7c490*/  LDL.LU R55, [R1+0x44b8] ;  /* 0x0044b80001377983 */ /* 0x000ea40000300800 */
[----:B------:R-:W1:Y:S01]  /*7c4a0*/  LDSM.16.MT88.4 R12, [R11+0xe100] ;  /* 0x00e100000b0c783b */ /* 0x000e620000004200 */
[----:B------:R-:W-:Y:S03]  /*7c4b0*/  LDSM.16.MT88.4 R16, [R11+0xe080] ;  /* 0x00e080000b10783b */ /* 0x000fe60000004200 */
[----:B------:R-:W3:Y:S04]  /*7c4c0*/  LDSM.16.MT88.4 R8, [R11+0xe180] ;  /* 0x00e180000b08783b */ /* 0x000ee80000004200 */
[----:B0-----:R-:W-:-:S02]  /*7c4d0*/  IMAD.MOV.U32 R42, RZ, RZ, R50 ;  /* 0x000000ffff2a7224 */ /* 0x001fc400078e0032 */
[----:B------:R-:W-:Y:S01]  /*7c4e0*/  IMAD.MOV.U32 R43, RZ, RZ, R51 ;  /* 0x000000ffff2b7224 */ /* 0x000fe200078e0033 */
[----:B------:R-:W4:Y:S01]  /*7c4f0*/  LDL.LU R50, [R1+0x44b4] ;  /* 0x0044b40001327983 */ /* 0x000f220000300800 */
[----:B------:R-:W4:Y:S03]  /*7c500*/  LDL.LU R51, [R1+0x44b0] ;  /* 0x0044b00001337983 */ /* 0x000f260000300800 */
[----:B-1----:R-:W-:Y:S01]  /*7c510*/  STL.64 [R1+0x4480], R14 ;  /* 0x0044800e01007387 */ /* 0x002fe20000100a00 */
[----:B------:R0:W-:Y:S02]  /*7c520*/  STL.64 [R1+0x4478], R12 ;  /* 0x0044780c01007387 */ /* 0x0001e40000100a00 */
[C---:B0-----:R-:W-:Y:S01]  /*7c530*/  HMMA.16816.F32 R12, R20.reuse, R46, R40 ;  /* 0x0000002e140c723c */ /* 0x041fe20000001828 */
[----:B------:R-:W-:Y:S11]  /*7c540*/  STL.64 [R1+0x4498], R46 ;  /* 0x0044982e01007387 */ /* 0x000ff60000100a00 */
[----:B------:R-:W-:Y:S11]  /*7c550*/  @!UPT UIADD3 URZ, URZ, URZ, URZ ;  /* 0x0000003f3f3ff290 */ /* 0x000ff6000fffe03f */
[----:B------:R-:W-:Y:S01]  /*7c560*/  STL.64 [R1+0x6f0], R12 ;  /* 0x0006f00c01007387 */ /* 0x000fe20000100a00 */
[----:B------:R-:W-:Y:S02]  /*7c570*/  STL.64 [R1+0x6f8], R14 ;  /* 0x0006f80e01007387 */ /* 0x000fe40000100a00 */
[----:B---3--:R-:W-:Y:S02]  /*7c580*/  STL.64 [R1+0x4400], R10 ;  /* 0x0044000a01007387 */ /* 0x008fe40000100a00 */
[----:B------:R4:W-:Y:S02]  /*7c590*/  STL.64 [R1+0x43f8], R8 ;  /* 0x0043f80801007387 */ /* 0x0009e40000100a00 */
[C---:B----4-:R-:W-:Y:S01]  /*7c5a0*/  HMMA.16816.F32 R8, R20.reuse, R50, R4 ;  /* 0x000000321408723c */ /* 0x050fe20000001804 */
[----:B------:R-:W0:Y:S04]  /*7c5b0*/  LDSM.16.MT88.4 R4, [R28+0xe000] ;  /* 0x00e000001c04783b */ /* 0x000e280000004200 */
[----:B------:R-:W-:Y:S11]  /*7c5c0*/  STL.64 [R1+0x4490], R50 ;  /* 0x0044903201007387 */ /* 0x000ff60000100a00 */
[----:B------:R-:W-:Y:S07]  /*7c5d0*/  @!UPT UIADD3 URZ, URZ, URZ, URZ ;  /* 0x0000003f3f3ff290 */ /* 0x000fee000fffe03f */
[----:B------:R-:W-:Y:S01]  /*7c5e0*/  STL.64 [R1+0x5c0], R8 ;  /* 0x0005c00801007387 */ /* 0x000fe20000100a00 */
[----:B------:R-:W-:Y:S03]  /*7c5f0*/  STL.64 [R1+0x5c8], R10 ;  /* 0x0005c80a01007387 */ /* 0x000fe60000100a00 */
[----:B0-----:R-:W-:Y:S01]  /*7c600*/  STL.64 [R1+0x43d0], R6 ;  /* 0x0043d00601007387 */ /* 0x001fe20000100a00 */
[----:B------:R2:W-:Y:S02]  /*7c610*/  STL.64 [R1+0x43c8], R4 ;  /* 0x0043c80401007387 */ /* 0x0005e40000100a00 */
[----:B--2---:R-:W-:Y:S01]  /*7c620*/  HMMA.16816.F32 R4, R20, R54, R32 ;  /* 0x000000361404723c */ /* 0x004fe20000001820 */
[----:B------:R-:W0:Y:S04]  /*7c630*/  LDSM.16.MT88.4 R20, [R28+0xe080] ;  /* 0x00e080001c14783b */ /* 0x000e280000004200 */
[----:B------:R-:W-:Y:S11]  /*7c640*/  STL.64 [R1+0x4488], R54 ;  /* 0x0044883601007387 */ /* 0x000ff60000100a00 */
[----:B------:R-:W-:Y:S07]  /*7c650*/  @!UPT UIADD3 URZ, URZ, URZ, URZ ;  /* 0x0000003f3f3ff290 */ /* 0x000fee000fffe03f */
[----:B------:R-:W-:Y:S01]  /*7c660*/  STL.64 [R1+0x5b0], R4 ;  /* 0x0005b00401007387 */ /* 0x000fe20000100a00 */
[----:B------:R1:W-:Y:S02]  /*7c670*/  STL.64 [R1+0x5b8], R6 ;  /* 0x0005b80601007387 */ /* 0x0003e40000100a00 */
[C---:B-1----:R-:W-:Y:S01]  /*7c680*/  HMMA.16816.F32 R4, R16.reuse, R26, R56 ;  /* 0x0000001a1004723c */ /* 0x042fe20000001838 */
[----:B0-----:R-:W-:Y:S01]  /*7c690*/  STL.64 [R1+0x4378], R22 ;  /* 0x0043781601007387 */ /* 0x001fe20000100a00 */
[----:B------:R0:W-:Y:S11]  /*7c6a0*/  STL.64 [R1+0x4370], R20 ;  /* 0x0043701401007387 */ /* 0x0001f60000100a00 */
[----:B------:R-:W-:Y:S10]  /*7c6b0*/  @!UPT UIADD3 URZ, URZ, URZ, URZ ;  /* 0x0000003f3f3ff290 */ /* 0x000ff4000fffe03f */
[----:B------:R-:W-:Y:S01]  /*7c6c0*/  STL.64 [R1+0xc10], R4 ;  /* 0x000c100401007387 */ /* 0x000fe20000100a00 */
[----:B------:R-:W-:Y:S02]  /*7c6d0*/  STL.64 [R1+0xc18], R6 ;  /* 0x000c180601007387 */ /* 0x000fe40000100a00 */
[----:B0-----:R-:W2:Y:S02]  /*7c6e0*/  LDL.LU R20, [R1+0x6d0] ;  /* 0x0006d00001147983 */ /* 0x001ea40000300800 */
        /* <DEDUP_REMOVED lines=76> */
[----:B------:R-:W4:Y:S02]  /*7cbb0*/  LDL.LU R10, [R1+0x858] ;  /* 0x00085800010a7983 */ /* 0x000f240000300800 */
[----:B------:R-:W4:Y:S01]  /*7cbc0*/  LDL.LU R11, [R1+0x85c] ;  /* 0x00085c00010b7983 */ /* 0x000f220000300800 */
        /* <DEDUP_REMOVED lines=8> */
[----:B------:R0:W-:Y:S02]  /*7cc50*/  STL.64 [R1+0x43e8], R56 ;  /* 0x0043e83801007387 */ /* 0x0001e40000100a00 */
[----:B------:R-:W3:Y:S02]  /*7cc60*/  LDL.LU R20, [R1+0x750] ;  /* 0x0007500001147983 */ /* 0x000ee40000300800 */
[----:B------:R-:W3:Y:S01]  /*7cc70*/  LDL.LU R21, [R1+0x754] ;  /* 0x0007540001157983 */ /* 0x000ee20000300800 */
[----:B------:R-:W3:Y:S01]  /*7cc80*/  LDL.LU R22, [R1+0x758] ;  /* 0x0007580001167983 */ /* 0x000ee20000300800 */
[----:B------:R-:W3:Y:S03]  /*7cc90*/  LDL.LU R23, [R1+0x75c] ;  /* 0x00075c0001177983 */ /* 0x000ee60000300800 */
[----:B0-----:R-:W4:Y:S01]  /*7cca0*/  LDL.LU R56, [R1+0x760] ;  /* 0x0007600001387983 */ /* 0x001f220000300800 */
[----:B------:R-:W4:Y:S02]  /*7ccb0*/  LDL.LU R57, [R1+0x764] ;  /* 0x0007640001397983 */ /* 0x000f240000300800 */
[----:B------:R-:W4:Y:S02]  /*7ccc0*/  LDL.LU R58, [R1+0x768] ;  /* 0x00076800013a7983 */ /* 0x000f240000300800 */
[----:B------:R-:W4:Y:S01]  /*7ccd0*/  LDL.LU R59, [R1+0x76c] ;  /* 0x00076c00013b7983 */ /* 0x000f220000300800 */
[----:B------:R-:W-:Y:S01]  /*7cce0*/  STL [R1+0x4094], R24 ;  /* 0x0040941801007387 */ /* 0x000fe20000100800 */
[----:B------:R-:W-:Y:S02]  /*7ccf0*/  STL.64 [R1+0xc00], R32 ;  /* 0x000c002001007387 */ /* 0x000fe40000100a00 */
[----:B------:R0:W-:Y:S02]  /*7cd00*/  STL.64 [R1+0xc08], R34 ;  /* 0x000c082201007387 */ /* 0x0001e40000100a00 */
[----:B0-----:R-:W2:Y:S01]  /*7cd10*/  LDL.LU.64 R34, [R1+0x44a8] ;  /* 0x0044a80001227983 */ /* 0x001ea20000300a00 */
[----:B------:R-:W-:Y:S01]  /*7cd20*/  HMMA.16816.F32 R40, R16, R38, R40 ;  /* 0x000000261028723c */ /* 0x000fe20000001828 */
[----:B------:R-:W-:-:S05]  /*7cd30*/  IMAD.MOV.U32 R25, RZ, RZ, R32 ;  /* 0x000000ffff197224 */ /* 0x000fca00078e0020 */
[----:B------:R-:W-:Y:S02]  /*7cd40*/  STL [R1+0x4098], R25 ;  /* 0x0040981901007387 */ /* 0x000fe40000100800 */
        /* <DEDUP_REMOVED lines=90> */
[----:B------:R-:W4:Y:S01]  /*7d2f0*/  LDL.LU.64 R10, [R1+0x4400] ;  /* 0x00440000010a7983 */ /* 0x000f220000300a00 */
        /* <DEDUP_REMOVED lines=8> */
[C---:B----4-:R-:W-:Y:S08]  /*7d380*/  HMMA.16816.F32 R56, R8.reuse, R26, R56 ;  /* 0x0000001a0838723c */ /* 0x050ff00000001838 */
[C---:B---3--:R-:W-:Y:S11]  /*7d390*/  HMMA.16816.F32 R20, R8.reuse, R30, R20 ;  /* 0x0000001e0814723c */ /* 0x048ff60000001814 */
[----:B------:R-:W-:Y:S04]  /*7d3a0*/  @!UPT UIADD3 URZ, URZ, URZ, URZ ;  /* 0x0000003f3f3ff290 */ /* 0x000fe8000fffe03f */
[----:B------:R-:W-:Y:S01]  /*7d3b0*/  STL.64 [R1+0xa10], R56 ;  /* 0x000a103801007387 */ /* 0x000fe20000100a00 */
[----:B------:R0:W-:Y:S03]  /*7d3c0*/  STL.64 [R1+0xa18], R58 ;  /* 0x000a183a01007387 */ /* 0x0001e60000100a00 */
[----:B0-----:R-:W3:Y:S01]  /*7d3d0*/  LDL.LU.64 R58, [R1+0x43f0] ;  /* 0x0043f000013a7983 */ /* 0x001ee20000300a00 */
[----:B------:R-:W3:Y:S03]  /*7d3e0*/  LDL.LU.64 R56, [R1+0x43e8] ;  /* 0x0043e80001387983 */ /* 0x000ee60000300a00 */
[----:B------:R-:W-:Y:S02]  /*7d3f0*/  STL.64 [R1+0xa00], R20 ;  /* 0x000a001401007387 */ /* 0x000fe40000100a00 */
[----:B------:R0:W-:Y:S02]  /*7d400*/  STL.64 [R1+0xa08], R22 ;  /* 0x000a081601007387 */ /* 0x0001e40000100a00 */
[----:B0-----:R-:W4:Y:S01]  /*7d410*/  LDL.LU.64 R22, [R1+0x43e0] ;  /* 0x0043e00001167983 */ /* 0x001f220000300a00 */
[----:B------:R-:W4:Y:S02]  /*7d420*/  LDL.LU.64 R20, [R1+0x43d8] ;  /* 0x0043d80001147983 */ /* 0x000f240000300a00 */
[----:B------:R-:W2:Y:S02]  /*7d430*/  LDL R29, [R1+0xd08] ;  /* 0x000d0800011d7983 */ /* 0x000ea40000100800 */
[----:B------:R-:W-:Y:S01]  /*7d440*/  STL.64 [R1+0x43c0], R30 ;  /* 0x0043c01e01007387 */ /* 0x000fe20000100a00 */
[----:B--2---:R0:W-:Y:S04]  /*7d450*/  STL.64 [R1+0x43b8], R28 ;  /* 0x0043b81c01007387 */ /* 0x0041e80000100a00 */
[----:B0-----:R-:W2:Y:S01]  /*7d460*/  LDL.LU R28, [R1+0x720] ;  /* 0x00072000011c7983 */ /* 0x001ea20000300800 */
[----:B------:R-:W2:Y:S02]  /*7d470*/  LDL.LU R29, [R1+0x724] ;  /* 0x00072400011d7983 */ /* 0x000ea40000300800 */
[----:B------:R-:W2:Y:S02]  /*7d480*/  LDL.LU R30, [R1+0x728] ;  /* 0x00072800011e7983 */ /* 0x000ea40000300800 */
[----:B------:R-:W2:Y:S01]  /*7d490*/  LDL.LU R31, [R1+0x72c] ;  /* 0x00072c00011f7983 */ /* 0x000ea20000300800 */
[C---:B------:R-:W-:Y:S08]  /*7d4a0*/  HMMA.16816.F32 R4, R8.reuse, R34, R4 ;  /* 0x000000220804723c */ /* 0x040ff00000001804 */
[C---:B------:R-:W-:Y:S08]  /*7d4b0*/  HMMA.16816.F32 R12, R8.reuse, R42, R12 ;  /* 0x0000002a080c723c */ /* 0x040ff0000000180c */
[C---:B------:R-:W-:Y:S07]  /*7d4c0*/  HMMA.16816.F32 R16, R8.reuse, R46, R16 ;  /* 0x0000002e0810723c */ /* 0x040fee0000001810 */
[----:B------:R-:W-:Y:S01]  /*7d4d0*/  STL.64 [R1+0x9f0], R4 ;  /* 0x0009f00401007387 */ /* 0x000fe20000100a00 */
[----:B------:R0:W-:Y:S03]  /*7d4e0*/  STL.64 [R1+0x9f8], R6 ;  /* 0x0009f80601007387 */ /* 0x0001e60000100a00 */
[----:B0-----:R-:W3:Y:S01]  /*7d4f0*/  LDL.LU.64 R6, [R1+0x43d0] ;  /* 0x0043d00001067983 */ /* 0x001ee20000300a00 */
[----:B------:R-:W3:Y:S02]  /*7d500*/  LDL.LU.64 R4, [R1+0x43c8] ;  /* 0x0043c80001047983 */ /* 0x000ee40000300a00 */
[----:B------:R-:W-:Y:S01]  /*7d510*/  STL.64 [R1+0x43b0], R38 ;  /* 0x0043b02601007387 */ /* 0x000fe20000100a00 */
[C---:B--2---:R-:W-:Y:S11]  /*7d520*/  HMMA.16816.F32 R28, R8.reuse, R38, R28 ;  /* 0x00000026081c723c */ /* 0x044ff6000000181c */
[----:B------:R-:W-:Y:S11]  /*7d530*/  @!UPT UIADD3 URZ, URZ, URZ, URZ ;  /* 0x0000003f3f3ff290 */ /* 0x000ff6000fffe03f */
[----:B------:R-:W-:Y:S01]  /*7d540*/  @!UPT UIADD3 URZ, URZ, URZ, URZ ;  /* 0x0000003f3f3ff290 */ /* 0x000fe2000fffe03f */
[----:B------:R-:W-:Y:S01]  /*7d550*/  STL.64 [R1+0x9e0], R28 ;  /* 0x0009e01c01007387 */ /* 0x000fe20000100a00 */
[----:B------:R-:W-:Y:S02]  /*7d560*/  STL.64 [R1+0x9e8], R30 ;  /* 0x0009e81e01007387 */ /* 0x000fe40000100a00 */
[----:B------:R-:W-:Y:S02]  /*7d570*/  STL.64 [R1+0x43a8], R42 ;  /* 0x0043a82a01007387 */ /* 0x000fe40000100a00 */
[----:B------:R-:W-:Y:S01]  /*7d580*/  STL.64 [R1+0x630], R12 ;  /* 0x0006300c01007387 */ /* 0x000fe20000100a00 */
[----:B------:R4:W-:Y:S02]  /*7d590*/  STL.64 [R1+0x638], R14 ;  /* 0x0006380e01007387 */ /* 0x0009e40000100a00 */
[C---:B----4-:R-:W-:Y:S08]  /*7d5a0*/  HMMA.16816.F32 R12, R8.reuse, R50, R20 ;  /* 0x00000032080c723c */ /* 0x050ff00000001814 */
[----:B---3--:R-:W-:Y:S01]  /*7d5b0*/  HMMA.16816.F32 R8, R8, R54, R56 ;  /* 0x000000360808723c */ /* 0x008fe20000001838 */
[----:B------:R0:W-:Y:S01]  /*7d5c0*/  STL.64 [R1+0x610], R16 ;  /* 0x0006101001007387 */ /* 0x0001e20000100a00 */
[----:B------:R1:W-:Y:S02]  /*7d5d0*/  STL.64 [R1+0x618], R18 ;  /* 0x0006181201007387 */ /* 0x0003e40000100a00 */
[----:B------:R2:W-:Y:S11]  /*7d5e0*/  STL.64 [R1+0x4380], R54 ;  /* 0x0043803601007387 */ /* 0x0005f60000100a00 */
[----:B------:R-:W-:Y:S01]  /*7d5f0*/  STL.64 [R1+0x5e0], R12 ;  /* 0x0005e00c01007387 */ /* 0x000fe20000100a00 */
[----:B------:R-:W-:Y:S02]  /*7d600*/  STL.64 [R1+0x5e8], R14 ;  /* 0x0005e80e01007387 */ /* 0x000fe40000100a00 */
[----:B0-----:R-:W3:Y:S05]  /*7d610*/  LDL.LU R16, [R1+0x540] ;  /* 0x0005400001107983 */ /* 0x001eea0000300800 */
[----:B------:R-:W-:Y:S01]  /*7d620*/  STL.64 [R1+0x5a0], R8 ;  /* 0x0005a00801007387 */ /* 0x000fe20000100a00 */
[----:B------:R-:W-:Y:S01]  /*7d630*/  STL.64 [R1+0x5a8], R10 ;  /* 0x0005a80a01007387 */ /* 0x000fe20000100a00 */
[----:B------:R-:W3:Y:S02]  /*7d640*/  LDL.LU R17, [R1+0x544] ;  /* 0x0005440001117983 */ /* 0x000ee40000300800 */
[----:B-1----:R-:W4:Y:S02]  /*7d650*/  LDL.LU R18, [R1+0x548] ;  /* 0x0005480001127983 */ /* 0x002f240000300800 */
        /* <DEDUP_REMOVED lines=33> */
[----:B-1----:R-:W2:Y:S02]  /*7d870*/  LDL.LU R52, [R1+0x600] ;  /* 0x0006000001347983 */ /* 0x002ea40000300800 */
[----:B------:R-:W2:Y:S01]  /*7d880*/  LDL.LU R53, [R1+0x604] ;  /* 0x0006040001357983 */ /* 0x000ea20000300800 */
[----:B------:R-:W2:Y:S01]  /*7d890*/  LDL.LU R54, [R1+0x608] ;  /* 0x0006080001367983 */ /* 0x000ea20000300800 */
[----:B------:R-:W2:Y:S02]  /*7d8a0*/  LDL.LU R55, [R1+0x60c] ;  /* 0x00060c0001377983 */ /* 0x000ea40000300800 */
[----:B----4-:R-:W-:Y:S02]  /*7d8b0*/  STL.64 [R1+0x4368], R18 ;  /* 0x0043681201007387 */ /* 0x010fe40000100a00 */
[----:B---3--:R0:W-:Y:S02]  /*7d8c0*/  STL.64 [R1+0x4360], R16 ;  /* 0x0043601001007387 */ /* 0x0081e40000100a00 */
        /* <DEDUP_REMOVED lines=8> */
[----:B------:R-:W3:Y:S01]  /*7d950*/  LDL.LU R56, [R1+0x530] ;  /* 0x0005300001387983 */ /* 0x000ee20000300800 */
[----:B------:R-:W3:Y:S02]  /*7d960*/  LDL.LU R57, [R1+0x534] ;  /* 0x0005340001397983 */ /* 0x000ee40000300800 */
[----:B------:R-:W3:Y:S02]  /*7d970*/  LDL.LU R58, [R1+0x538] ;  /* 0x00053800013a7983 */ /* 0x000ee40000300800 */
[----:B------:R-:W3:Y:S01]  /*7d980*/  LDL.LU R59, [R1+0x53c] ;  /* 0x00053c00013b7983 */ /* 0x000ee20000300800 */
[C---:B--2---:R-:W-:Y:S11]  /*7d990*/  HMMA.16816.F32 R28, R4.reuse, R26, R28 ;  /* 0x0000001a041c723c */ /* 0x044ff6000000181c */
[----:B------:R-:W-:Y:S11]  /*7d9a0*/  @!UPT UIADD3 URZ, URZ, URZ, URZ ;  /* 0x0000003f3f3ff290 */ /* 0x000ff6000fffe03f */
[----:B------:R-:W-:Y:S01]  /*7d9b0*/  @!UPT UIADD3 URZ, URZ, URZ, URZ ;  /* 0x0000003f3f3ff290 */ /* 0x000fe2000fffe03f */
[----:B------:R-:W-:Y:S01]  /*7d9c0*/  STL.64 [R1+0xcd0], R28 ;  /* 0x000cd01c01007387 */ /* 0x000fe20000100a00 */
[----:B------:R-:W-:Y:S02]  /*7d9d0*/  IMAD.MOV.U32 R44, RZ, RZ, R30 ;  /* 0x000000ffff2c7224 */ /* 0x000fe400078e001e */
[----:B------:R0:W-:Y:S02]  /*7d9e0*/  STL.64 [R1+0xcd8], R30 ;  /* 0x000cd81e01007387 */ /* 0x0001e40000100a00 */
[----:B0-----:R-:W2:Y:S01]  /*7d9f0*/  LDL.LU.64 R30, [R1+0x43c0] ;  /* 0x0043c000011e7983 */ /* 0x001ea20000300a00 */
[C---:B------:R-:W-:Y:S01]  /*7da00*/  HMMA.16816.F32 R36, R4.reuse, R34, R36 ;  /* 0x000000220424723c */ /* 0x040fe20000001824 */
[----:B------:R-:W-:Y:S02]  /*7da10*/  IMAD.MOV.U32 R48, RZ, RZ, R28 ;  /* 0x000000ffff307224 */ /* 0x000fe400078e001c */
[----:B------:R-:W3:Y:S03]  /*7da20*/  LDL.LU.64 R28, [R1+0x43b8] ;  /* 0x0043b800011c7983 */ /* 0x000ee60000300a00 */
[----:B------:R-:W-:Y:S02]  /*7da30*/  STL [R1+0x40a0], R48 ;  /* 0x0040a03001007387 */ /* 0x000fe40000100800 */
[----:B------:R-:W-:Y:S01]  /*7da40*/  STL [R1+0x409c], R44 ;  /* 0x00409c2c01007387 */ /* 0x000fe20000100800 */
[C---:B--2---:R-:W-:Y:S11]  /*7da50*/  HMMA.16816.F32 R8, R4.reuse, R30, R8 ;  /* 0x0000001e0408723c */ /* 0x044ff60000001808 */
[----:B------:R-:W-:Y:S11]  /*7da60*/  @!UPT UIADD3 URZ, URZ, URZ, URZ ;  /* 0x0000003f3f3ff290 */ /* 0x000ff6000fffe03f */
[----:B------:R-:W-:Y:S01]  /*7da70*/  @!UPT UIADD3 URZ, URZ, URZ, URZ ;  /* 0x0000003f3f3ff290 */ /* 0x000fe2000fffe03f */
[----:B------:R0:W-:Y:S01]  /*7da80*/  STL.64 [R1+0xcc0], R8 ;  /* 0x000cc00801007387 */ /* 0x0001e20000100a00 */
[----:B------:R1:W-:Y:S02]  /*7da90*/  STL.64 [R1+0xcc8], R10 ;  /* 0x000cc80a01007387 */ /* 0x0003e40000100a00 */
[----:B------:R-:W-:Y:S02]  /*7daa0*/  IMAD.MOV.U32 R49, RZ, RZ, R8 ;  /* 0x000000ffff317224 */ /* 0x000fe400078e0008 */
[----:B------:R-:W-:Y:S01]  /*7dab0*/  IMAD.MOV.U32 R45, RZ, RZ, R10 ;  /* 0x000000ffff2d7224 */ /* 0x000fe200078e000a */
[----:B0-----:R-:W2:Y:S01]  /*7dac0*/  LDL.LU R8, [R1+0x520] ;  /* 0x0005200001087983 */ /* 0x001ea20000300800 */
[----:B------:R-:W2:Y:S02]  /*7dad0*/  LDL.LU R9, [R1+0x524] ;  /* 0x0005240001097983 */ /* 0x000ea40000300800 */
[----:B-1----:R-:W2:Y:S02]  /*7dae0*/  LDL.LU R10, [R1+0x528] ;  /* 0x00052800010a7983 */ /* 0x002ea40000300800 */
[----:B------:R-:W2:Y:S01]  /*7daf0*/  LDL.LU R11, [R1+0x52c] ;  /* 0x00052c00010b7983 */ /* 0x000ea20000300800 */
[----:B------:R-:W-:Y:S01]  /*7db00*/  STL [R1+0x40a8], R49 ;  /* 0x0040a83101007387 */ /* 0x000fe20000100800 */
[----:B------:R-:W-:Y:S02]  /*7db10*/  STL [R1+0x40a4], R45 ;  /* 0x0040a42d01007387 */ /* 0x000fe40000100800 */
        /* <DEDUP_REMOVED lines=15> */
[----:B------:R-:W2:Y:S01]  /*7dc10*/  LDL.LU.64 R52, [R1+0x4398] ;  /* 0x0043980001347983 */ /* 0x000ea20000300a00 */
[C---:B------:R-:W-:Y:S11]  /*7dc20*/  HMMA.16816.F32 R20, R4.reuse, R46, R20 ;  /* 0x0000002e0414723c */ /* 0x040ff60000001814 */
        /* <DEDUP_REMOVED lines=11> */
[----:B0-----:R-:W3:Y:S02]  /*7dce0*/  LDL.LU.64 R54, [R1+0x4380] ;  /* 0x0043800001367983 */ /* 0x001ee40000300a00 */
[----:B---3--:R-:W-:Y:S02]  /*7dcf0*/  HMMA.16816.F32 R4, R4, R54, R20 ;  /* 0x000000360404723c */ /* 0x008fe40000001814 */
        /* <DEDUP_REMOVED lines=17> */
[----:B------:R-:W2:Y:S01]  /*7de10*/  LDL.LU R24, [R1+0x570] ;  /* 0x0005700001187983 */ /* 0x000ea20000300800 */
[----:B------:R-:W2:Y:S04]  /*7de20*/  LDL.LU R25, [R1+0x574] ;  /* 0x0005740001197983 */ /* 0x000ea80000300800 */
[----:B0-----:R-:W2:Y:S01]  /*7de30*/  LDL.LU R26, [R1+0x578] ;  /* 0x00057800011a7983 */ /* 0x001ea20000300800 */
[----:B------:R-:W2:Y:S02]  /*7de40*/  LDL.LU R27, [R1+0x57c] ;  /* 0x00057c00011b7983 */ /* 0x000ea40000300800 */
[C---:B--2---:R-:W-:Y:S11]  /*7de50*/  HMMA.16816.F32 R24, R20.reuse, R30, R24 ;  /* 0x0000001e1418723c */ /* 0x044ff60000001818 */
[----:B------:R-:W-:Y:S11]  /*7de60*/  @!UPT UIADD3 URZ, URZ, URZ, URZ ;  /* 0x0000003f3f3ff290 */ /* 0x000ff6000fffe03f */
[----:B------:R-:W-:Y:S01]  /*7de70*/  @!UPT UIADD3 URZ, URZ, URZ, URZ ;  /* 0x0000003f3f3ff290 */ /* 0x000fe2000fffe03f */
[----:B------:R-:W-:Y:S01]  /*7de80*/  STL.64 [R1+0xbc0], R24 ;  /* 0x000bc01801007387 */ /* 0x000fe20000100a00 */
[----:B------:R4:W-:Y:S02]  /*7de90*/  STL.64 [R1+0xbc8], R26 ;  /* 0x000bc81a01007387 */ /* 0x0009e40000100a00 */
[C---:B----4-:R-:W-:Y:S08]  /*7dea0*/  HMMA.16816.F32 R24, R20.reuse, R34, R12 ;  /* 0x000000221418723c */ /* 0x050ff0000000180c */
[C---:B------:R-:W-:Y:S01]  /*7deb0*/  HMMA.16816.F32 R12, R20.reuse, R38, R16 ;  /* 0x00000026140c723c */ /* 0x040fe20000001810 */
[----:B------:R-:W-:Y:S07]  /*7dec0*/  STL.64 [R1+0x4340], R34 ;  /* 0x0043402201007387 */ /* 0x000fee0000100a00 */
[C---:B---3--:R-:W-:Y:S01]  /*7ded0*/  HMMA.16816.F32 R4, R20.reuse, R50, R4 ;  /* 0x000000321404723c */ /* 0x048fe20000001804 */
[----:B------:R-:W-:Y:S06]  /*7dee0*/  LDSM.16.MT88.4 R16, [R28+0xe100] ;  /* 0x00e100001c10783b */ /* 0x000fec0000004200 */
[----:B------:R-:W-:Y:S01]  /*7def0*/  STL.64 [R1+0xbb0], R24 ;  /* 0x000bb01801007387 */ /* 0x000fe20000100a00 */
[----:B------:R0:W-:Y:S02]  /*7df00*/  STL.64 [R1+0xbb8], R26 ;  /* 0x000bb81a01007387 */ /* 0x0001e40000100a00 */
[----:B------:R-:W-:Y:S05]  /*7df10*/  STL.64 [R1+0x4338], R38 ;  /* 0x0043382601007387 */ /* 0x000fea0000100a00 */
[----:B------:R-:W-:Y:S01]  /*7df20*/  STL.64 [R1+0xba0], R12 ;  /* 0x000ba00c01007387 */ /* 0x000fe20000100a00 */
[----:B------:R-:W-:Y:S02]  /*7df30*/  STL.64 [R1+0xba8], R14 ;  /* 0x000ba80e01007387 */ /* 0x000fe40000100a00 */
[----:B------:R-:W1:Y:S01]  /*7df40*/  LDSM.16.MT88.4 R12, [R28+0xe180] ;  /* 0x00e180001c0c783b */ /* 0x000e620000004200 */
[C---:B0-----:R-:W-:Y:S01]  /*7df50*/  HMMA.16816.F32 R24, R20.reuse, R42, R56 ;  /* 0x0000002a1418723c */ /* 0x041fe20000001838 */
[----:B------:R-:W-:Y:S11]  /*7df60*/  STL.64 [R1+0x4330], R42 ;  /* 0x0043302a01007387 */ /* 0x000ff60000100a00 */
[----:B------:R-:W-:Y:S11]  /*7df70*/  @!UPT UIADD3 URZ, URZ, URZ, URZ ;  /* 0x0000003f3f3ff290 */ /* 0x000ff6000fffe03f */
[----:B------:R-:W-:Y:S01]  /*7df80*/  STL.64 [R1+0x670], R24 ;  /* 0x0006701801007387 */ /* 0x000fe20000100a00 */
[----:B------:R-:W-:Y:S03]  /*7df90*/  STL.64 [R1+0x678], R26 ;  /* 0x0006781a01007387 */ /* 0x000fe60000100a00 */
[----:B-1----:R-:W-:Y:S01]  /*7dfa0*/  STL.64 [R1+0x4308], R14 ;  /* 0x0043080e01007387 */ /* 0x002fe20000100a00 */
[----:B------:R0:W-:Y:S02]  /*7dfb0*/  STL.64 [R1+0x4300], R12 ;  /* 0x0043000c01007387 */ /* 0x0001e40000100a00 */
[----:B------:R-:W2:Y:S02]  /*7dfc0*/  LDL.LU R56, [R1+0x3e0] ;  /* 0x0003e00001387983 */ /* 0x000ea40000300800 */
[----:B------:R-:W2:Y:S01]  /*7dfd0*/  LDL.LU R57, [R1+0x3e4] ;  /* 0x0003e40001397983 */ /* 0x000ea20000300800 */
[----:B------:R-:W3:Y:S01]  /*7dfe0*/  LDL.LU R58, [R1+0x3e8] ;  /* 0x0003e800013a7983 */ /* 0x000ee20000300800 */
[----:B------:R-:W3:Y:S01]  /*7dff0*/  LDL.LU R59, [R1+0x3ec] ;  /* 0x0003ec00013b7983 */ /* 0x000ee20000300800 */
[C---:B0-----:R-:W-:Y:S02]  /*7e000*/  HMMA.16816.F32 R12, R20.reuse, R46, R8 ;  /* 0x0000002e140c723c */ /* 0x041fe40000001808 */
[----:B------:R-:W0:Y:S04]  /*7e010*/  LDSM.16.MT88.4 R8, [R29+0xe000] ;  /* 0x00e000001d08783b */ /* 0x000e280000004200 */
[----:B---3--:R-:W-:Y:S01]  /*7e020*/  STL.64 [R1+0x42c8], R58 ;  /* 0x0042c83a01007387 */ /* 0x008fe20000100a00 */
[----:B--2---:R-:W-:Y:S02]  /*7e030*/  STL.64 [R1+0x42c0], R56 ;  /* 0x0042c03801007387 */ /* 0x004fe40000100a00 */
[----:B------:R-:W-:Y:S11]  /*7e040*/  STL.64 [R1+0x4328], R46 ;  /* 0x0043282e01007387 */ /* 0x000ff60000100a00 */
[----:B------:R-:W-:Y:S03]  /*7e050*/  @!UPT UIADD3 URZ, URZ, URZ, URZ ;  /* 0x0000003f3f3ff290 */ /* 0x000fe6000fffe03f */
[----:B------:R-:W-:Y:S01]  /*7e060*/  STL.64 [R1+0x660], R12 ;  /* 0x0006600c01007387 */ /* 0x000fe20000100a00 */
[----:B------:R-:W-:Y:S01]  /*7e070*/  STL.64 [R1+0x668], R14 ;  /* 0x0006680e01007387 */ /* 0x000fe20000100a00 */
[----:B0-----:R-:W-:Y:S02]  /*7e080*/  STL.64 [R1+0x42d8], R10 ;  /* 0x0042d80a01007387 */ /* 0x001fe40000100a00 */
[----:B------:R0:W-:Y:S02]  /*7e090*/  STL.64 [R1+0x42d0], R8 ;  /* 0x0042d00801007387 */ /* 0x0001e40000100a00 */
[----:B------:R-:W-:Y:S01]  /*7e0a0*/  STL.64 [R1+0x4320], R50 ;  /* 0x0043203201007387 */ /* 0x000fe20000100a00 */
[----:B0-----:R-:W2:Y:S01]  /*7e0b0*/  LDL.LU R8, [R1+0x450] ;  /* 0x0004500001087983 */ /* 0x001ea20000300800 */
[----:B------:R-:W-:Y:S02]  /*7e0c0*/  STL.64 [R1+0x520], R4 ;  /* 0x0005200401007387 */ /* 0x000fe40000100a00 */
[----:B------:R-:W-:Y:S02]  /*7e0d0*/  STL.64 [R1+0x528], R6 ;  /* 0x0005280601007387 */ /* 0x000fe40000100a00 */
[----:B------:R-:W2:Y:S01]  /*7e0e0*/  LDL.LU R9, [R1+0x454] ;  /* 0x0004540001097983 */ /* 0x000ea20000300800 */
[----:B------:R-:W3:Y:S01]  /*7e0f0*/  LDL.LU R10, [R1+0x458] ;  /* 0x00045800010a7983 */ /* 0x000ee20000300800 */
[----:B------:R-:W3:Y:S03]  /*7e100*/  LDL.LU R11, [R1+0x45c] ;  /* 0x00045c00010b7983 */ /* 0x000ee60000300800 */
[----:B------:R-:W0:Y:S04]  /*7e110*/  LDSM.16.MT88.4 R4, [R29+0xe080] ;  /* 0x00e080001d04783b */ /* 0x000e280000004200 */
[----:B---3--:R-:W-:Y:S01]  /*7e120*/  STL.64 [R1+0x42e8], R10 ;  /* 0x0042e80a01007387 */ /* 0x008fe20000100a00 */
[----:B--2---:R1:W-:Y:S03]  /*7e130*/  STL.64 [R1+0x42e0], R8 ;  /* 0x0042e00801007387 */ /* 0x0043e60000100a00 */
[----:B-1----:R-:W2:Y:S01]  /*7e140*/  LDL.LU R8, [R1+0x460] ;  /* 0x0004600001087983 */ /* 0x002ea20000300800 */
        /* <DEDUP_REMOVED lines=9> */
[----:B-1----:R-:W2:Y:S01]  /*7e1e0*/  LDL.LU R12, [R1+0x490] ;  /* 0x00049000010c7983 */ /* 0x002ea20000300800 */
        /* <DEDUP_REMOVED lines=33> */
[----:B---3--:R-:W-:Y:S02]  /*7e400*/  STL.64 [R1+0x42f8], R10 ;  /* 0x0042f80a01007387 */ /* 0x008fe40000100a00 */
[----:B------:R1:W-:Y:S02]  /*7e410*/  STL.64 [R1+0x42f0], R8 ;  /* 0x0042f00801007387 */ /* 0x0003e40000100a00 */
        /* <DEDUP_REMOVED lines=8> */
[----:B0-----:R-:W-:Y:S01]  /*7e4a0*/  STL.64 [R1+0x4290], R6 ;  /* 0x0042900601007387 */ /* 0x001fe20000100a00 */
[----:B------:R0:W-:Y:S03]  /*7e4b0*/  STL.64 [R1+0x4288], R4 ;  /* 0x0042880401007387 */ /* 0x0001e60000100a00 */
[----:B0-----:R-:W3:Y:S01]  /*7e4c0*/  LDL.LU R4, [R1+0x3f0] ;  /* 0x0003f00001047983 */ /* 0x001ee20000300800 */
[----:B------:R-:W3:Y:S02]  /*7e4d0*/  LDL.LU R5, [R1+0x3f4] ;  /* 0x0003f40001057983 */ /* 0x000ee40000300800 */
[----:B------:R-:W3:Y:S02]  /*7e4e0*/  LDL.LU R6, [R1+0x3f8] ;  /* 0x0003f80001067983 */ /* 0x000ee40000300800 */
[----:B------:R-:W3:Y:S01]  /*7e4f0*/  LDL.LU R7, [R1+0x3fc] ;  /* 0x0003fc0001077983 */ /* 0x000ee20000300800 */
[----:B--2---:R-:W-:Y:S01]  /*7e500*/  HMMA.16816.F32 R20, R20, R54, R24 ;  /* 0x000000361414723c */ /* 0x004fe20000001818 */
[----:B------:R-:W2:Y:S11]  /*7e510*/  LDL.LU.64 R26, [R1+0x4358] ;  /* 0x00435800011a7983 */ /* 0x000eb60000300a00 */
[----:B------:R-:W-:Y:S11]  /*7e520*/  @!UPT UIADD3 URZ, URZ, URZ, URZ ;  /* 0x0000003f3f3ff290 */ /* 0x000ff6000fffe03f */
[----:B------:R-:W-:Y:S01]  /*7e530*/  STL.64 [R1+0x510], R20 ;  /* 0x0005101401007387 */ /* 0x000fe20000100a00 */
[----:B------:R-:W-:Y:S02]  /*7e540*/  STL.64 [R1+0x518], R22 ;  /* 0x0005181601007387 */ /* 0x000fe40000100a00 */
[----:B------:R-:W0:Y:S01]  /*7e550*/  LDSM.16.MT88.4 R20, [R29+0xe100] ;  /* 0x00e100001d14783b */ /* 0x000e220000004200 */
[C---:B----4-:R-:W-:Y:S01]  /*7e560*/  HMMA.16816.F32 R32, R16.reuse, R30, R32 ;  /* 0x0000001e1020723c */ /* 0x050fe20000001820 */
[----:B0-----:R-:W-:Y:S02]  /*7e570*/  STL.64 [R1+0x4210], R22 ;  /* 0x0042101601007387 */ /* 0x001fe40000100a00 */
[----:B------:R0:W-:Y:S02]  /*7e580*/  STL.64 [R1+0x4208], R20 ;  /* 0x0042081401007387 */ /* 0x0001e40000100a00 */
        /* <DEDUP_REMOVED lines=78> */
[----:B------:R-:W2:Y:S01]  /*7ea70*/  LDL.LU R32, [R1+0x420] ;  /* 0x0004200001207983 */ /* 0x000ea20000300800 */
[----:B------:R-:W2:Y:S04]  /*7ea80*/  LDL.LU R33, [R1+0x424] ;  /* 0x0004240001217983 */ /* 0x000ea80000300800 */
[----:B0-----:R-:W2:Y:S01]  /*7ea90*/  LDL.LU R34, [R1+0x428] ;  /* 0x0004280001227983 */ /* 0x001ea20000300800 */
[----:B------:R-:W2:Y:S02]  /*7eaa0*/  LDL.LU R35, [R1+0x42c] ;  /* 0x00042c0001237983 */ /* 0x000ea40000300800 */
[----:B------:R-:W-:Y:S02]  /*7eab0*/  STL.64 [R1+0x9a0], R56 ;  /* 0x0009a03801007387 */ /* 0x000fe40000100a00 */
[----:B------:R0:W-:Y:S02]  /*7eac0*/  STL.64 [R1+0x9a8], R58 ;  /* 0x0009a83a01007387 */ /* 0x0001e40000100a00 */
[----:B0-----:R-:W3:Y:S01]  /*7ead0*/  LDL.LU.64 R58, [R1+0x42c8] ;  /* 0x0042c800013a7983 */ /* 0x001ee20000300a00 */
[----:B------:R-:W3:Y:S01]  /*7eae0*/  LDL.LU.64 R56, [R1+0x42c0] ;  /* 0x0042c00001387983 */ /* 0x000ee20000300a00 */
[C---:B--2---:R-:W-:Y:S11]  /*7eaf0*/  HMMA.16816.F32 R32, R12.reuse, R42, R32 ;  /* 0x0000002a0c20723c */ /* 0x044ff60000001820 */
[----:B------:R-:W-:Y:S11]  /*7eb00*/  @!UPT UIADD3 URZ, URZ, URZ, URZ ;  /* 0x0000003f3f3ff290 */ /* 0x000ff6000fffe03f */
[----:B------:R-:W-:Y:S01]  /*7eb10*/  @!UPT UIADD3 URZ, URZ, URZ, URZ ;  /* 0x0000003f3f3ff290 */ /* 0x000fe2000fffe03f */
[----:B------:R-:W-:Y:S01]  /*7eb20*/  STL.64 [R1+0x590], R32 ;  /* 0x0005902001007387 */ /* 0x000fe20000100a00 */
[----:B------:R0:W-:Y:S02]  /*7eb30*/  STL.64 [R1+0x598], R34 ;  /* 0x0005982201007387 */ /* 0x0001e40000100a00 */
[C---:B0-----:R-:W-:Y:S08]  /*7eb40*/  HMMA.16816.F32 R32, R12.reuse, R46, R16 ;  /* 0x0000002e0c20723c */ /* 0x041ff00000001810 */
[C---:B----4-:R-:W-:Y:S08]  /*7eb50*/  HMMA.16816.F32 R16, R12.reuse, R50, R20 ;  /* 0x000000320c10723c */ /* 0x050ff00000001814 */
[----:B------:R-:W-:Y:S08]  /*7eb60*/  HMMA.16816.F32 R12, R12, R54, R4 ;  /* 0x000000360c0c723c */ /* 0x000ff00000001804 */
[----:B---3--:R-:W-:Y:S01]  /*7eb70*/  HMMA.16816.F32 R4, R8, R26, R56 ;  /* 0x0000001a0804723c */ /* 0x008fe20000001838 */
[----:B------:R-:W-:Y:S04]  /*7eb80*/  STL.64 [R1+0x42a8], R46 ;  /* 0x0042a82e01007387 */ /* 0x000fe80000100a00 */
[----:B------:R-:W-:Y:S01]  /*7eb90*/  STL.64 [R1+0x580], R32 ;  /* 0x0005802001007387 */ /* 0x000fe20000100a00 */
[----:B------:R-:W-:Y:S02]  /*7eba0*/  STL.64 [R1+0x588], R34 ;  /* 0x0005882201007387 */ /* 0x000fe40000100a00 */
[----:B------:R-:W-:Y:S02]  /*7ebb0*/  STL.64 [R1+0x42a0], R50 ;  /* 0x0042a03201007387 */ /* 0x000fe40000100a00 */
[----:B------:R0:W-:Y:S01]  /*7ebc0*/  STL.64 [R1+0x570], R16 ;  /* 0x0005701001007387 */ /* 0x0001e20000100a00 */
[----:B------:R1:W-:Y:S01]  /*7ebd0*/  STL.64 [R1+0x578], R18 ;  /* 0x0005781201007387 */ /* 0x0003e20000100a00 */
[----:B------:R-:W-:Y:S03]  /*7ebe0*/  STL.64 [R1+0x4298], R54 ;  /* 0x0042983601007387 */ /* 0x000fe60000100a00 */
[----:B------:R-:W-:Y:S02]  /*7ebf0*/  STL.64 [R1+0x480], R12 ;  /* 0x0004800c01007387 */ /* 0x000fe40000100a00 */
[----:B------:R-:W-:Y:S06]  /*7ec00*/  STL.64 [R1+0x488], R14 ;  /* 0x0004880e01007387 */ /* 0x000fec0000100a00 */
[----:B------:R-:W-:Y:S01]  /*7ec10*/  STL.64 [R1+0xc90], R4 ;  /* 0x000c900401007387 */ /* 0x000fe20000100a00 */
[----:B------:R-:W-:Y:S02]  /*7ec20*/  STL.64 [R1+0xc98], R6 ;  /* 0x000c980601007387 */ /* 0x000fe40000100a00 */
[----:B------:R-:W-:Y:S01]  /*7ec30*/  STL.64 [R1+0x42b0], R26 ;  /* 0x0042b01a01007387 */ /* 0x000fe20000100a00 */
[----:B0-----:R-:W2:Y:S01]  /*7ec40*/  LDL.LU R16, [R1+0x80] ;  /* 0x0000800001107983 */ /* 0x001ea20000300800 */
[----:B------:R-:W2:Y:S02]  /*7ec50*/  LDL.LU R17, [R1+0x84] ;  /* 0x0000840001117983 */ /* 0x000ea40000300800 */
[----:B-1----:R-:W3:Y:S02]  /*7ec60*/  LDL.LU R18, [R1+0x88] ;  /* 0x0000880001127983 */ /* 0x002ee40000300800 */
[----:B------:R-:W3:Y:S02]  /*7ec70*/  LDL.LU R19, [R1+0x8c] ;  /* 0x00008c0001137983 */ /* 0x000ee40000300800 */
[----:B---3--:R-:W-:Y:S01]  /*7ec80*/  STL.64 [R1+0x4220], R18 ;  /* 0x0042201201007387 */ /* 0x008fe20000100a00 */
[----:B--2---:R-:W-:Y:S02]  /*7ec90*/  STL.64 [R1+0x4218], R16 ;  /* 0x0042181001007387 */ /* 0x004fe40000100a00 */
        /* <DEDUP_REMOVED lines=64> */
[C---:B----4-:R-:W-:Y:S11]  /*7f0a0*/  HMMA.16816.F32 R32, R8.reuse, R30, R32 ;  /* 0x0000001e0820723c */ /* 0x050ff60000001820 */
[----:B------:R-:W-:Y:S11]  /*7f0b0*/  @!UPT UIADD3 URZ, URZ, URZ, URZ ;  /* 0x0000003f3f3ff290 */ /* 0x000ff6000fffe03f */
[----:B------:R-:W-:Y:S02]  /*7f0c0*/  @!UPT UIADD3 URZ, URZ, URZ, URZ ;  /* 0x0000003f3f3ff290 */ /* 0x000fe4000fffe03f */
        /* <DEDUP_REMOVED lines=15> */
[----:B------:R-:W-:Y:S01]  /*7f1c0*/  STL [R1+0x40b0], R40 ;  /* 0x0040b02801007387 */ /* 0x000fe20000100800 */
[----:B------:R-:W-:Y:S02]  /*7f1d0*/  STL [R1+0x40ac], R36 ;  /* 0x0040ac2401007387 */ /* 0x000fe40000100800 */
[----:B------:R-:W-:Y:S02]  /*7f1e0*/  STL.64 [R1+0xc80], R32 ;  /* 0x000c802001007387 */ /* 0x000fe40000100a00 */
[----:B------:R0:W-:Y:S02]  /*7f1f0*/  STL.64 [R1+0xc88], R34 ;  /* 0x000c882201007387 */ /* 0x0001e40000100a00 */
[----:B0-----:R-:W2:Y:S01]  /*7f200*/  LDL.LU.64 R34, [R1+0x42b8] ;  /* 0x0042b80001227983 */ /* 0x001ea20000300a00 */
[C---:B------:R-:W-:Y:S08]  /*7f210*/  HMMA.16816.F32 R44, R8.reuse, R38, R44 ;  /* 0x00000026082c723c */ /* 0x040ff0000000182c */
[C---:B--2---:R-:W-:Y:S11]  /*7f220*/  HMMA.16816.F32 R24, R8.reuse, R34, R24 ;  /* 0x000000220818723c */ /* 0x044ff60000001818 */
[----:B------:R-:W-:Y:S11]  /*7f230*/  @!UPT UIADD3 URZ, URZ, URZ, URZ ;  /* 0x0000003f3f3ff290 */ /* 0x000ff6000fffe03f */
[----:B------:R-:W-:Y:S01]  /*7f240*/  @!UPT UIADD3 URZ, URZ, URZ, URZ ;  /* 0x0000003f3f3ff290 */ /* 0x000fe2000fffe03f */
[----:B------:R-:W-:Y:S01]  /*7f250*/  STL.64 [R1+0xc70], R24 ;  /* 0x000c701801007387 */ /* 0x000fe20000100a00 */
[----:B------:R0:W-:Y:S03]  /*7f260*/  STL.64 [R1+0xc78], R26 ;  /* 0x000c781a01007387 */ /* 0x0001e60000100a00 */
[----:B0-----:R-:W2:Y:S01]  /*7f270*/  LDL.LU.64 R26, [R1+0x42b0] ;  /* 0x0042b000011a7983 */ /* 0x001ea20000300a00 */
[----:B------:R-:W-:Y:S02]  /*7f280*/  STL.64 [R1+0xc60], R44 ;  /* 0x000c602c01007387 */ /* 0x000fe40000100a00 */
[----:B------:R0:W-:Y:S02]  /*7f290*/  STL.64 [R1+0xc68], R46 ;  /* 0x000c682e01007387 */ /* 0x0001e40000100a00 */
[----:B0-----:R-:W2:Y:S01]  /*7f2a0*/  LDL.LU.64 R46, [R1+0x42a8] ;  /* 0x0042a800012e7983 */ /* 0x001ea20000300a00 */
[C---:B------:R-:W-:Y:S11]  /*7f2b0*/  HMMA.16816.F32 R12, R8.reuse, R42, R12 ;  /* 0x0000002a080c723c */ /* 0x040ff6000000180c */
[----:B------:R-:W-:Y:S11]  /*7f2c0*/  @!UPT UIADD3 URZ, URZ, URZ, URZ ;  /* 0x0000003f3f3ff290 */ /* 0x000ff6000fffe03f */
[----:B------:R-:W-:Y:S01]  /*7f2d0*/  @!UPT UIADD3 URZ, URZ, URZ, URZ ;  /* 0x0000003f3f3ff290 */ /* 0x000fe2000fffe03f */
        /* <DEDUP_REMOVED lines=77> */
[----:B------:R-:W3:Y:S01]  /*7f7b0*/  LDL.LU.64 R16, [R1+0x4218] ;  /* 0x0042180001107983 */ /* 0x000ee20000300a00 */
[----:B--2---:R-:W-:Y:S02]  /*7f7c0*/  HMMA.16816.F32 R4, R4, R54, R20 ;  /* 0x000000360404723c */ /* 0x004fe40000001814 */
[----:B------:R-:W4:Y:S01]  /*7f7d0*/  LDL.LU.64 R22, [R1+0x4210] ;  /* 0x0042100001167983 */ /* 0x000f220000300a00 */
[----:B------:R-:W4:Y:S11]  /*7f7e0*/  LDL.LU.64 R20, [R1+0x4208] ;  /* 0x0042080001147983 */ /* 0x000f360000300a00 */
[----:B------:R-:W-:Y:S09]  /*7f7f0*/  @!UPT UIADD3 URZ, URZ, URZ, URZ ;  /* 0x0000003f3f3ff290 */ /* 0x000ff2000fffe03f */
[----:B------:R0:W-:Y:S01]  /*7f800*/  STL.64 [R1+0x800], R4 ;  /* 0x0008000401007387 */ /* 0x0001e20000100a00 */
[----:B------:R1:W-:Y:S03]  /*7f810*/  STL.64 [R1+0x808], R6 ;  /* 0x0008080601007387 */ /* 0x0003e60000100a00 */
[----:B0-----:R-:W2:Y:S01]  /*7f820*/  LDL.LU R4, [R1+0xa0] ;  /* 0x0000a00001047983 */ /* 0x001ea20000300800 */
[----:B------:R-:W2:Y:S02]  /*7f830*/  LDL.LU R5, [R1+0xa4] ;  /* 0x0000a40001057983 */ /* 0x000ea40000300800 */
[----:B-1----:R-:W2:Y:S02]  /*7f840*/  LDL.LU R6, [R1+0xa8] ;  /* 0x0000a80001067983 */ /* 0x002ea40000300800 */
[----:B------:R-:W2:Y:S01]  /*7f850*/  LDL.LU R7, [R1+0xac] ;  /* 0x0000ac0001077983 */ /* 0x000ea20000300800 */
[C---:B----4-:R-:W-:Y:S08]  /*7f860*/  HMMA.16816.F32 R56, R20.reuse, R26, R56 ;  /* 0x0000001a1438723c */ /* 0x050ff00000001838 */
[C---:B------:R-:W-:Y:S11]  /*7f870*/  HMMA.16816.F32 R8, R20.reuse, R34, R8 ;  /* 0x000000221408723c */ /* 0x040ff60000001808 */
[----:B------:R-:W-:Y:S04]  /*7f880*/  @!UPT UIADD3 URZ, URZ, URZ, URZ ;  /* 0x0000003f3f3ff290 */ /* 0x000fe8000fffe03f */
[----:B------:R0:W-:Y:S01]  /*7f890*/  STL.64 [R1+0xa90], R56 ;  /* 0x000a903801007387 */ /* 0x0001e20000100a00 */
[----:B------:R1:W-:Y:S03]  /*7f8a0*/  STL.64 [R1+0xa98], R58 ;  /* 0x000a983a01007387 */ /* 0x0003e60000100a00 */
[----:B0-----:R-:W4:Y:S01]  /*7f8b0*/  LDL.LU R56, [R1+0x1e0] ;  /* 0x0001e00001387983 */ /* 0x001f220000300800 */
[C---:B--2---:R-:W-:Y:S01]  /*7f8c0*/  HMMA.16816.F32 R4, R20.reuse, R30, R4 ;  /* 0x0000001e1404723c */ /* 0x044fe20000001804 */
[----:B------:R-:W4:Y:S02]  /*7f8d0*/  LDL.LU R57, [R1+0x1e4] ;  /* 0x0001e40001397983 */ /* 0x000f240000300800 */
[----:B-1----:R-:W4:Y:S01]  /*7f8e0*/  LDL.LU R58, [R1+0x1e8] ;  /* 0x0001e800013a7983 */ /* 0x002f220000300800 */
[----:B------:R-:W4:Y:S01]  /*7f8f0*/  LDL.LU R59, [R1+0x1ec] ;  /* 0x0001ec00013b7983 */ /* 0x000f220000300800 */
[----:B------:R-:W-:Y:S02]  /*7f900*/  STL.64 [R1+0x4200], R26 ;  /* 0x0042001a01007387 */ /* 0x000fe40000100a00 */
[----:B------:R-:W-:Y:S11]  /*7f910*/  STL.64 [R1+0x41f8], R30 ;  /* 0x0041f81e01007387 */ /* 0x000ff60000100a00 */
[----:B------:R-:W-:Y:S05]  /*7f920*/  @!UPT UIADD3 URZ, URZ, URZ, URZ ;  /* 0x0000003f3f3ff290 */ /* 0x000fea000fffe03f */
[----:B------:R-:W-:Y:S01]  /*7f930*/  STL.64 [R1+0xa80], R4 ;  /* 0x000a800401007387 */ /* 0x000fe20000100a00 */
[----:B------:R3:W-:Y:S02]  /*7f940*/  STL.64 [R1+0xa88], R6 ;  /* 0x000a880601007387 */ /* 0x0007e40000100a00 */
[C---:B---3--:R-:W-:Y:S01]  /*7f950*/  HMMA.16816.F32 R4, R20.reuse, R38, R16 ;  /* 0x000000261404723c */ /* 0x048fe20000001810 */
[----:B------:R-:W-:Y:S01]  /*7f960*/  STL.64 [R1+0x41f0], R34 ;  /* 0x0041f02201007387 */ /* 0x000fe20000100a00 */
[----:B------:R-:W-:Y:S02]  /*7f970*/  STL.64 [R1+0xa70], R8 ;  /* 0x000a700801007387 */ /* 0x000fe40000100a00 */
[----:B------:R-:W-:Y:S02]  /*7f980*/  STL.64 [R1+0xa78], R10 ;  /* 0x000a780a01007387 */ /* 0x000fe40000100a00 */
[----:B------:R-:W-:Y:S01]  /*7f990*/  STL.64 [R1+0x41e8], R38 ;  /* 0x0041e82601007387 */ /* 0x000fe20000100a00 */
[----:B------:R-:W-:Y:S04]  /*7f9a0*/  STL [R1+0x41e0], R37 ;  /* 0x0041e02501007387 */ /* 0x000fe80000100800 */
[----:B------:R-:W-:Y:S11]  /*7f9b0*/  LDSM.16.MT88.4 R16, [R29+0xe180] ;  /* 0x00e180001d10783b */ /* 0x000ff60000004200 */
[----:B------:R-:W-:Y:S01]  /*7f9c0*/  @!UPT UIADD3 URZ, URZ, URZ, URZ ;  /* 0x0000003f3f3ff290 */ /* 0x000fe2000fffe03f */
[----:B------:R0:W-:Y:S01]  /*7f9d0*/  STL.64 [R1+0xa60], R4 ;  /* 0x000a600401007387 */ /* 0x0001e20000100a00 */
[----:B------:R1:W-:Y:S03]  /*7f9e0*/  STL.64 [R1+0xa68], R6 ;  /* 0x000a680601007387 */ /* 0x0003e60000100a00 */
[----:B0-----:R-:W2:Y:S01]  /*7f9f0*/  LDL.LU R4, [R1+0x2f0] ;  /* 0x0002f00001047983 */ /* 0x001ea20000300800 */
[----:B------:R-:W2:Y:S02]  /*7fa00*/  LDL.LU R5, [R1+0x2f4] ;  /* 0x0002f40001057983 */ /* 0x000ea40000300800 */
[----:B-1----:R-:W2:Y:S02]  /*7fa10*/  LDL.LU R6, [R1+0x2f8] ;  /* 0x0002f80001067983 */ /* 0x002ea40000300800 */
[----:B------:R-:W2:Y:S01]  /*7fa20*/  LDL.LU R7, [R1+0x2fc] ;  /* 0x0002fc0001077983 */ /* 0x000ea20000300800 */
[----:B------:R-:W-:Y:S01]  /*7fa30*/  HMMA.16816.F32 R8, R20, R42, R12 ;  /* 0x0000002a1408723c */ /* 0x000fe2000000180c */
[----:B------:R-:W3:Y:S01]  /*7fa40*/  LDL.LU R24, [R1+0x2e0] ;  /* 0x0002e00001187983 */ /* 0x000ee20000300800 */
[----:B------:R-:W-:-:S03]  /*7fa50*/  IMAD.MOV.U32 R41, RZ, RZ, R32 ;  /* 0x000000ffff297224 */ /* 0x000fc600078e0020 */
[----:B------:R-:W-:Y:S11]  /*7fa60*/  LDSM.16.MT88.4 R12, [R61+0xe000] ;  /* 0x00e000003d0c783b */ /* 0x000ff60000004200 */
[----:B------:R-:W-:Y:S07]  /*7fa70*/  @!UPT UIADD3 URZ, URZ, URZ, URZ ;  /* 0x0000003f3f3ff290 */ /* 0x000fee000fffe03f */
[----:B------:R-:W-:Y:S01]  /*7fa80*/  STL.64 [R1+0x620], R8 ;  /* 0x0006200801007387 */ /* 0x000fe20000100a00 */
[----:B------:R4:W-:Y:S02]  /*7fa90*/  STL.64 [R1+0x628], R10 ;  /* 0x0006280a01007387 */ /* 0x0009e40000100a00 */
        /* <DEDUP_REMOVED lines=15> */
[C---:B----4-:R-:W-:Y:S03]  /*7fb90*/  HMMA.16816.F32 R8, R20.reuse, R46, R56 ;  /* 0x0000002e1408723c */ /* 0x050fe60000001838 */
[----:B------:R-:W4:Y:S11]  /*7fba0*/  LDL.LU R56, [R1+0x2d0] ;  /* 0x0002d00001387983 */ /* 0x000f360000300800 */
[----:B------:R-:W-:Y:S09]  /*7fbb0*/  @!UPT UIADD3 URZ, URZ, URZ, URZ ;  /* 0x0000003f3f3ff290 */ /* 0x000ff2000fffe03f */
[----:B------:R-:W-:Y:S01]  /*7fbc0*/  STL.64 [R1+0x600], R8 ;  /* 0x0006000801007387 */ /* 0x000fe20000100a00 */
[----:B------:R-:W-:Y:S02]  /*7fbd0*/  STL.64 [R1+0x608], R10 ;  /* 0x0006080a01007387 */ /* 0x000fe40000100a00 */
[----:B------:R-:W0:Y:S04]  /*7fbe0*/  LDSM.16.MT88.4 R8, [R61+0xe080] ;  /* 0x00e080003d08783b */ /* 0x000e280000004200 */
[----:B------:R-:W4:Y:S01]  /*7fbf0*/  LDL.LU R57, [R1+0x2d4] ;  /* 0x0002d40001397983 */ /* 0x000f220000300800 */
[----:B------:R-:W4:Y:S01]  /*7fc00*/  LDL.LU R58, [R1+0x2d8] ;  /* 0x0002d800013a7983 */ /* 0x000f220000300800 */
[----:B------:R-:W4:Y:S01]  /*7fc10*/  LDL.LU R59, [R1+0x2dc] ;  /* 0x0002dc00013b7983 */ /* 0x000f220000300800 */
[C---:B--2---:R-:W-:Y:S02]  /*7fc20*/  HMMA.16816.F32 R4, R20.reuse, R50, R4 ;  /* 0x000000321404723c */ /* 0x044fe40000001804 */
[----:B0-----:R-:W-:Y:S01]  /*7fc30*/  STL.64 [R1+0x4198], R10 ;  /* 0x0041980a01007387 */ /* 0x001fe20000100a00 */
[----:B------:R0:W-:Y:S03]  /*7fc40*/  STL.64 [R1+0x4190], R8 ;  /* 0x0041900801007387 */ /* 0x0001e60000100a00 */
[----:B0-----:R-:W2:Y:S01]  /*7fc50*/  LDL.LU R8, [R1+0x370] ;  /* 0x0003700001087983 */ /* 0x001ea20000300800 */
[----:B------:R-:W2:Y:S02]  /*7fc60*/  LDL.LU R9, [R1+0x374] ;  /* 0x0003740001097983 */ /* 0x000ea40000300800 */
[----:B------:R-:W2:Y:S02]  /*7fc70*/  LDL.LU R10, [R1+0x378] ;  /* 0x00037800010a7983 */ /* 0x000ea40000300800 */
[----:B------:R-:W2:Y:S11]  /*7fc80*/  LDL.LU R11, [R1+0x37c] ;  /* 0x00037c00010b7983 */ /* 0x000eb60000300800 */
[----:B------:R-:W-:Y:S01]  /*7fc90*/  @!UPT UIADD3 URZ, URZ, URZ, URZ ;  /* 0x0000003f3f3ff290 */ /* 0x000fe2000fffe03f */
[----:B------:R-:W-:Y:S01]  /*7fca0*/  STL.64 [R1+0x5f0], R4 ;  /* 0x0005f00401007387 */ /* 0x000fe20000100a00 */
[----:B------:R-:W-:Y:S02]  /*7fcb0*/  STL.64 [R1+0x5f8], R6 ;  /* 0x0005f80601007387 */ /* 0x000fe40000100a00 */
[----:B------:R-:W0:Y:S01]  /*7fcc0*/  LDSM.16.MT88.4 R4, [R61+0xe100] ;  /* 0x00e100003d04783b */ /* 0x000e220000004200 */
[----:B---3--:R-:W-:Y:S01]  /*7fcd0*/  HMMA.16816.F32 R20, R20, R54, R24 ;  /* 0x000000361414723c */ /* 0x008fe20000001818 */
[----:B0-----:R-:W-:Y:S02]  /*7fce0*/  STL.64 [R1+0x4118], R6 ;  /* 0x0041180601007387 */ /* 0x001fe40000100a00 */
[----:B------:R0:W-:Y:S02]  /*7fcf0*/  STL.64 [R1+0x4110], R4 ;  /* 0x0041100401007387 */ /* 0x0001e40000100a00 */
[----:B0-----:R-:W3:Y:S01]  /*7fd00*/  LDL.LU R4, [R1+0x380] ;  /* 0x0003800001047983 */ /* 0x001ee20000300800 */
[----:B------:R-:W3:Y:S02]  /*7fd10*/  LDL.LU R5, [R1+0x384] ;  /* 0x0003840001057983 */ /* 0x000ee40000300800 */
[----:B------:R-:W3:Y:S02]  /*7fd20*/  LDL.LU R6, [R1+0x388] ;  /* 0x0003880001067983 */ /* 0x000ee40000300800 */
[----:B------:R-:W3:Y:S01]  /*7fd30*/  LDL.LU R7, [R1+0x38c] ;  /* 0x00038c0001077983 */ /* 0x000ee20000300800 */
[----:B------:R-:W2:Y:S11]  /*7fd40*/  LDL.LU.64 R26, [R1+0x4200] ;  /* 0x00420000011a7983 */ /* 0x000eb60000300a00 */
[----:B------:R-:W-:Y:S01]  /*7fd50*/  @!UPT UIADD3 URZ, URZ, URZ, URZ ;  /* 0x0000003f3f3ff290 */ /* 0x000fe2000fffe03f */
[----:B------:R-:W-:Y:S02]  /*7fd60*/  STL.64 [R1+0x5d0], R20 ;  /* 0x0005d01401007387 */ /* 0x000fe40000100a00 */
[----:B------:R-:W-:Y:S02]  /*7fd70*/  STL.64 [R1+0x5d8], R22 ;  /* 0x0005d81601007387 */ /* 0x000fe40000100a00 */
[----:B------:R-:W0:Y:S04]  /*7fd80*/  LDSM.16.MT88.4 R20, [R61+0xe180] ;  /* 0x00e180003d14783b */ /* 0x000e280000004200 */
[----:B0-----:R-:W-:Y:S01]  /*7fd90*/  STL.64 [R1+0x4108], R22 ;  /* 0x0041081601007387 */ /* 0x001fe20000100a00 */
        /* <DEDUP_REMOVED lines=23> */
[----:B------:R-:W2:Y:S02]  /*7ff10*/  LDL.LU R37, [R1+0x41e0] ;  /* 0x0041e00001257983 */ /* 0x000ea40000300800 */
[----:B------:R0:W-:Y:S02]  /*7ff20*/  STL.64 [R1+0x41d8], R34 ;  /* 0x0041d82201007387 */ /* 0x0001e40000100a00 */
[----:B------:R-:W2:Y:S01]  /*7ff30*/  LDL.LU R32, [R1+0x3a0] ;  /* 0x0003a00001207983 */ /* 0x000ea20000300800 */
[----:B------:R-:W2:Y:S04]  /*7ff40*/  LDL.LU R33, [R1+0x3a4] ;  /* 0x0003a40001217983 */ /* 0x000ea80000300800 */
[----:B0-----:R-:W2:Y:S01]  /*7ff50*/  LDL.LU R34, [R1+0x3a8] ;  /* 0x0003a80001227983 */ /* 0x001ea20000300800 */
[----:B------:R-:W2:Y:S01]  /*7ff60*/  LDL.LU R35, [R1+0x3ac] ;  /* 0x0003ac0001237983 */ /* 0x000ea20000300800 */
[C---:B---3--:R-:W-:Y:S08]  /*7ff70*/  HMMA.16816.F32 R20, R16.reuse, R42, R20 ;  /* 0x0000002a1014723c */ /* 0x048ff00000001814 */
[C---:B--2---:R-:W-:Y:S01]  /*7ff80*/  HMMA.16816.F32 R32, R16.reuse, R38, R32 ;  /* 0x000000261020723c */ /* 0x044fe20000001820 */
[----:B------:R-:W-:Y:S01]  /*7ff90*/  STL.64 [R1+0x41c8], R38 ;  /* 0x0041c82601007387 */ /* 0x000fe20000100a00 */
[----:B------:R-:W-:Y:S11]  /*7ffa0*/  STL [R1+0x41c0], R37 ;  /* 0x0041c02501007387 */ /* 0x000ff60000100800 */
[----:B------:R-:W-:Y:S10]  /*7ffb0*/  @!UPT UIADD3 URZ, URZ, URZ, URZ ;  /* 0x0000003f3f3ff290 */ /* 0x000ff4000fffe03f */
[----:B------:R-:W-:Y:S01]  /*7ffc0*/  STL.64 [R1+0x960], R32 ;  /* 0x0009602001007387 */ /* 0x000fe20000100a00 */
[----:B------:R-:W-:Y:S02]  /*7ffd0*/  STL.64 [R1+0x968], R34 ;  /* 0x0009682201007387 */ /* 0x000fe40000100a00 */
[----:B------:R-:W-:Y:S02]  /*7ffe0*/  STL.64 [R1+0x41b8], R42 ;  /* 0x0041b82a01007387 */ /* 0x000fe40000100a00 */
[----:B------:R-:W-:Y:S01]  /*7fff0*/  STL [R1+0x41b0], R41 ;  /* 0x0041b02901007387 */ /* 0x000fe20000100800 */
[----:B------:R-:W-:Y:S01]  /*80000*/  STL.64 [R1+0x540], R20 ;  /* 0x0005401401007387 */ /* 0x000fe20000100a00 */
[----:B------:R0:W-:Y:S02]  /*80010*/  STL.64 [R1+0x548], R22 ;  /* 0x0005481601007387 */ /* 0x0001e40000100a00 */
[C---:B0-----:R-:W-:Y:S08]  /*80020*/  HMMA.16816.F32 R20, R16.reuse, R46, R4 ;  /* 0x0000002e1014723c */ /* 0x041ff00000001804 */
[C---:B------:R-:W-:Y:S01]  /*80030*/  HMMA.16816.F32 R4, R16.reuse, R50, R8 ;  /* 0x000000321004723c */ /* 0x040fe20000001808 */
[----:B------:R-:W-:Y:S11]  /*80040*/  STL.64 [R1+0x41a8], R46 ;  /* 0x0041a82e01007387 */ /* 0x000ff60000100a00 */
[----:B------:R-:W-:Y:S03]  /*80050*/  @!UPT UIADD3 URZ, URZ, URZ, URZ ;  /* 0x0000003f3f3ff290 */ /* 0x000fe6000fffe03f */
[----:B------:R0:W-:Y:S01]  /*80060*/  STL.64 [R1+0x3f0], R20 ;  /* 0x0003f01401007387 */ /* 0x0001e20000100a00 */
[----:B------:R1:W-:Y:S02]  /*80070*/  STL.64 [R1+0x3f8], R22 ;  /* 0x0003f81601007387 */ /* 0x0003e40000100a00 */
[----:B------:R-:W-:Y:S01]  /*80080*/  STL.64 [R1+0x41d0], R50 ;  /* 0x0041d03201007387 */ /* 0x000fe20000100a00 */
[----:B0-----:R-:W2:Y:S04]  /*80090*/  LDL.LU R20, [R1+0x100] ;  /* 0x0001000001147983 */ /* 0x001ea80000300800 */
[----:B------:R0:W-:Y:S02]  /*800a0*/  STL.64 [R1+0x560], R4 ;  /* 0x0005600401007387 */ /* 0x0001e40000100a00 */
[----:B------:R3:W-:Y:S02]  /*800b0*/  STL.64 [R1+0x568], R6 ;  /* 0x0005680601007387 */ /* 0x0007e40000100a00 */
[----:B------:R-:W2:Y:S01]  /*800c0*/  LDL.LU R21, [R1+0x104] ;  /* 0x0001040001157983 */ /* 0x000ea20000300800 */
[----:B-1----:R-:W2:Y:S01]  /*800d0*/  LDL.LU R22, [R1+0x108] ;  /* 0x0001080001167983 */ /* 0x002ea20000300800 */
[----:B------:R-:W2:Y:S01]  /*800e0*/  LDL.LU R23, [R1+0x10c] ;  /* 0x00010c0001177983 */ /* 0x000ea20000300800 */
[----:B----4-:R-:W-:Y:S02]  /*800f0*/  HMMA.16816.F32 R8, R16, R54, R56 ;  /* 0x000000361008723c */ /* 0x010fe40000001838 */
[----:B--2---:R-:W-:Y:S01]  /*80100*/  STL.64 [R1+0x4128], R22 ;  /* 0x0041281601007387 */ /* 0x004fe20000100a00 */
[----:B------:R-:W-:Y:S02]  /*80110*/  STL.64 [R1+0x4120], R20 ;  /* 0x0041201401007387 */ /* 0x000fe40000100a00 */
[----:B------:R-:W-:Y:S02]  /*80120*/  STL.64 [R1+0x41a0], R54 ;  /* 0x0041a03601007387 */ /* 0x000fe40000100a00 */
[----:B0-----:R-:W2:Y:S11]  /*80130*/  LDL.LU R4, [R1+0x150] ;  /* 0x0001500001047983 */ /* 0x001eb60000300800 */
[----:B------:R-:W-:Y:S05]  /*80140*/  @!UPT UIADD3 URZ, URZ, URZ, URZ ;  /* 0x0000003f3f3ff290 */ /* 0x000fea000fffe03f */
[----:B------:R-:W-:Y:S01]  /*80150*/  STL.64 [R1+0x550], R8 ;  /* 0x0005500801007387 */ /* 0x000fe20000100a00 */
[----:B------:R-:W-:Y:S02]  /*80160*/  STL.64 [R1+0x558], R10 ;  /* 0x0005580a01007387 */ /* 0x000fe40000100a00 */
[----:B------:R-:W2:Y:S02]  /*80170*/  LDL.LU R5, [R1+0x154] ;  /* 0x0001540001057983 */ /* 0x000ea40000300800 */
[----:B---3--:R-:W3:Y:S01]  /*80180*/  LDL.LU R6, [R1+0x158] ;  /* 0x0001580001067983 */ /* 0x008ee20000300800 */
        /* <DEDUP_REMOVED lines=83> */
[----:B0-----:R-:W2:Y:S01]  /*806c0*/  LDL.LU.64 R34, [R1+0x41d8] ;  /* 0x0041d80001227983 */ /* 0x001ea20000300a00 */
[C---:B------:R-:W-:Y:S11]  /*806d0*/  HMMA.16816.F32 R48, R12.reuse, R30, R48 ;  /* 0x0000001e0c30723c */ /* 0x040ff60000001830 */
[----:B------:R-:W-:Y:S11]  /*806e0*/  @!UPT UIADD3 URZ, URZ, URZ, URZ ;  /* 0x0000003f3f3ff290 */ /* 0x000ff6000fffe03f */
[----:B------:R-:W-:Y:S01]  /*806f0*/  @!UPT UIADD3 URZ, URZ, URZ, URZ ;  /* 0x0000003f3f3ff290 */ /* 0x000fe2000fffe03f */
[----:B------:R-:W-:Y:S01]  /*80700*/  STL.64 [R1+0xc40], R48 ;  /* 0x000c403001007387 */ /* 0x000fe20000100a00 */
[----:B------:R-:W-:Y:S02]  /*80710*/  IMAD.MOV.U32 R29, RZ, RZ, R50 ;  /* 0x000000ffff1d7224 */ /* 0x000fe400078e0032 */
[----:B------:R0:W-:Y:S02]  /*80720*/  STL.64 [R1+0xc48], R50 ;  /* 0x000c483201007387 */ /* 0x0001e40000100a00 */
[----:B0-----:R-:W3:Y:S01]  /*80730*/  LDL.LU.64 R50, [R1+0x41d0] ;  /* 0x0041d00001327983 */ /* 0x001ee20000300a00 */
        /* <DEDUP_REMOVED lines=32> */
[----:B0-----:R-:W3:Y:S02]  /*80940*/  LDL.LU.64 R54, [R1+0x41a0] ;  /* 0x0041a00001367983 */ /* 0x001ee40000300a00 */
[----:B---3--:R-:W-:Y:S02]  /*80950*/  HMMA.16816.F32 R12, R12, R54, R8 ;  /* 0x000000360c0c723c */ /* 0x008fe40000001808 */
        /* <DEDUP_REMOVED lines=51> */
[C---:B------:R-:W-:Y:S11]  /*80c90*/  HMMA.16816.F32 R20, R8.reuse, R50, R20 ;  /* 0x000000320814723c */ /* 0x040ff60000001814 */
[----:B------:R-:W-:Y:S11]  /*80ca0*/  @!UPT UIADD3 URZ, URZ, URZ, URZ ;  /* 0x0000003f3f3ff290 */ /* 0x000ff6000fffe03f */
[----:B------:R-:W-:Y:S01]  /*80cb0*/  @!UPT UIADD3 URZ, URZ, URZ, URZ ;  /* 0x0000003f3f3ff290 */ /* 0x000fe2000fffe03f */
[----:B------:R-:W-:Y:S01]  /*80cc0*/  STL.64 [R1+0x7a0], R20 ;  /* 0x0007a01401007387 */ /* 0x000fe20000100a00 */
[----:B------:R0:W-:Y:S03]  /*80cd0*/  STL.64 [R1+0x7a8], R22 ;  /* 0x0007a81601007387 */ /* 0x0001e60000100a00 */
[----:B0-----:R-:W2:Y:S01]  /*80ce0*/  LDL.LU.64 R22, [R1+0x4128] ;  /* 0x0041280001167983 */ /* 0x001ea20000300a00 */
[----:B------:R-:W2:Y:S01]  /*80cf0*/  LDL.LU.64 R20, [R1+0x4120] ;  /* 0x0041200001147983 */ /* 0x000ea20000300a00 */
[----:B---3--:R-:W-:Y:S02]  /*80d00*/  HMMA.16816.F32 R8, R8, R54, R4 ;  /* 0x000000360808723c */ /* 0x008fe40000001804 */
[----:B------:R-:W3:Y:S01]  /*80d10*/  LDL.LU.64 R6, [R1+0x4118] ;  /* 0x0041180001067983 */ /* 0x000ee20000300a00 */
[----:B------:R-:W3:Y:S11]  /*80d20*/  LDL.LU.64 R4, [R1+0x4110] ;  /* 0x0041100001047983 */ /* 0x000ef60000300a00 */
[----:B------:R-:W-:Y:S09]  /*80d30*/  @!UPT UIADD3 URZ, URZ, URZ, URZ ;  /* 0x0000003f3f3ff290 */ /* 0x000ff2000fffe03f */
[----:B------:R0:W-:Y:S01]  /*80d40*/  STL.64 [R1+0x780], R8 ;  /* 0x0007800801007387 */ /* 0x0001e20000100a00 */
[----:B------:R1:W-:Y:S03]  /*80d50*/  STL.64 [R1+0x788], R10 ;  /* 0x0007880a01007387 */ /* 0x0003e60000100a00 */
[----:B0-----:R-:W3:Y:S01]  /*80d60*/  LDL.LU R8, [R1+0x130] ;  /* 0x0001300001087983 */ /* 0x001ee20000300800 */
[----:B------:R-:W3:Y:S02]  /*80d70*/  LDL.LU R9, [R1+0x134] ;  /* 0x0001340001097983 */ /* 0x000ee40000300800 */
[----:B-1----:R-:W3:Y:S02]  /*80d80*/  LDL.LU R10, [R1+0x138] ;  /* 0x00013800010a7983 */ /* 0x002ee40000300800 */
[----:B------:R-:W3:Y:S02]  /*80d90*/  LDL.LU R11, [R1+0x13c] ;  /* 0x00013c00010b7983 */ /* 0x000ee40000300800 */
[C---:B---3--:R-:W-:Y:S11]  /*80da0*/  HMMA.16816.F32 R8, R4.reuse, R26, R8 ;  /* 0x0000001a0408723c */ /* 0x048ff60000001808 */
[----:B------:R-:W-:Y:S11]  /*80db0*/  @!UPT UIADD3 URZ, URZ, URZ, URZ ;  /* 0x0000003f3f3ff290 */ /* 0x000ff6000fffe03f */
[----:B------:R-:W-:Y:S01]  /*80dc0*/  @!UPT UIADD3 URZ, URZ, URZ, URZ ;  /* 0x0000003f3f3ff290 */ /* 0x000fe2000fffe03f */
[----:B------:R-:W-:Y:S01]  /*80dd0*/  STL.64 [R1+0xa50], R8 ;  /* 0x000a500801007387 */ /* 0x000fe20000100a00 */
[----:B------:R2:W-:Y:S02]  /*80de0*/  STL.64 [R1+0xa58], R10 ;  /* 0x000a580a01007387 */ /* 0x0005e40000100a00 */
[C---:B--2---:R-:W-:Y:S01]  /*80df0*/  HMMA.16816.F32 R8, R4.reuse, R30, R12 ;  /* 0x0000001e0408723c */ /* 0x044fe2000000180c */
[----:B------:R-:W-:Y:S01]  /*80e00*/  STL.64 [R1+0x40f0], R30 ;  /* 0x0040f01e01007387 */ /* 0x000fe20000100a00 */
[----:B------:R-:W-:Y:S06]  /*80e10*/  STL.64 [R1+0x40e8], R28 ;  /* 0x0040e81c01007387 */ /* 0x000fec0000100a00 */
[C---:B----4-:R-:W-:Y:S11]  /*80e20*/  HMMA.16816.F32 R12, R4.reuse, R34, R16 ;  /* 0x00000022040c723c */ /* 0x050ff60000001810 */
[----:B------:R-:W-:Y:S04]  /*80e30*/  @!UPT UIADD3 URZ, URZ, URZ, URZ ;  /* 0x0000003f3f3ff290 */ /* 0x000fe8000fffe03f */
[----:B------:R-:W-:Y:S01]  /*80e40*/  STL.64 [R1+0xa40], R8 ;  /* 0x000a400801007387 */ /* 0x000fe20000100a00 */
[----:B------:R0:W-:Y:S02]  /*80e50*/  STL.64 [R1+0xa48], R10 ;  /* 0x000a480a01007387 */ /* 0x0001e40000100a00 */
[C---:B0-----:R-:W-:Y:S01]  /*80e60*/  HMMA.16816.F32 R8, R4.reuse, R38, R20 ;  /* 0x000000260408723c */ /* 0x041fe20000001814 */
[----:B------:R-:W2:Y:S04]  /*80e70*/  LDL.LU R20, [R1+0xe0] ;  /* 0x0000e00001147983 */ /* 0x000ea80000300800 */
[----:B------:R0:W-:Y:S02]  /*80e80*/  STL.64 [R1+0xa30], R12 ;  /* 0x000a300c01007387 */ /* 0x0001e40000100a00 */
[----:B------:R1:W-:Y:S11]  /*80e90*/  STL.64 [R1+0xa38], R14 ;  /* 0x000a380e01007387 */ /* 0x0003f60000100a00 */
[----:B------:R-:W-:Y:S05]  /*80ea0*/  @!UPT UIADD3 URZ, URZ, URZ, URZ ;  /* 0x0000003f3f3ff290 */ /* 0x000fea000fffe03f */
[----:B------:R-:W-:Y:S01]  /*80eb0*/  STL.64 [R1+0xa20], R8 ;  /* 0x000a200801007387 */ /* 0x000fe20000100a00 */
[----:B------:R3:W-:Y:S02]  /*80ec0*/  STL.64 [R1+0xa28], R10 ;  /* 0x000a280a01007387 */ /* 0x0007e40000100a00 */
[----:B------:R-:W2:Y:S02]  /*80ed0*/  LDL.LU R21, [R1+0xe4] ;  /* 0x0000e40001157983 */ /* 0x000ea40000300800 */
[----:B------:R-:W2:Y:S01]  /*80ee0*/  LDL.LU R22, [R1+0xe8] ;  /* 0x0000e80001167983 */ /* 0x000ea20000300800 */
[----:B------:R-:W2:Y:S01]  /*80ef0*/  LDL.LU R23, [R1+0xec] ;  /* 0x0000ec0001177983 */ /* 0x000ea20000300800 */
[----:B------:R-:W4:Y:S02]  /*80f00*/  LDL.LU R16, [R1+0xd0] ;  /* 0x0000d00001107983 */ /* 0x000f240000300800 */
[----:B------:R-:W4:Y:S02]  /*80f10*/  LDL.LU R17, [R1+0xd4] ;  /* 0x0000d40001117983 */ /* 0x000f240000300800 */
[----:B------:R-:W4:Y:S01]  /*80f20*/  LDL.LU R18, [R1+0xd8] ;  /* 0x0000d80001127983 */ /* 0x000f220000300800 */
[----:B------:R-:W4:Y:S01]  /*80f30*/  LDL.LU R19, [R1+0xdc] ;  /* 0x0000dc0001137983 */ /* 0x000f220000300800 */
[----:B0-----:R-:W4:Y:S02]  /*80f40*/  LDL.LU R12, [R1+0x70] ;  /* 0x00007000010c7983 */ /* 0x001f240000300800 */
[----:B------:R-:W4:Y:S02]  /*80f50*/  LDL.LU R13, [R1+0x74] ;  /* 0x00007400010d7983 */ /* 0x000f240000300800 */
[----:B-1----:R-:W4:Y:S01]  /*80f60*/  LDL.LU R14, [R1+0x78] ;  /* 0x00007800010e7983 */ /* 0x002f220000300800 */
[----:B------:R-:W4:Y:S01]  /*80f70*/  LDL.LU R15, [R1+0x7c] ;  /* 0x00007c00010f7983 */ /* 0x000f220000300800 */
[C---:B---3--:R-:W-:Y:S01]  /*80f80*/  HMMA.16816.F32 R8, R4.reuse, R42, R56 ;  /* 0x0000002a0408723c */ /* 0x048fe20000001838 */
[----:B------:R-:W-:Y:S02]  /*80f90*/  STL.64 [R1+0x40d8], R38 ;  /* 0x0040d82601007387 */ /* 0x000fe40000100a00 */
[----:B------:R0:W-:Y:S01]  /*80fa0*/  STL [R1+0x40d0], R37 ;  /* 0x0040d02501007387 */ /* 0x0001e20000100800 */
[----:B------:R-:W3:Y:S11]  /*80fb0*/  LDL.LU R28, [R1+0x60] ;  /* 0x00006000011c7983 */ /* 0x000ef60000300800 */
[----:B------:R-:W-:Y:S08]  /*80fc0*/  @!UPT UIADD3 URZ, URZ, URZ, URZ ;  /* 0x0000003f3f3ff290 */ /* 0x000ff0000fffe03f */
[----:B------:R-:W-:Y:S01]  /*80fd0*/  STL.64 [R1+0x730], R8 ;  /* 0x0007300801007387 */ /* 0x000fe20000100a00 */
[----:B------:R-:W-:Y:S02]  /*80fe0*/  STL.64 [R1+0x738], R10 ;  /* 0x0007380a01007387 */ /* 0x000fe40000100a00 */
        /* <DEDUP_REMOVED lines=10> */
[----:B------:R-:W3:Y:S01]  /*81090*/  LDL.LU R39, [R1+0x4c] ;  /* 0x00004c0001277983 */ /* 0x000ee20000300800 */
[----:B------:R-:W-:Y:S02]  /*810a0*/  STL.64 [R1+0x40c8], R42 ;  /* 0x0040c82a01007387 */ /* 0x000fe40000100a00 */
[----:B------:R0:W-:Y:S02]  /*810b0*/  STL [R1+0x40c0], R41 ;  /* 0x0040c02901007387 */ /* 0x0001e40000100800 */
[----:B------:R-:W3:Y:S01]  /*810c0*/  LDL.LU R40, [R1+0x30] ;  /* 0x0000300001287983 */ /* 0x000ee20000300800 */
[----:B0-----:R-:W3:Y:S01]  /*810d0*/  LDL.LU R41, [R1+0x34] ;  /* 0x0000340001297983 */ /* 0x001ee20000300800 */
[----:B------:R-:W3:Y:S02]  /*810e0*/  LDL.LU R42, [R1+0x38] ;  /* 0x00003800012a7983 */ /* 0x000ee40000300800 */
[----:B------:R-:W3:Y:S02]  /*810f0*/  LDL.LU R43, [R1+0x3c] ;  /* 0x00003c00012b7983 */ /* 0x000ee40000300800 */
[----:B------:R-:W3:Y:S01]  /*81100*/  LDL.LU R8, [R1+0x10] ;  /* 0x0000100001087983 */ /* 0x000ee20000300800 */
[----:B------:R-:W3:Y:S01]  /*81110*/  LDL.LU R9, [R1+0x14] ;  /* 0x0000140001097983 */ /* 0x000ee20000300800 */
        /* <DEDUP_REMOVED lines=8> */
[----:B------:R-:W3:Y:S01]  /*811a0*/  LDL.LU.64 R20, [R1+0x4100] ;  /* 0x0041000001147983 */ /* 0x000ee20000300a00 */
[C---:B----4-:R-:W-:Y:S08]  /*811b0*/  HMMA.16816.F32 R16, R4.reuse, R50, R16 ;  /* 0x000000320410723c */ /* 0x050ff00000001810 */
[----:B------:R-:W-:Y:S01]  /*811c0*/  HMMA.16816.F32 R12, R4, R54, R12 ;  /* 0x00000036040c723c */ /* 0x000fe2000000180c */
[----:B------:R-:W-:Y:S11]  /*811d0*/  IMAD.MOV.U32 R33, RZ, RZ, R48 ;  /* 0x000000ffff217224 */ /* 0x000ff600078e0030 */
[----:B------:R-:W-:Y:S03]  /*811e0*/  @!UPT UIADD3 URZ, URZ, URZ, URZ ;  /* 0x0000003f3f3ff290 */ /* 0x000fe6000fffe03f */
[----:B------:R0:W-:Y:S01]  /*811f0*/  STL.64 [R1+0x760], R16 ;  /* 0x0007601001007387 */ /* 0x0001e20000100a00 */
[----:B------:R-:W-:Y:S03]  /*81200*/  STL.64 [R1+0x768], R18 ;  /* 0x0007681201007387 */ /* 0x000fe60000100a00 */
[----:B0-----:R-:W2:Y:S01]  /*81210*/  LDL.LU.64 R16, [R1+0xd50] ;  /* 0x000d500001107983 */ /* 0x001ea20000300a00 */
[----:B------:R-:W4:Y:S02]  /*81220*/  LDL.LU.64 R44, [R1+0xd48] ;  /* 0x000d4800012c7983 */ /* 0x000f240000300a00 */
[----:B------:R-:W2:Y:S02]  /*81230*/  LDL.LU.64 R48, [R1+0xd40] ;  /* 0x000d400001307983 */ /* 0x000ea40000300a00 */
[----:B------:R-:W2:Y:S01]  /*81240*/  LDL.LU.64 R24, [R1+0xd38] ;  /* 0x000d380001187983 */ /* 0x000ea20000300a00 */
[----:B------:R-:W2:Y:S01]  /*81250*/  LDL.LU R4, [R1+0x20] ;  /* 0x0000200001047983 */ /* 0x000ea20000300800 */
[----:B------:R0:W-:Y:S02]  /*81260*/  STL.64 [R1+0x750], R12 ;  /* 0x0007500c01007387 */ /* 0x0001e40000100a00 */
[----:B------:R-:W-:Y:S02]  /*81270*/  STL.64 [R1+0x758], R14 ;  /* 0x0007580e01007387 */ /* 0x000fe40000100a00 */
[----:B------:R-:W2:Y:S01]  /*81280*/  LDL.LU R5, [R1+0x24] ;  /* 0x0000240001057983 */ /* 0x000ea20000300800 */
[----:B------:R-:W2:Y:S01]  /*81290*/  LDL.LU R6, [R1+0x28] ;  /* 0x0000280001067983 */ /* 0x000ea20000300800 */
[----:B------:R-:W2:Y:S02]  /*812a0*/  LDL.LU R7, [R1+0x2c] ;  /* 0x00002c0001077983 */ /* 0x000ea40000300800 */
[----:B0-----:R-:W-:-:S02]  /*812b0*/  IMAD.MOV.U32 R12, RZ, RZ, R0 ;  /* 0x000000ffff0c7224 */ /* 0x001fc400078e0000 */
[----:B------:R-:W2:Y:S01]  /*812c0*/  LDL.LU R0, [R1+0x40f8] ;  /* 0x0040f80001007983 */ /* 0x000ea20000300800 */
[C---:B---3--:R-:W-:Y:S11]  /*812d0*/  HMMA.16816.F32 R28, R20.reuse, R26, R28 ;  /* 0x0000001a141c723c */ /* 0x048ff6000000181c */
[----:B------:R-:W-:Y:S11]  /*812e0*/  @!UPT UIADD3 URZ, URZ, URZ, URZ ;  /* 0x0000003f3f3ff290 */ /* 0x000ff6000fffe03f */
[----:B------:R-:W-:Y:S01]  /*812f0*/  @!UPT UIADD3 URZ, URZ, URZ, URZ ;  /* 0x0000003f3f3ff290 */ /* 0x000fe2000fffe03f */
[----:B------:R-:W-:Y:S01]  /*81300*/  STL.64 [R1+0x950], R28 ;  /* 0x0009501c01007387 */ /* 0x000fe20000100a00 */
[----:B------:R0:W-:Y:S03]  /*81310*/  STL.64 [R1+0x958], R30 ;  /* 0x0009581e01007387 */ /* 0x0001e60000100a00 */
[----:B0-----:R-:W3:Y:S01]  /*81320*/  LDL.LU.64 R30, [R1+0x40f0] ;  /* 0x0040f000011e7983 */ /* 0x001ee20000300a00 */
[----:B------:R-:W-:Y:S01]  /*81330*/  HMMA.16816.F32 R36, R20, R34, R36 ;  /* 0x000000221424723c */ /* 0x000fe20000001824 */
[----:B------:R-:W-:Y:S02]  /*81340*/  IMAD.MOV.U32 R27, RZ, RZ, R29 ;  /* 0x000000ffff1b7224 */ /* 0x000fe400078e001d */
[----:B------:R-:W-:Y:S02]  /*81350*/  IMAD.MOV.U32 R26, RZ, RZ, R28 ;  /* 0x000000ffff1a7224 */ /* 0x000fe400078e001c */
[----:B------:R0:W5:Y:S01]  /*81360*/  LDL.LU.64 R28, [R1+0x40e8] ;  /* 0x0040e800011c7983 */ /* 0x0001620000300a00 */
[----:B------:R-:W-:-:S02]  /*81370*/  IMAD.MOV.U32 R14, RZ, RZ, R3 ;  /* 0x000000ffff0e7224 */ /* 0x000fc400078e0003 */
[----:B------:R-:W-:Y:S01]  /*81380*/  IMAD.MOV.U32 R15, RZ, RZ, R2 ;  /* 0x000000ffff0f7224 */ /* 0x000fe200078e0002 */
[----:B---3--:R-:W-:Y:S11]  /*81390*/  HMMA.16816.F32 R56, R20, R30, R56 ;  /* 0x0000001e1438723c */ /* 0x008ff60000001838 */
[----:B------:R-:W-:Y:S11]  /*813a0*/  @!UPT UIADD3 URZ, URZ, URZ, URZ ;  /* 0x0000003f3f3ff290 */ /* 0x000ff6000fffe03f */
[----:B------:R-:W-:Y:S01]  /*813b0*/  @!UPT UIADD3 URZ, URZ, URZ, URZ ;  /* 0x0000003f3f3ff290 */ /* 0x000fe2000fffe03f */
[----:B------:R1:W-:Y:S01]  /*813c0*/  STL.64 [R1+0x930], R56 ;  /* 0x0009303801007387 */ /* 0x0003e20000100a00 */
[----:B------:R-:W-:Y:S02]  /*813d0*/  IMAD.MOV.U32 R31, RZ, RZ, R57 ;  /* 0x000000ffff1f7224 */ /* 0x000fe400078e0039 */
[----:B------:R3:W-:Y:S02]  /*813e0*/  STL.64 [R1+0x938], R58 ;  /* 0x0009383a01007387 */ /* 0x0007e40000100a00 */
[----:B------:R-:W-:Y:S02]  /*813f0*/  IMAD.MOV.U32 R30, RZ, RZ, R56 ;  /* 0x000000ffff1e7224 */ /* 0x000fe400078e0038 */
[----:B-1----:R-:W2:Y:S01]  /*81400*/  LDL.LU.64 R56, [R1+0x40e0] ;  /* 0x0040e00001387983 */ /* 0x002ea20000300a00 */
[----:B------:R-:W2:Y:S02]  /*81410*/  LDL.LU.64 R52, [R1+0xd30] ;  /* 0x000d300001347983 */ /* 0x000ea40000300a00 */
[----:B---3--:R-:W3:Y:S02]  /*81420*/  LDL.LU.64 R58, [R1+0xd28] ;  /* 0x000d2800013a7983 */ /* 0x008ee40000300a00 */
[----:B------:R-:W2:Y:S01]  /*81430*/  LDL.LU.64 R18, [R1+0xd20] ;  /* 0x000d200001127983 */ /* 0x000ea20000300a00 */
[----:B------:R-:W2:Y:S01]  /*81440*/  LDL.LU.64 R2, [R1+0xd18] ;  /* 0x000d180001027983 */ /* 0x000ea20000300a00 */
[----:B------:R-:W-:Y:S02]  /*81450*/  STL.64 [R1+0x8f0], R36 ;  /* 0x0008f02401007387 */ /* 0x000fe40000100a00 */
[----:B------:R1:W-:Y:S02]  /*81460*/  STL.64 [R1+0x8f8], R38 ;  /* 0x0008f82601007387 */ /* 0x0003e40000100a00 */
[----:B-1----:R-:W2:Y:S01]  /*81470*/  LDL.LU.64 R38, [R1+0x40d8] ;  /* 0x0040d80001267983 */ /* 0x002ea20000300a00 */
[----:B------:R-:W-:-:S02]  /*81480*/  IMAD.MOV.U32 R35, RZ, RZ, R37 ;  /* 0x000000ffff237224 */ /* 0x000fc400078e0025 */
[----:B------:R0:W5:Y:S01]  /*81490*/  LDL.LU R37, [R1+0x40d0] ;  /* 0x0040d00001257983 */ /* 0x0001620000300800 */
[----:B--2---:R-:W-:Y:S11]  /*814a0*/  HMMA.16816.F32 R40, R20, R38, R40 ;  /* 0x000000261428723c */ /* 0x004ff60000001828 */
[----:B------:R-:W-:Y:S11]  /*814b0*/  @!UPT UIADD3 URZ, URZ, URZ, URZ ;  /* 0x0000003f3f3ff290 */ /* 0x000ff6000fffe03f */
[----:B------:R-:W-:Y:S01]  /*814c0*/  @!UPT UIADD3 URZ, URZ, URZ, URZ ;  /* 0x0000003f3f3ff290 */ /* 0x000fe2000fffe03f */
[----:B------:R-:W-:Y:S01]  /*814d0*/  STL.64 [R1+0x8b0], R40 ;  /* 0x0008b02801007387 */ /* 0x000fe20000100a00 */
[----:B------:R1:W-:Y:S03]  /*814e0*/  STL.64 [R1+0x8b8], R42 ;  /* 0x0008b82a01007387 */ /* 0x0003e60000100a00 */
[----:B-1----:R-:W2:Y:S01]  /*814f0*/  LDL.LU.64 R42, [R1+0x40c8] ;  /* 0x0040c800012a7983 */ /* 0x002ea20000300a00 */
[----:B------:R-:W-:Y:S02]  /*81500*/  IMAD.MOV.U32 R39, RZ, RZ, R41 ;  /* 0x000000ffff277224 */ /* 0x000fe400078e0029 */
[----:B------:R0:W5:Y:S02]  /*81510*/  LDL.LU R41, [R1+0x40c0] ;  /* 0x0040c00001297983 */ /* 0x0001640000300800 */
[----:B------:R-:W-:Y:S02]  /*81520*/  IMAD.MOV.U32 R13, RZ, RZ, R60 ;  /* 0x000000ffff0d7224 */ /* 0x000fe400078e003c */
[----:B------:R-:W-:-:S05]  /*81530*/  IMAD.MOV.U32 R60, RZ, RZ, c[0x0][0x188] ;  /* 0x00006200ff3c7624 */ /* 0x000fca00078e00ff */
[----:B------:R-:W-:Y:S01]  /*81540*/  HMMA.16816.F32 R12, R20, R50, R12 ;  /* 0x00000032140c723c */ /* 0x000fe2000000180c */
[----:B------:R-:W-:-:S04]  /*81550*/  IMAD.SHL.U32 R60, R60, 0x80, RZ ;  /* 0x000000803c3c7824 */ /* 0x000fc800078e00ff */
[----:B------:R-:W-:-:S03]  /*81560*/  IMAD.SHL.U32 R60, R60, 0x2, RZ ;  /* 0x000000023c3c7824 */ /* 0x000fc600078e00ff */
[C---:B--2---:R-:W-:Y:S11]  /*81570*/  HMMA.16816.F32 R4, R20.reuse, R42, R4 ;  /* 0x0000002a1404723c */ /* 0x044ff60000001804 */
[----:B------:R-:W-:Y:S11]  /*81580*/  @!UPT UIADD3 URZ, URZ, URZ, URZ ;  /* 0x0000003f3f3ff290 */ /* 0x000ff6000fffe03f */
[----:B------:R-:W-:Y:S01]  /*81590*/  @!UPT UIADD3 URZ, URZ, URZ, URZ ;  /* 0x0000003f3f3ff290 */ /* 0x000fe2000fffe03f */
[----:B------:R-:W-:Y:S01]  /*815a0*/  STL.64 [R1+0x7b0], R4 ;  /* 0x0007b00401007387 */ /* 0x000fe20000100a00 */
[----:B------:R-:W-:Y:S02]  /*815b0*/  IMAD.MOV.U32 R43, RZ, RZ, R5 ;  /* 0x000000ffff2b7224 */ /* 0x000fe400078e0005 */
[----:B------:R1:W-:Y:S02]  /*815c0*/  STL.64 [R1+0x7b8], R6 ;  /* 0x0007b80601007387 */ /* 0x0003e40000100a00 */
[----:B------:R-:W-:Y:S02]  /*815d0*/  IMAD.MOV.U32 R42, RZ, RZ, R4 ;  /* 0x000000ffff2a7224 */ /* 0x000fe400078e0004 */
[----:B-1----:R-:W-:Y:S11]  /*815e0*/  HMMA.16816.F32 R4, R20, R46, R8 ;  /* 0x0000002e1404723c */ /* 0x002ff60000001808 */
[----:B------:R-:W-:Y:S11]  /*815f0*/  @!UPT UIADD3 URZ, URZ, URZ, URZ ;  /* 0x0000003f3f3ff290 */ /* 0x000ff6000fffe03f */
[----:B------:R-:W-:Y:S01]  /*81600*/  @!UPT UIADD3 URZ, URZ, URZ, URZ ;  /* 0x0000003f3f3ff290 */ /* 0x000fe2000fffe03f */
[----:B------:R-:W-:Y:S01]  /*81610*/  STL.64 [R1+0x7c0], R4 ;  /* 0x0007c00401007387 */ /* 0x000fe20000100a00 */
[----:B------:R1:W-:Y:S02]  /*81620*/  STL.64 [R1+0x7c8], R6 ;  /* 0x0007c80601007387 */ /* 0x0003e40000100a00 */
[----:B------:R-:W-:Y:S02]  /*81630*/  IMAD.MOV.U32 R46, RZ, RZ, R4 ;  /* 0x000000ffff2e7224 */ /* 0x000fe400078e0004 */
[----:B------:R-:W-:Y:S01]  /*81640*/  STL.64 [R1+0x7d0], R12 ;  /* 0x0007d00c01007387 */ /* 0x000fe20000100a00 */
[----:B------:R2:W-:Y:S01]  /*81650*/  STL.64 [R1+0x7d8], R14 ;  /* 0x0007d80e01007387 */ /* 0x0005e20000100a00 */
[----:B------:R-:W-:Y:S01]  /*81660*/  IMAD.MOV.U32 R47, RZ, RZ, R5 ;  /* 0x000000ffff2f7224 */ /* 0x000fe200078e0005 */
[-C--:B-1----:R-:W-:Y:S02]  /*81670*/  IADD3 R7, P0, R16, R60.reuse, RZ ;  /* 0x0000003c10077210 */ /* 0x082fe40007f1e0ff */
[----:B----4-:R-:W-:-:S02]  /*81680*/  IADD3 R6, P1, R44, R60, RZ ;  /* 0x0000003c2c067210 */ /* 0x010fc40007f3e0ff */
[-C--:B------:R-:W-:Y:S02]  /*81690*/  IADD3 R4, P3, R24, R60.reuse, RZ ;  /* 0x0000003c18047210 */ /* 0x080fe40007f7e0ff */
[-C--:B------:R-:W-:Y:S01]  /*816a0*/  IADD3 R5, P2, R48, R60.reuse, RZ ;  /* 0x0000003c30057210 */ /* 0x080fe20007f5e0ff */
[--C-:B------:R-:W-:Y:S02]  /*816b0*/  IMAD.X R11, R17, 0x1, R0.reuse, P0 ;  /* 0x00000001110b7824 */ /* 0x100fe400000e0600 */
[--C-:B------:R-:W-:Y:S01]  /*816c0*/  IMAD.X R10, R45, 0x1, R0.reuse, P1 ;  /* 0x000000012d0a7824 */ /* 0x100fe200008e0600 */
[-C--:B--2---:R-:W-:Y:S02]  /*816d0*/  IADD3 R15, P0, R52, R60.reuse, RZ ;  /* 0x0000003c340f7210 */ /* 0x084fe40007f1e0ff */
[----:B---3--:R-:W-:Y:S01]  /*816e0*/  IADD3 R14, P1, R58, R60, RZ ;  /* 0x0000003c3a0e7210 */ /* 0x008fe20007f3e0ff */
[----:B------:R-:W2:Y:S01]  /*816f0*/  LDL.LU R48, [R1+0x3510] ;  /* 0x0035100001307983 */ /* 0x000ea20000300800 */
[----:B------:R-:W-:-:S02]  /*81700*/  IMAD.X R8, R25, 0x1, R0, P3 ;  /* 0x0000000119087824 */ /* 0x000fc400018e0600 */
[----:B------:R-:W3:Y:S02]  /*81710*/  LDL.LU R44, [R1+0x3508] ;  /* 0x00350800012c7983 */ /* 0x000ee40000300800 */
[----:B------:R-:W2:Y:S01]  /*81720*/  LDL.LU R25, [R1+0x3500] ;  /* 0x0035000001197983 */ /* 0x000ea20000300800 */
[----:B------:R-:W2:Y:S01]  /*81730*/  LDL.LU R24, [R1+0x34f8] ;  /* 0x0034f80001187983 */ /* 0x000ea20000300800 */
[--C-:B------:R-:W-:Y:S02]  /*81740*/  IMAD.X R16, R53, 0x1, R0.reuse, P0 ;  /* 0x0000000135107824 */ /* 0x100fe400000e0600 */
[----:B------:R-:W2:Y:S02]  /*81750*/  LDL.LU R53, [R1+0x34f0] ;  /* 0x0034f00001357983 */ /* 0x000ea40000300800 */
[--C-:B------:R-:W-:Y:S02]  /*81760*/  IMAD.X R17, R59, 0x1, R0.reuse, P1 ;  /* 0x000000013b117824 */ /* 0x100fe400008e0600 */
[----:B------:R-:W2:Y:S01]  /*81770*/  LDL.LU.64 R58, [R1+0x40b8] ;  /* 0x0040b800013a7983 */ /* 0x000ea20000300a00 */
[----:B------:R-:W-:-:S02]  /*81780*/  IMAD.X R9, R49, 0x1, R0, P2 ;  /* 0x0000000131097824 */ /* 0x000fc400010e0600 */
[----:B------:R-:W-:Y:S02]  /*81790*/  IMAD.MOV.U32 R51, RZ, RZ, R13 ;  /* 0x000000ffff337224 */ /* 0x000fe400078e000d */
[----:B------:R-:W-:Y:S01]  /*817a0*/  IMAD.MOV.U32 R50, RZ, RZ, R12 ;  /* 0x000000ffff327224 */ /* 0x000fe200078e000c */
[-C--:B------:R-:W-:Y:S02]  /*817b0*/  IADD3 R13, P2, R18, R60.reuse, RZ ;  /* 0x0000003c120d7210 */ /* 0x080fe40007f5e0ff */
[----:B------:R-:W-:Y:S01]  /*817c0*/  IADD3 R12, P3, R2, R60, RZ ;  /* 0x0000003c020c7210 */ /* 0x000fe20007f7e0ff */
[----:B------:R-:W3:Y:S01]  /*817d0*/  LDL.LU R61, [R1+0x34e8] ;  /* 0x0034e800013d7983 */ /* 0x000ee20000300800 */
[----:B------:R-:W3:Y:S02]  /*817e0*/  LDL.LU R52, [R1+0x34e0] ;  /* 0x0034e00001347983 */ /* 0x000ee40000300800 */
[----:B------:R-:W3:Y:S02]  /*817f0*/  LDL.LU R2, [R1+0x34f4] ;  /* 0x0034f40001027983 */ /* 0x000ee40000300800 */
[----:B------:R-:W-:-:S02]  /*81800*/  IMAD.X R18, R19, 0x1, R0, P2 ;  /* 0x0000000113127824 */ /* 0x000fc400010e0600 */
[----:B------:R-:W-:Y:S02]  /*81810*/  IMAD.X R19, R3, 0x1, R0, P3 ;  /* 0x0000000103137824 */ /* 0x000fe400018e0600 */
[----:B------:R-:W-:Y:S01]  /*81820*/  IMAD.MOV.U32 R38, RZ, RZ, R40 ;  /* 0x000000ffff267224 */ /* 0x000fe200078e0028 */
[----:B------:R-:W3:Y:S01]  /*81830*/  LDL.LU R3, [R1+0x34c0] ;  /* 0x0034c00001037983 */ /* 0x000ee20000300800 */
[----:B------:R-:W-:Y:S02]  /*81840*/  IMAD.MOV.U32 R34, RZ, RZ, R36 ;  /* 0x000000ffff227224 */ /* 0x000fe400078e0024 */
[----:B------:R-:W3:Y:S02]  /*81850*/  LDL.LU R40, [R1+0x34ec] ;  /* 0x0034ec0001287983 */ /* 0x000ee40000300800 */
[----:B------:R-:W3:Y:S01]  /*81860*/  LDL.LU R36, [R1+0x34b8] ;  /* 0x0034b80001247983 */ /* 0x000ee20000300800 */
[----:B------:R-:W3:Y:S01]  /*81870*/  LDL.LU R49, [R1+0x34e4] ;  /* 0x0034e40001317983 */ /* 0x000ee20000300800 */
[----:B--2---:R-:W-:Y:S11]  /*81880*/  HMMA.16816.F32 R56, R20, R54, R56 ;  /* 0x000000361438723c */ /* 0x004ff60000001838 */
[----:B------:R-:W-:Y:S11]  /*81890*/  @!UPT UIADD3 URZ, URZ, URZ, URZ ;  /* 0x0000003f3f3ff290 */ /* 0x000ff6000fffe03f */
[----:B------:R-:W-:Y:S01]  /*818a0*/  @!UPT UIADD3 URZ, URZ, URZ, URZ ;  /* 0x0000003f3f3ff290 */ /* 0x000fe2000fffe03f */
[----:B------:R1:W-:Y:S01]  /*818b0*/  STL.64 [R1+0x7e0], R56 ;  /* 0x0007e03801007387 */ /* 0x0003e20000100a00 */
[----:B------:R2:W-:Y:S02]  /*818c0*/  STL.64 [R1+0x7e8], R58 ;  /* 0x0007e83a01007387 */ /* 0x0005e40000100a00 */
[----:B------:R-:W4:Y:S02]  /*818d0*/  LDL.LU R54, [R1+0x350c] ;  /* 0x00350c0001367983 */ /* 0x000f240000300800 */
[----:B------:R-:W-:Y:S01]  /*818e0*/  IMAD.MOV.U32 R20, RZ, RZ, R56 ;  /* 0x000000ffff147224 */ /* 0x000fe200078e0038 */
[----:B------:R-:W4:Y:S01]  /*818f0*/  LDL.LU R55, [R1+0x34d8] ;  /* 0x0034d80001377983 */ /* 0x000f220000300800 */
[----:B------:R-:W-:Y:S02]  /*81900*/  IMAD.MOV.U32 R21, RZ, RZ, R57 ;  /* 0x000000ffff157224 */ /* 0x000fe400078e0039 */
[----:B------:R-:W-:Y:S01]  /*81910*/  IMAD.MOV.U32 R22, RZ, RZ, R58 ;  /* 0x000000ffff167224 */ /* 0x000fe200078e003a */
[----:B-1----:R-:W4:Y:S01]  /*81920*/  LDL.LU R56, [R1+0x3504] ;  /* 0x0035040001387983 */ /* 0x002f220000300800 */
[----:B------:R-:W4:Y:S02]  /*81930*/  LDL.LU R57, [R1+0x34d0] ;  /* 0x0034d00001397983 */ /* 0x000f240000300800 */
[----:B--2---:R-:W2:Y:S02]  /*81940*/  LDL.LU R58, [R1+0x34fc] ;  /* 0x0034fc00013a7983 */ /* 0x004ea40000300800 */
[----:B------:R-:W-:-:S02]  /*81950*/  IMAD.MOV.U32 R23, RZ, RZ, R59 ;  /* 0x000000ffff177224 */ /* 0x000fc400078e003b */
[----:B------:R-:W2:Y:S01]  /*81960*/  LDL.LU R59, [R1+0x34c8] ;  /* 0x0034c800013b7983 */ /* 0x000ea20000300800 */
[-C--:B------:R-:W-:Y:S02]  /*81970*/  IADD3 R48, P5, R48, R60.reuse, RZ ;  /* 0x0000003c30307210 */ /* 0x080fe40007fbe0ff */
[-C--:B---3--:R-:W-:Y:S01]  /*81980*/  IADD3 R44, P1, R44, R60.reuse, RZ ;  /* 0x0000003c2c2c7210 */ /* 0x088fe20007f3e0ff */
[----:B------:R-:W3:Y:S01]  /*81990*/  LDL.LU R45, [R1+0x34b0] ;  /* 0x0034b000012d7983 */ /* 0x000ee20000300800 */
[-C--:B------:R-:W-:Y:S01]  /*819a0*/  IADD3 R25, P0, R25, R60.reuse, RZ ;  /* 0x0000003c19197210 */ /* 0x080fe20007f1e0ff */
[----:B------:R1:W-:Y:S01]  /*819b0*/  STL [R1+0x3510], R48 ;  /* 0x0035103001007387 */ /* 0x0003e20000100800 */
[-C--:B------:R-:W-:Y:S02]  /*819c0*/  IADD3 R24, P4, R24, R60.reuse, RZ ;  /* 0x0000003c18187210 */ /* 0x080fe40007f9e0ff */
[-C--:B------:R-:W-:Y:S01]  /*819d0*/  IADD3 R53, P3, R53, R60.reuse, RZ ;  /* 0x0000003c35357210 */ /* 0x080fe20007f7e0ff */
[----:B-1----:R-:W3:Y:S01]  /*819e0*/  LDL.LU R48, [R1+0x34dc] ;  /* 0x0034dc0001307983 */ /* 0x002ee20000300800 */
[----:B------:R1:W-:Y:S01]  /*819f0*/  STL [R1+0x3508], R44 ;  /* 0x0035082c01007387 */ /* 0x0003e20000100800 */
[----:B------:R-:W-:-:S02]  /*81a00*/  IADD3 R61, P2, R61, R60, RZ ;  /* 0x0000003c3d3d7210 */ /* 0x000fc40007f5e0ff */
[----:B-1----:R-:W3:Y:S01]  /*81a10*/  LDL.LU R44, [R1+0x34a8] ;  /* 0x0034a800012c7983 */ /* 0x002ee20000300800 */
[----:B------:R1:W-:Y:S03]  /*81a20*/  STL [R1+0x3500], R25 ;  /* 0x0035001901007387 */ /* 0x0003e60000100800 */
[----:B-1----:R-:W3:Y:S01]  /*81a30*/  LDL.LU R25, [R1+0x34d4] ;  /* 0x0034d40001197983 */ /* 0x002ee20000300800 */
[----:B------:R1:W-:Y:S01]  /*81a40*/  STL [R1+0x34f8], R24 ;  /* 0x0034f81801007387 */ /* 0x0003e20000100800 */
[-C--:B------:R-:W-:Y:S02]  /*81a50*/  IADD3 R52, P6, R52, R60.reuse, RZ ;  /* 0x0000003c34347210 */ /* 0x080fe40007fde0ff */
[----:B-1----:R-:W3:Y:S01]  /*81a60*/  LDL.LU R24, [R1+0x34a0] ;  /* 0x0034a00001187983 */ /* 0x002ee20000300800 */
[----:B------:R1:W-:Y:S03]  /*81a70*/  STL [R1+0x34f0], R53 ;  /* 0x0034f03501007387 */ /* 0x0003e60000100800 */
[----:B-1----:R-:W3:Y:S01]  /*81a80*/  LDL.LU R53, [R1+0x34cc] ;  /* 0x0034cc0001357983 */ /* 0x002ee20000300800 */
[----:B------:R1:W-:Y:S02]  /*81a90*/  STL [R1+0x34e8], R61 ;  /* 0x0034e83d01007387 */ /* 0x0003e40000100800 */
[----:B------:R-:W-:Y:S01]  /*81aa0*/  IMAD.X R2, R2, 0x1, R0, P4 ;  /* 0x0000000102027824 */ /* 0x000fe200020e0600 */
[----:B-1----:R-:W3:Y:S01]  /*81ab0*/  LDL.LU R61, [R1+0x3498] ;  /* 0x00349800013d7983 */ /* 0x002ee20000300800 */
[----:B------:R1:W-:Y:S01]  /*81ac0*/  STL [R1+0x34e0], R52 ;  /* 0x0034e03401007387 */ /* 0x0003e20000100800 */
[----:B------:R-:W-:-:S02]  /*81ad0*/  IADD3 R3, P4, R3, R60, RZ ;  /* 0x0000003c03037210 */ /* 0x000fc40007f9e0ff */
[----:B-1----:R-:W3:Y:S01]  /*81ae0*/  LDL.LU R52, [R1+0x34c4] ;  /* 0x0034c40001347983 */ /* 0x002ee20000300800 */
[--C-:B------:R-:W-:Y:S02]  /*81af0*/  IMAD.X R40, R40, 0x1, R0.reuse, P3 ;  /* 0x0000000128287824 */ /* 0x100fe400018e0600 */
[----:B----4-:R-:W-:Y:S01]  /*81b00*/  IMAD.X R54, R54, 0x1, R0, P5 ;  /* 0x0000000136367824 */ /* 0x010fe200028e0600 */
[----:B------:R-:W-:-:S04]  /*81b10*/  IADD3 R55, P5, R55, R60, RZ ;  /* 0x0000003c37377210 */ /* 0x000fc80007fbe0ff */
[----:B------:R-:W-:Y:S01]  /*81b20*/  STL [R1+0x350c], R54 ;  /* 0x00350c3601007387 */ /* 0x000fe20000100800 */
[----:B------:R-:W-:Y:S02]  /*81b30*/  STL [R1+0x34d8], R55 ;  /* 0x0034d83701007387 */ /* 0x000fe40000100800 */
[--C-:B------:R-:W-:Y:S01]  /*81b40*/  IMAD.X R56, R56, 0x1, R0.reuse, P1 ;  /* 0x0000000138387824 */ /* 0x100fe200008e0600 */
[----:B------:R-:W-:Y:S01]  /*81b50*/  IADD3 R57, P1, R57, R60, RZ ;  /* 0x0000003c39397210 */ /* 0x000fe20007f3e0ff */
[----:B--2---:R-:W-:-:S03]  /*81b60*/  IMAD.X R58, R58, 0x1, R0, P0 ;  /* 0x000000013a3a7824 */ /* 0x004fc600000e0600 */
[----:B------:R-:W-:Y:S01]  /*81b70*/  STL [R1+0x3504], R56 ;  /* 0x0035043801007387 */ /* 0x000fe20000100800 */
[----:B------:R-:W-:Y:S01]  /*81b80*/  STL [R1+0x34d0], R57 ;  /* 0x0034d03901007387 */ /* 0x000fe20000100800 */
[-C--:B------:R-:W-:Y:S01]  /*81b90*/  IADD3 R59, P0, R59, R60.reuse, RZ ;  /* 0x0000003c3b3b7210 */ /* 0x080fe20007f1e0ff */
[----:B------:R1:W-:Y:S01]  /*81ba0*/  STL [R1+0x34f4], R2 ;  /* 0x0034f40201007387 */ /* 0x0003e20000100800 */
[----:B------:R-:W-:Y:S04]  /*81bb0*/  STL [R1+0x34fc], R58 ;  /* 0x0034fc3a01007387 */ /* 0x000fe80000100800 */
[----:B-1----:R-:W2:Y:S01]  /*81bc0*/  LDL.LU R2, [R1+0x3490] ;  /* 0x0034900001027983 */ /* 0x002ea20000300800 */
[----:B------:R-:W-:Y:S02]  /*81bd0*/  STL [R1+0x34c8], R59 ;  /* 0x0034c83b01007387 */ /* 0x000fe40000100800 */
[----:B------:R1:W-:Y:S02]  /*81be0*/  STL [R1+0x34c0], R3 ;  /* 0x0034c00301007387 */ /* 0x0003e40000100800 */
[----:B-1----:R-:W4:Y:S01]  /*81bf0*/  LDL.LU R3, [R1+0x34bc] ;  /* 0x0034bc0001037983 */ /* 0x002f220000300800 */
[----:B------:R1:W-:Y:S03]  /*81c00*/  STL [R1+0x34ec], R40 ;  /* 0x0034ec2801007387 */ /* 0x0003e60000100800 */
[----:B-1----:R-:W4:Y:S01]  /*81c10*/  LDL.LU R40, [R1+0x3488] ;  /* 0x0034880001287983 */ /* 0x002f220000300800 */
[-C--:B------:R-:W-:Y:S01]  /*81c20*/  IADD3 R36, P3, R36, R60.reuse, RZ ;  /* 0x0000003c24247210 */ /* 0x080fe20007f7e0ff */
[--C-:B------:R-:W-:Y:S01]  /*81c30*/  IMAD.X R49, R49, 0x1, R0.reuse, P2 ;  /* 0x0000000131317824 */ /* 0x100fe200010e0600 */
[----:B---3--:R-:W-:Y:S01]  /*81c40*/  IADD3 R45, P2, R45, R60, RZ ;  /* 0x0000003c2d2d7210 */ /* 0x008fe20007f5e0ff */
[----:B------:R-:W-:-:S02]  /*81c50*/  IMAD.X R48, R48, 0x1, R0, P6 ;  /* 0x0000000130307824 */ /* 0x000fc400030e0600 */
[----:B------:R1:W-:Y:S01]  /*81c60*/  STL [R1+0x34b8], R36 ;  /* 0x0034b82401007387 */ /* 0x0003e20000100800 */
[-C--:B------:R-:W-:Y:S01]  /*81c70*/  IADD3 R44, P6, R44, R60.reuse, RZ ;  /* 0x0000003c2c2c7210 */ /* 0x080fe20007fde0ff */
[--C-:B------:R-:W-:Y:S02]  /*81c80*/  IMAD.X R25, R25, 0x1, R0.reuse, P5 ;  /* 0x0000000119197824 */ /* 0x100fe400028e0600 */
[----:B-1----:R-:W3:Y:S01]  /*81c90*/  LDL.LU R36, [R1+0x34b4] ;  /* 0x0034b40001247983 */ /* 0x002ee20000300800 */
[----:B------:R1:W-:Y:S01]  /*81ca0*/  STL [R1+0x34e4], R49 ;  /* 0x0034e43101007387 */ /* 0x0003e20000100800 */
[-C--:B------:R-:W-:Y:S02]  /*81cb0*/  IADD3 R24, P5, R24, R60.reuse, RZ ;  /* 0x0000003c18187210 */ /* 0x080fe40007fbe0ff */
[----:B-1----:R-:W3:Y:S01]  /*81cc0*/  LDL.LU R49, [R1+0x3480] ;  /* 0x0034800001317983 */ /* 0x002ee20000300800 */
[----:B------:R1:W-:Y:S02]  /*81cd0*/  STL [R1+0x34b0], R45 ;  /* 0x0034b02d01007387 */ /* 0x0003e40000100800 */
[----:B------:R-:W-:Y:S01]  /*81ce0*/  IMAD.X R53, R53, 0x1, R0, P1 ;  /* 0x0000000135357824 */ /* 0x000fe200008e0600 */
[----:B-1----:R-:W3:Y:S01]  /*81cf0*/  LDL.LU R45, [R1+0x34ac] ;  /* 0x0034ac00012d7983 */ /* 0x002ee20000300800 */
[----:B------:R1:W-:Y:S03]  /*81d00*/  STL [R1+0x34dc], R48 ;  /* 0x0034dc3001007387 */ /* 0x0003e60000100800 */
[----:B-1----:R-:W3:Y:S01]  /*81d10*/  LDL.LU R48, [R1+0x3478] ;  /* 0x0034780001307983 */ /* 0x002ee20000300800 */
[----:B------:R1:W-:Y:S01]  /*81d20*/  STL [R1+0x34a8], R44 ;  /* 0x0034a82c01007387 */ /* 0x0003e20000100800 */
[----:B------:R-:W-:-:S02]  /*81d30*/  IADD3 R61, P1, R61, R60, RZ ;  /* 0x0000003c3d3d7210 */ /* 0x000fc40007f3e0ff */
[----:B-1----:R-:W3:Y:S01]  /*81d40*/  LDL.LU R44, [R1+0x34a4] ;  /* 0x0034a400012c7983 */ /* 0x002ee20000300800 */
[----:B------:R1:W-:Y:S03]  /*81d50*/  STL [R1+0x34d4], R25 ;  /* 0x0034d41901007387 */ /* 0x0003e60000100800 */
[----:B-1----:R-:W3:Y:S01]  /*81d60*/  LDL.LU R25, [R1+0x3470] ;  /* 0x0034700001197983 */ /* 0x002ee20000300800 */
[----:B------:R1:W-:Y:S02]  /*81d70*/  STL [R1+0x34a0], R24 ;  /* 0x0034a01801007387 */ /* 0x0003e40000100800 */
[----:B------:R-:W-:Y:S01]  /*81d80*/  IMAD.X R52, R52, 0x1, R0, P0 ;  /* 0x0000000134347824 */ /* 0x000fe200000e0600 */
[----:B-1----:R-:W3:Y:S01]  /*81d90*/  LDL.LU R24, [R1+0x349c] ;  /* 0x00349c0001187983 */ /* 0x002ee20000300800 */
[----:B------:R1:W-:Y:S03]  /*81da0*/  STL [R1+0x34cc], R53 ;  /* 0x0034cc3501007387 */ /* 0x0003e60000100800 */
[----:B-1----:R-:W3:Y:S01]  /*81db0*/  LDL.LU R53, [R1+0x3468] ;  /* 0x0034680001357983 */ /* 0x002ee20000300800 */
[----:B------:R1:W-:Y:S03]  /*81dc0*/  STL [R1+0x3498], R61 ;  /* 0x0034983d01007387 */ /* 0x0003e60000100800 */
[----:B-1----:R-:W3:Y:S01]  /*81dd0*/  LDL.LU R61, [R1+0x3494] ;  /* 0x00349400013d7983 */ /* 0x002ee20000300800 */
[----:B------:R-:W3:Y:S02]  /*81de0*/  LDL.LU R54, [R1+0x3460] ;  /* 0x0034600001367983 */ /* 0x000ee40000300800 */
[----:B------:R-:W3:Y:S02]  /*81df0*/  LDL.LU R55, [R1+0x348c] ;  /* 0x00348c0001377983 */ /* 0x000ee40000300800 */
[----:B------:R-:W3:Y:S01]  /*81e00*/  LDL.LU R56, [R1+0x3458] ;  /* 0x0034580001387983 */ /* 0x000ee20000300800 */
[----:B------:R1:W-:Y:S01]  /*81e10*/  STL [R1+0x34c4], R52 ;  /* 0x0034c43401007387 */ /* 0x0003e20000100800 */
[----:B------:R-:W3:Y:S02]  /*81e20*/  LDL.LU R57, [R1+0x3484] ;  /* 0x0034840001397983 */ /* 0x000ee40000300800 */
[----:B------:R-:W3:Y:S02]  /*81e30*/  LDL.LU R58, [R1+0x3450] ;  /* 0x00345000013a7983 */ /* 0x000ee40000300800 */
[----:B------:R-:W3:Y:S01]  /*81e40*/  LDL.LU R59, [R1+0x347c] ;  /* 0x00347c00013b7983 */ /* 0x000ee20000300800 */
[----:B-1----:R-:W3:Y:S01]  /*81e50*/  LDL.LU R52, [R1+0x3448] ;  /* 0x0034480001347983 */ /* 0x002ee20000300800 */
[----:B--2---:R-:W-:-:S05]  /*81e60*/  IADD3 R2, P0, R2, R60, RZ ;  /* 0x0000003c02027210 */ /* 0x004fca0007f1e0ff */
[----:B------:R1:W-:Y:S01]  /*81e70*/  STL [R1+0x3490], R2 ;  /* 0x0034900201007387 */ /* 0x0003e20000100800 */
[----:B----4-:R-:W-:-:S03]  /*81e80*/  IMAD.X R3, R3, 0x1, R0, P4 ;  /* 0x0000000103037824 */ /* 0x010fc600020e0600 */
[----:B-1----:R-:W2:Y:S04]  /*81e90*/  LDL.LU R2, [R1+0x3474] ;  /* 0x0034740001027983 */ /* 0x002ea80000300800 */
[----:B------:R1:W-:Y:S01]  /*81ea0*/  STL [R1+0x34bc], R3 ;  /* 0x0034bc0301007387 */ /* 0x0003e20000100800 */
[----:B------:R-:W-:-:S03]  /*81eb0*/  IADD3 R40, P4, R40, R60, RZ ;  /* 0x0000003c28287210 */ /* 0x000fc60007f9e0ff */
[----:B-1----:R-:W4:Y:S02]  /*81ec0*/  LDL.LU R3, [R1+0x3440] ;  /* 0x0034400001037983 */ /* 0x002f240000300800 */
[----:B------:R1:W-:Y:S02]  /*81ed0*/  STL [R1+0x3488], R40 ;  /* 0x0034882801007387 */ /* 0x0003e40000100800 */
[----:B-1----:R-:W4:Y:S01]  /*81ee0*/  LDL.LU R40, [R1+0x346c] ;  /* 0x00346c0001287983 */ /* 0x002f220000300800 */
[----:B---3--:R-:W-:-:S05]  /*81ef0*/  IMAD.X R36, R36, 0x1, R0, P3 ;  /* 0x0000000124247824 */ /* 0x008fca00018e0600 */
[----:B------:R1:W-:Y:S01]  /*81f00*/  STL [R1+0x34b4], R36 ;  /* 0x0034b42401007387 */ /* 0x0003e20000100800 */
[----:B------:R-:W-:-:S03]  /*81f10*/  IADD3 R49, P3, R49, R60, RZ ;  /* 0x0000003c31317210 */ /* 0x000fc60007f7e0ff */
[----:B-1----:R-:W3:Y:S02]  /*81f20*/  LDL.LU R36, [R1+0x3438] ;  /* 0x0034380001247983 */ /* 0x002ee40000300800 */
[----:B------:R1:W-:Y:S02]  /*81f30*/  STL [R1+0x3480], R49 ;  /* 0x0034803101007387 */ /* 0x0003e40000100800 */
[--C-:B------:R-:W-:Y:S01]  /*81f40*/  IMAD.X R45, R45, 0x1, R0.reuse, P2 ;  /* 0x000000012d2d7824 */ /* 0x100fe200010e0600 */
[----:B-1----:R-:W3:Y:S04]  /*81f50*/  LDL.LU R49, [R1+0x3464] ;  /* 0x0034640001317983 */ /* 0x002ee80000300800 */
[----:B------:R1:W-:Y:S01]  /*81f60*/  STL [R1+0x34ac], R45 ;  /* 0x0034ac2d01007387 */ /* 0x0003e20000100800 */
[-C--:B------:R-:W-:Y:S01]  /*81f70*/  IADD3 R48, P2, R48, R60.reuse, RZ ;  /* 0x0000003c30307210 */ /* 0x080fe20007f5e0ff */
[----:B-1----:R-:W3:Y:S04]  /*81f80*/  LDL.LU R45, [R1+0x3430] ;  /* 0x00343000012d7983 */ /* 0x002ee80000300800 */
        /* <DEDUP_REMOVED lines=14> */
[-C--:B------:R-:W-:Y:S01]  /*82070*/  IADD3 R54, P1, R54, R60.reuse, RZ ;  /* 0x0000003c36367210 */ /* 0x080fe20007f3e0ff */
[----:B-1----:R-:W3:Y:S03]  /*82080*/  LDL.LU R53, [R1+0x344c] ;  /* 0x00344c0001357983 */ /* 0x002ee60000300800 */
[----:B------:R1:W-:Y:S02]  /*82090*/  STL [R1+0x3494], R61 ;  /* 0x0034943d01007387 */ /* 0x0003e40000100800 */
[--C-:B------:R-:W-:Y:S01]  /*820a0*/  IMAD.X R55, R55, 0x1, R0.reuse, P0 ;  /* 0x0000000137377824 */ /* 0x100fe200000e0600 */
[----:B------:R-:W-:Y:S01]  /*820b0*/  IADD3 R56, P0, R56, R60, RZ ;  /* 0x0000003c38387210 */ /* 0x000fe20007f1e0ff */
[----:B------:R-:W-:-:S02]  /*820c0*/  IMAD.X R57, R57, 0x1, R0, P4 ;  /* 0x0000000139397824 */ /* 0x000fc400020e0600 */
[--C-:B------:R-:W-:Y:S01]  /*820d0*/  IMAD.X R59, R59, 0x1, R0.reuse, P3 ;  /* 0x000000013b3b7824 */ /* 0x100fe200018e0600 */
[-C--:B------:R-:W-:Y:S01]  /*820e0*/  IADD3 R58, P4, R58, R60.reuse, RZ ;  /* 0x0000003c3a3a7210 */ /* 0x080fe20007f9e0ff */
[----:B-1----:R-:W3:Y:S01]  /*820f0*/  LDL.LU R61, [R1+0x3418] ;  /* 0x00341800013d7983 */ /* 0x002ee20000300800 */
[----:B------:R-:W-:Y:S01]  /*82100*/  IADD3 R52, P3, R52, R60, RZ ;  /* 0x0000003c34347210 */ /* 0x000fe20007f7e0ff */
[----:B------:R-:W-:Y:S02]  /*82110*/  STL [R1+0x3460], R54 ;  /* 0x0034603601007387 */ /* 0x000fe40000100800 */
[----:B------:R-:W-:Y:S01]  /*82120*/  STL [R1+0x348c], R55 ;  /* 0x00348c3701007387 */ /* 0x000fe20000100800 */
[----:B------:R-:W-:Y:S01]  /*82130*/  STL [R1+0x3458], R56 ;  /* 0x0034583801007387 */ /* 0x000fe20000100800 */
[----:B------:R-:W-:Y:S02]  /*82140*/  STL [R1+0x3484], R57 ;  /* 0x0034843901007387 */ /* 0x000fe40000100800 */
[----:B------:R1:W-:Y:S02]  /*82150*/  STL [R1+0x3448], R52 ;  /* 0x0034483401007387 */ /* 0x0003e40000100800 */
[----:B------:R-:W-:Y:S01]  /*82160*/  STL [R1+0x3450], R58 ;  /* 0x0034503a01007387 */ /* 0x000fe20000100800 */
[----:B-1----:R-:W3:Y:S01]  /*82170*/  LDL.LU R52, [R1+0x3444] ;  /* 0x0034440001347983 */ /* 0x002ee20000300800 */
[----:B------:R-:W-:Y:S02]  /*82180*/  STL [R1+0x347c], R59 ;  /* 0x00347c3b01007387 */ /* 0x000fe40000100800 */
[----:B--2---:R-:W-:-:S05]  /*82190*/  IMAD.X R2, R2, 0x1, R0, P2 ;  /* 0x0000000102027824 */ /* 0x004fca00010e0600 */
[----:B------:R1:W-:Y:S01]  /*821a0*/  STL [R1+0x3474], R2 ;  /* 0x0034740201007387 */ /* 0x0003e20000100800 */
[----:B----4-:R-:W-:-:S03]  /*821b0*/  IADD3 R3, P2, R3, R60, RZ ;  /* 0x0000003c03037210 */ /* 0x010fc60007f5e0ff */
[----:B-1----:R-:W2:Y:S04]  /*821c0*/  LDL.LU R2, [R1+0x3410] ;  /* 0x0034100001027983 */ /* 0x002ea80000300800 */
[----:B------:R1:W-:Y:S01]  /*821d0*/  STL [R1+0x3440], R3 ;  /* 0x0034400301007387 */ /* 0x0003e20000100800 */
[----:B------:R-:W-:-:S03]  /*821e0*/  IMAD.X R40, R40, 0x1, R0, P6 ;  /* 0x0000000128287824 */ /* 0x000fc600030e0600 */
[----:B-1----:R-:W4:Y:S02]  /*821f0*/  LDL.LU R3, [R1+0x343c] ;  /* 0x00343c0001037983 */ /* 0x002f240000300800 */
[----:B------:R1:W-:Y:S02]  /*82200*/  STL [R1+0x346c], R40 ;  /* 0x00346c2801007387 */ /* 0x0003e40000100800 */
[----:B-1----:R-:W4:Y:S01]  /*82210*/  LDL.LU R40, [R1+0x3408] ;  /* 0x0034080001287983 */ /* 0x002f220000300800 */
[----:B---3--:R-:W-:-:S05]  /*82220*/  IADD3 R36, P6, R36, R60, RZ ;  /* 0x0000003c24247210 */ /* 0x008fca0007fde0ff */
[----:B------:R1:W-:Y:S01]  /*82230*/  STL [R1+0x3438], R36 ;  /* 0x0034382401007387 */ /* 0x0003e20000100800 */
[----:B------:R-:W-:-:S03]  /*82240*/  IMAD.X R49, R49, 0x1, R0, P5 ;  /* 0x0000000131317824 */ /* 0x000fc600028e0600 */
[----:B-1----:R-:W3:Y:S02]  /*82250*/  LDL.LU R36, [R1+0x3434] ;  /* 0x0034340001247983 */ /* 0x002ee40000300800 */
        /* <DEDUP_REMOVED lines=20> */
[----:B-1----:R-:W3:Y:S01]  /*823a0*/  LDL.LU R53, [R1+0x33e8] ;  /* 0x0033e80001357983 */ /* 0x002ee20000300800 */
[----:B------:R-:W3:Y:S02]  /*823b0*/  LDL.LU R54, [R1+0x3414] ;  /* 0x0034140001367983 */ /* 0x000ee40000300800 */
[----:B------:R-:W3:Y:S02]  /*823c0*/  LDL.LU R55, [R1+0x33e0] ;  /* 0x0033e00001377983 */ /* 0x000ee40000300800 */
[----:B------:R-:W3:Y:S01]  /*823d0*/  LDL.LU R56, [R1+0x340c] ;  /* 0x00340c0001387983 */ /* 0x000ee20000300800 */
[----:B------:R1:W-:Y:S01]  /*823e0*/  STL [R1+0x3418], R61 ;  /* 0x0034183d01007387 */ /* 0x0003e20000100800 */
[----:B------:R-:W3:Y:S02]  /*823f0*/  LDL.LU R57, [R1+0x33d8] ;  /* 0x0033d80001397983 */ /* 0x000ee40000300800 */
[----:B------:R-:W3:Y:S02]  /*82400*/  LDL.LU R58, [R1+0x3404] ;  /* 0x00340400013a7983 */ /* 0x000ee40000300800 */
[----:B------:R-:W3:Y:S02]  /*82410*/  LDL.LU R59, [R1+0x33d0] ;  /* 0x0033d000013b7983 */ /* 0x000ee40000300800 */
[----:B------:R-:W-:Y:S01]  /*82420*/  IMAD.X R52, R52, 0x1, R0, P3 ;  /* 0x0000000134347824 */ /* 0x000fe200018e0600 */
[----:B-1----:R-:W3:Y:S04]  /*82430*/  LDL.LU R61, [R1+0x33fc] ;  /* 0x0033fc00013d7983 */ /* 0x002ee80000300800 */
[----:B------:R1:W-:Y:S02]  /*82440*/  STL [R1+0x3444], R52 ;  /* 0x0034443401007387 */ /* 0x0003e40000100800 */
[----:B-1----:R-:W3:Y:S01]  /*82450*/  LDL.LU R52, [R1+0x33c8] ;  /* 0x0033c80001347983 */ /* 0x002ee20000300800 */
[----:B--2---:R-:W-:-:S05]  /*82460*/  IADD3 R2, P3, R2, R60, RZ ;  /* 0x0000003c02027210 */ /* 0x004fca0007f7e0ff */
[----:B------:R1:W-:Y:S01]  /*82470*/  STL [R1+0x3410], R2 ;  /* 0x0034100201007387 */ /* 0x0003e20000100800 */
[----:B----4-:R-:W-:-:S03]  /*82480*/  IMAD.X R3, R3, 0x1, R0, P2 ;  /* 0x0000000103037824 */ /* 0x010fc600010e0600 */
[----:B-1----:R-:W2:Y:S02]  /*82490*/  LDL.LU R2, [R1+0x33f4] ;  /* 0x0033f40001027983 */ /* 0x002ea40000300800 */
[----:B------:R1:W-:Y:S01]  /*824a0*/  STL [R1+0x343c], R3 ;  /* 0x00343c0301007387 */ /* 0x0003e20000100800 */
[----:B------:R-:W-:Y:S01]  /*824b0*/  IADD3 R40, P2, R40, R60, RZ ;  /* 0x0000003c28287210 */ /* 0x000fe20007f5e0ff */
[----:B-1----:R-:W4:Y:S04]  /*824c0*/  LDL.LU R3, [R1+0x33c0] ;  /* 0x0033c00001037983 */ /* 0x002f280000300800 */
        /* <DEDUP_REMOVED lines=23> */
[--C-:B------:R-:W-:Y:S01]  /*82640*/  IMAD.X R54, R54, 0x1, R0.reuse, P4 ;  /* 0x0000000136367824 */ /* 0x100fe200020e0600 */
[----:B------:R-:W-:Y:S01]  /*82650*/  IADD3 R55, P4, R55, R60, RZ ;  /* 0x0000003c37377210 */ /* 0x000fe20007f9e0ff */
[----:B-1----:R-:W3:Y:S01]  /*82660*/  LDL.LU R24, [R1+0x33a0] ;  /* 0x0033a00001187983 */ /* 0x002ee20000300800 */
[----:B------:R-:W-:-:S02]  /*82670*/  IMAD.X R56, R56, 0x1, R0, P3 ;  /* 0x0000000138387824 */ /* 0x000fc400018e0600 */
[----:B------:R1:W-:Y:S01]  /*82680*/  STL [R1+0x33e8], R53 ;  /* 0x0033e83501007387 */ /* 0x0003e20000100800 */
[-C--:B------:R-:W-:Y:S01]  /*82690*/  IADD3 R57, P3, R57, R60.reuse, RZ ;  /* 0x0000003c39397210 */ /* 0x080fe20007f7e0ff */
[--C-:B------:R-:W-:Y:S01]  /*826a0*/  IMAD.X R58, R58, 0x1, R0.reuse, P2 ;  /* 0x000000013a3a7824 */ /* 0x100fe200010e0600 */
[-C--:B------:R-:W-:Y:S01]  /*826b0*/  IADD3 R59, P2, R59, R60.reuse, RZ ;  /* 0x0000003c3b3b7210 */ /* 0x080fe20007f5e0ff */
[--C-:B------:R-:W-:Y:S01]  /*826c0*/  IMAD.X R61, R61, 0x1, R0.reuse, P6 ;  /* 0x000000013d3d7824 */ /* 0x100fe200030e0600 */
[----:B-1----:R-:W3:Y:S01]  /*826d0*/  LDL.LU R53, [R1+0x33cc] ;  /* 0x0033cc0001357983 */ /* 0x002ee20000300800 */
[----:B------:R-:W-:Y:S02]  /*826e0*/  STL [R1+0x3414], R54 ;  /* 0x0034143601007387 */ /* 0x000fe40000100800 */
[----:B------:R-:W-:Y:S02]  /*826f0*/  STL [R1+0x33e0], R55 ;  /* 0x0033e03701007387 */ /* 0x000fe40000100800 */
[----:B------:R-:W-:Y:S01]  /*82700*/  STL [R1+0x340c], R56 ;  /* 0x00340c3801007387 */ /* 0x000fe20000100800 */
[----:B------:R-:W-:Y:S01]  /*82710*/  STL [R1+0x33d8], R57 ;  /* 0x0033d83901007387 */ /* 0x000fe20000100800 */
[----:B------:R1:W-:Y:S02]  /*82720*/  STL [R1+0x33fc], R61 ;  /* 0x0033fc3d01007387 */ /* 0x0003e40000100800 */
[----:B------:R-:W-:Y:S01]  /*82730*/  STL [R1+0x3404], R58 ;  /* 0x0034043a01007387 */ /* 0x000fe20000100800 */
[----:B------:R-:W-:Y:S01]  /*82740*/  IADD3 R52, P6, R52, R60, RZ ;  /* 0x0000003c34347210 */ /* 0x000fe20007fde0ff */
[----:B-1----:R-:W3:Y:S01]  /*82750*/  LDL.LU R61, [R1+0x3398] ;  /* 0x00339800013d7983 */ /* 0x002ee20000300800 */
[----:B------:R-:W-:Y:S03]  /*82760*/  STL [R1+0x33d0], R59 ;  /* 0x0033d03b01007387 */ /* 0x000fe60000100800 */
[----:B------:R1:W-:Y:S02]  /*82770*/  STL [R1+0x33c8], R52 ;  /* 0x0033c83401007387 */ /* 0x0003e40000100800 */
[----:B-1----:R-:W3:Y:S01]  /*82780*/  LDL.LU R52, [R1+0x33c4] ;  /* 0x0033c40001347983 */ /* 0x002ee20000300800 */
[----:B--2---:R-:W-:-:S05]  /*82790*/  IMAD.X R2, R2, 0x1, R0, P5 ;  /* 0x0000000102027824 */ /* 0x004fca00028e0600 */
[----:B------:R1:W-:Y:S01]  /*827a0*/  STL [R1+0x33f4], R2 ;  /* 0x0033f40201007387 */ /* 0x0003e20000100800 */
[----:B----4-:R-:W-:-:S03]  /*827b0*/  IADD3 R3, P5, R3, R60, RZ ;  /* 0x0000003c03037210 */ /* 0x010fc60007fbe0ff */
[----:B-1----:R-:W2:Y:S02]  /*827c0*/  LDL.LU R2, [R1+0x3390] ;  /* 0x0033900001027983 */ /* 0x002ea40000300800 */
[----:B------:R1:W-:Y:S02]  /*827d0*/  STL [R1+0x33c0], R3 ;  /* 0x0033c00301007387 */ /* 0x0003e40000100800 */
[----:B------:R-:W-:Y:S01]  /*827e0*/  IMAD.X R40, R40, 0x1, R0, P1 ;  /* 0x0000000128287824 */ /* 0x000fe200008e0600 */
[----:B-1----:R-:W4:Y:S04]  /*827f0*/  LDL.LU R3, [R1+0x33bc] ;  /* 0x0033bc0001037983 */ /* 0x002f280000300800 */
        /* <DEDUP_REMOVED lines=31> */
[-C--:B------:R-:W-:Y:S01]  /*829f0*/  IADD3 R61, P2, R61, R60.reuse, RZ ;  /* 0x0000003c3d3d7210 */ /* 0x080fe20007f5e0ff */
[----:B-1----:R-:W3:Y:S04]  /*82a00*/  LDL.LU R53, [R1+0x3350] ;  /* 0x0033500001357983 */ /* 0x002ee80000300800 */
[----:B------:R1:W-:Y:S02]  /*82a10*/  STL [R1+0x3398], R61 ;  /* 0x0033983d01007387 */ /* 0x0003e40000100800 */
[----:B------:R-:W-:Y:S01]  /*82a20*/  IMAD.X R52, R52, 0x1, R0, P6 ;  /* 0x0000000134347824 */ /* 0x000fe200030e0600 */
[----:B-1----:R-:W3:Y:S04]  /*82a30*/  LDL.LU R61, [R1+0x337c] ;  /* 0x00337c00013d7983 */ /* 0x002ee80000300800 */
[----:B------:R1:W-:Y:S04]  /*82a40*/  STL [R1+0x33c4], R52 ;  /* 0x0033c43401007387 */ /* 0x0003e80000100800 */
        /* <DEDUP_REMOVED lines=29> */
[--C-:B------:R-:W-:Y:S01]  /*82c20*/  IMAD.X R55, R55, 0x1, R0.reuse, P2 ;  /* 0x0000000137377824 */ /* 0x100fe200010e0600 */
[----:B-1----:R-:W3:Y:S01]  /*82c30*/  LDL.LU R25, [R1+0x3354] ;  /* 0x0033540001197983 */ /* 0x002ee20000300800 */
[----:B------:R-:W-:Y:S01]  /*82c40*/  IADD3 R56, P2, R56, R60, RZ ;  /* 0x0000003c38387210 */ /* 0x000fe20007f5e0ff */
[----:B------:R1:W-:Y:S02]  /*82c50*/  STL [R1+0x339c], R24 ;  /* 0x00339c1801007387 */ /* 0x0003e40000100800 */
[----:B------:R-:W-:-:S02]  /*82c60*/  IMAD.X R57, R57, 0x1, R0, P6 ;  /* 0x0000000139397824 */ /* 0x000fc400030e0600 */
[--C-:B------:R-:W-:Y:S01]  /*82c70*/  IMAD.X R59, R59, 0x1, R0.reuse, P5 ;  /* 0x000000013b3b7824 */ /* 0x100fe200028e0600 */
[-C--:B------:R-:W-:Y:S02]  /*82c80*/  IADD3 R58, P6, R58, R60.reuse, RZ ;  /* 0x0000003c3a3a7210 */ /* 0x080fe40007fde0ff */
[-C--:B------:R-:W-:Y:S01]  /*82c90*/  IADD3 R53, P5, R53, R60.reuse, RZ ;  /* 0x0000003c35357210 */ /* 0x080fe20007fbe0ff */
[----:B-1----:R-:W3:Y:S01]  /*82ca0*/  LDL.LU R24, [R1+0x3320] ;  /* 0x0033200001187983 */ /* 0x002ee20000300800 */
[----:B------:R-:W-:Y:S02]  /*82cb0*/  STL [R1+0x3368], R54 ;  /* 0x0033683601007387 */ /* 0x000fe40000100800 */
[----:B------:R-:W-:Y:S02]  /*82cc0*/  STL [R1+0x3394], R55 ;  /* 0x0033943701007387 */ /* 0x000fe40000100800 */
[----:B------:R-:W-:Y:S01]  /*82cd0*/  STL [R1+0x3360], R56 ;  /* 0x0033603801007387 */ /* 0x000fe20000100800 */
[----:B------:R-:W-:Y:S01]  /*82ce0*/  STL [R1+0x338c], R57 ;  /* 0x00338c3901007387 */ /* 0x000fe20000100800 */
[----:B------:R1:W-:Y:S02]  /*82cf0*/  STL [R1+0x3350], R53 ;  /* 0x0033503501007387 */ /* 0x0003e40000100800 */
[----:B------:R-:W-:Y:S02]  /*82d00*/  STL [R1+0x3358], R58 ;  /* 0x0033583a01007387 */ /* 0x000fe40000100800 */
[--C-:B------:R-:W-:Y:S01]  /*82d10*/  IMAD.X R61, R61, 0x1, R0.reuse, P1 ;  /* 0x000000013d3d7824 */ /* 0x100fe200008e0600 */
[----:B-1----:R-:W3:Y:S01]  /*82d20*/  LDL.LU R53, [R1+0x334c] ;  /* 0x00334c0001357983 */ /* 0x002ee20000300800 */
[----:B------:R-:W-:Y:S03]  /*82d30*/  STL [R1+0x3384], R59 ;  /* 0x0033843b01007387 */ /* 0x000fe60000100800 */
[----:B------:R1:W-:Y:S01]  /*82d40*/  STL [R1+0x337c], R61 ;  /* 0x00337c3d01007387 */ /* 0x0003e20000100800 */
[----:B------:R-:W-:Y:S01]  /*82d50*/  IADD3 R52, P1, R52, R60, RZ ;  /* 0x0000003c34347210 */ /* 0x000fe20007f3e0ff */
[----:B-1----:R-:W3:Y:S04]  /*82d60*/  LDL.LU R61, [R1+0x3318] ;  /* 0x00331800013d7983 */ /* 0x002ee80000300800 */
        /* <DEDUP_REMOVED lines=37> */
[--C-:B------:R-:W-:Y:S01]  /*82fc0*/  IMAD.X R53, R53, 0x1, R0.reuse, P5 ;  /* 0x0000000135357824 */ /* 0x100fe200028e0600 */
[----:B-1----:R-:W3:Y:S04]  /*82fd0*/  LDL.LU R24, [R1+0x3304] ;  /* 0x0033040001187983 */ /* 0x002ee80000300800 */
[----:B------:R1:W-:Y:S01]  /*82fe0*/  STL [R1+0x334c], R53 ;  /* 0x00334c3501007387 */ /* 0x0003e20000100800 */
[----:B------:R-:W-:Y:S01]  /*82ff0*/  IADD3 R61, P5, R61, R60, RZ ;  /* 0x0000003c3d3d7210 */ /* 0x000fe20007fbe0ff */
[----:B-1----:R-:W3:Y:S04]  /*83000*/  LDL.LU R53, [R1+0x32d0] ;  /* 0x0032d00001357983 */ /* 0x002ee80000300800 */
[----:B------:R1:W-:Y:S01]  /*83010*/  STL [R1+0x3318], R61 ;  /* 0x0033183d01007387 */ /* 0x0003e20000100800 */
[----:B------:R-:W-:-:S03]  /*83020*/  IMAD.X R52, R52, 0x1, R0, P1 ;  /* 0x0000000134347824 */ /* 0x000fc600008e0600 */
[----:B-1----:R-:W3:Y:S02]  /*83030*/  LDL.LU R61, [R1+0x32fc] ;  /* 0x0032fc00013d7983 */ /* 0x002ee40000300800 */
        /* <DEDUP_REMOVED lines=42> */
[-C--:B------:R-:W-:Y:S01]  /*832e0*/  IADD3 R53, P0, R53, R60.reuse, RZ ;  /* 0x0000003c35357210 */ /* 0x080fe20007f1e0ff */
[----:B-1----:R-:W3:Y:S01]  /*832f0*/  LDL.LU R24, [R1+0x32a0] ;  /* 0x0032a00001187983 */ /* 0x002ee20000300800 */
[----:B------:R-:W-:Y:S03]  /*83300*/  STL [R1+0x32d8], R59 ;  /* 0x0032d83b01007387 */ /* 0x000fe60000100800 */
[----:B------:R1:W-:Y:S02]  /*83310*/  STL [R1+0x32d0], R53 ;  /* 0x0032d03501007387 */ /* 0x0003e40000100800 */
[--C-:B------:R-:W-:Y:S01]  /*83320*/  IMAD.X R61, R61, 0x1, R0.reuse, P4 ;  /* 0x000000013d3d7824 */ /* 0x100fe200020e0600 */
[----:B-1----:R-:W3:Y:S04]  /*83330*/  LDL.LU R53, [R1+0x32cc] ;  /* 0x0032cc0001357983 */ /* 0x002ee80000300800 */
        /* <DEDUP_REMOVED lines=42> */
[----:B------:R1:W-:Y:S01]  /*835e0*/  STL [R1+0x32cc], R53 ;  /* 0x0032cc3501007387 */ /* 0x0003e20000100800 */
[----:B------:R-:W-:-:S03]  /*835f0*/  IADD3 R61, P0, R61, R60, RZ ;  /* 0x0000003c3d3d7210 */ /* 0x000fc60007f1e0ff */
[----:B-1----:R-:W3:Y:S02]  /*83600*/  LDL.LU R53, [R1+0x3250] ;  /* 0x0032500001357983 */ /* 0x002ee40000300800 */
[----:B------:R1:W-:Y:S02]  /*83610*/  STL [R1+0x3298], R61 ;  /* 0x0032983d01007387 */ /* 0x0003e40000100800 */
        /* <DEDUP_REMOVED lines=45> */
[-C--:B------:R-:W-:Y:S01]  /*838f0*/  IADD3 R53, P3, R53, R60.reuse, RZ ;  /* 0x0000003c35357210 */ /* 0x080fe20007f7e0ff */
[----:B-1----:R-:W3:Y:S04]  /*83900*/  LDL.LU R24, [R1+0x3220] ;  /* 0x0032200001187983 */ /* 0x002ee80000300800 */
        /* <DEDUP_REMOVED lines=45> */
[----:B------:R1:W-:Y:S01]  /*83be0*/  STL [R1+0x324c], R53 ;  /* 0x00324c3501007387 */ /* 0x0003e20000100800 */
[-C--:B------:R-:W-:Y:S01]  /*83bf0*/  IADD3 R61, P3, R61, R60.reuse, RZ ;  /* 0x0000003c3d3d7210 */ /* 0x080fe20007f7e0ff */
[----:B-1----:R-:W3:Y:S04]  /*83c00*/  LDL.LU R53, [R1+0x31d0] ;  /* 0x0031d00001357983 */ /* 0x002ee80000300800 */
        /* <DEDUP_REMOVED lines=208> */
[-C--:B------:R-:W-:Y:S01]  /*84910*/  IADD3 R49, P3, R49, R60.reuse, RZ ;  /* 0x0000003c31317210 */ /* 0x080fe20007f7e0ff */
[--C-:B------:R-:W-:Y:S01]  /*84920*/  IMAD.X R54, R54, 0x1, R0.reuse, P2 ;  /* 0x0000000136367824 */ /* 0x100fe200010e0600 */
[-C--:B------:R-:W-:Y:S01]  /*84930*/  IADD3 R55, P2, R55, R60.reuse, RZ ;  /* 0x0000003c37377210 */ /* 0x080fe20007f5e0ff */
[----:B-1----:R-:W3:Y:S01]  /*84940*/  LDL.LU R36, [R1+0x30b8] ;  /* 0x0030b80001247983 */ /* 0x002ee20000300800 */
[--C-:B------:R-:W-:Y:S02]  /*84950*/  IMAD.X R56, R56, 0x1, R0.reuse, P6 ;  /* 0x0000000138387824 */ /* 0x100fe400030e0600 */
        /* <DEDUP_REMOVED lines=85> */
[-C--:B------:R-:W-:Y:S01]  /*84eb0*/  IADD3 R40, P2, R40, R60.reuse, RZ ;  /* 0x0000003c28287210 */ /* 0x080fe20007f5e0ff */
[----:B-1----:R-:W4:Y:S04]  /*84ec0*/  LDL.LU R3, [R1+0x3040] ;  /* 0x0030400001037983 */ /* 0x002f280000300800 */
[----:B------:R1:W-:Y:S02]  /*84ed0*/  STL [R1+0x3088], R40 ;  /* 0x0030882801007387 */ /* 0x0003e40000100800 */
[----:B-1----:R-:W4:Y:S01]  /*84ee0*/  LDL.LU R40, [R1+0x306c] ;  /* 0x00306c0001287983 */ /* 0x002f220000300800 */
[--C-:B---3--:R-:W-:Y:S01]  /*84ef0*/  IMAD.X R36, R36, 0x1, R0.reuse, P6 ;  /* 0x0000000124247824 */ /* 0x108fe200030e0600 */
[-C--:B------:R-:W-:Y:S01]  /*84f00*/  IADD3 R54, P6, R54, R60.reuse, RZ ;  /* 0x0000003c36367210 */ /* 0x080fe20007fde0ff */
[----:B------:R-:W-:Y:S01]  /*84f10*/  IMAD.X R55, R55, 0x1, R0, P5 ;  /* 0x0000000137377824 */ /* 0x000fe200028e0600 */
[----:B------:R-:W-:-:S02]  /*84f20*/  IADD3 R56, P5, R56, R60, RZ ;  /* 0x0000003c38387210 */ /* 0x000fc40007fbe0ff */
[----:B------:R1:W-:Y:S01]  /*84f30*/  STL [R1+0x30b4], R36 ;  /* 0x0030b42401007387 */ /* 0x0003e20000100800 */
[--C-:B------:R-:W-:Y:S02]  /*84f40*/  IMAD.X R57, R57, 0x1, R0.reuse, P1 ;  /* 0x0000000139397824 */ /* 0x100fe400008e0600 */
        /* <DEDUP_REMOVED lines=45> */
[----:B------:R-:W4:Y:S01]  /*85220*/  LDL.LU R54, [R1+0x3034] ;  /* 0x0030340001367983 */ /* 0x000f220000300800 */
[----:B---3--:R-:W-:-:S02]  /*85230*/  IADD3 R36, P1, R36, R60, RZ ;  /* 0x0000003c24247210 */ /* 0x008fc40007f3e0ff */
[----:B------:R-:W3:Y:S04]  /*85240*/  LDL.LU R55, [R1+0x3000] ;  /* 0x0030000001377983 */ /* 0x000ee80000300800 */
[----:B------:R-:W3:Y:S01]  /*85250*/  LDL.LU R56, [R1+0x302c] ;  /* 0x00302c0001387983 */ /* 0x000ee20000300800 */
[----:B------:R1:W-:Y:S02]  /*85260*/  STL [R1+0x3038], R36 ;  /* 0x0030382401007387 */ /* 0x0003e40000100800 */
[----:B------:R-:W3:Y:S02]  /*85270*/  LDL.LU R57, [R1+0x2ff8] ;  /* 0x002ff80001397983 */ /* 0x000ee40000300800 */
[----:B------:R-:W3:Y:S01]  /*85280*/  LDL.LU R58, [R1+0x3024] ;  /* 0x00302400013a7983 */ /* 0x000ee20000300800 */
[----:B------:R-:W3:Y:S04]  /*85290*/  LDL.LU R59, [R1+0x2ff0] ;  /* 0x002ff000013b7983 */ /* 0x000ee80000300800 */
[----:B-1----:R-:W3:Y:S01]  /*852a0*/  LDL.LU R36, [R1+0x301c] ;  /* 0x00301c0001247983 */ /* 0x002ee20000300800 */
[----:B------:R-:W-:-:S05]  /*852b0*/  IMAD.X R49, R49, 0x1, R0, P0 ;  /* 0x0000000131317824 */ /* 0x000fca00000e0600 */
        /* <DEDUP_REMOVED lines=35> */
[--C-:B------:R-:W-:Y:S01]  /*854f0*/  IMAD.X R54, R54, 0x1, R0.reuse, P1 ;  /* 0x0000000136367824 */ /* 0x100fe200008e0600 */
[-C--:B---3--:R-:W-:Y:S01]  /*85500*/  IADD3 R55, P1, R55, R60.reuse, RZ ;  /* 0x0000003c37377210 */ /* 0x088fe20007f3e0ff */
[--C-:B------:R-:W-:Y:S01]  /*85510*/  IMAD.X R56, R56, 0x1, R0.reuse, P0 ;  /* 0x0000000138387824 */ /* 0x100fe200000e0600 */
[----:B------:R-:W-:Y:S01]  /*85520*/  IADD3 R57, P0, R57, R60, RZ ;  /* 0x0000003c39397210 */ /* 0x000fe20007f1e0ff */
[--C-:B------:R-:W-:Y:S01]  /*85530*/  IMAD.X R36, R36, 0x1, R0.reuse, P3 ;  /* 0x0000000124247824 */ /* 0x100fe200018e0600 */
[----:B------:R-:W-:Y:S01]  /*85540*/  STL [R1+0x3034], R54 ;  /* 0x0030343601007387 */ /* 0x000fe20000100800 */
[----:B------:R-:W-:-:S02]  /*85550*/  IMAD.X R58, R58, 0x1, R0, P4 ;  /* 0x000000013a3a7824 */ /* 0x000fc400020e0600 */
[----:B------:R-:W-:Y:S01]  /*85560*/  STL [R1+0x3000], R55 ;  /* 0x0030003701007387 */ /* 0x000fe20000100800 */
[-C--:B------:R-:W-:Y:S01]  /*85570*/  IADD3 R59, P4, R59, R60.reuse, RZ ;  /* 0x0000003c3b3b7210 */ /* 0x080fe20007f9e0ff */
[----:B------:R-:W-:Y:S01]  /*85580*/  STL [R1+0x302c], R56 ;  /* 0x00302c3801007387 */ /* 0x000fe20000100800 */
[----:B------:R-:W-:Y:S02]  /*85590*/  STL [R1+0x2ff8], R57 ;  /* 0x002ff83901007387 */ /* 0x000fe40000100800 */
        /* <DEDUP_REMOVED lines=37> */
[----:B-1----:R-:W4:Y:S01]  /*857f0*/  LDL.LU R3, [R1+0x2fbc] ;  /* 0x002fbc0001037983 */ /* 0x002f220000300800 */
[----:B------:R-:W4:Y:S02]  /*85800*/  LDL.LU R54, [R1+0x2f88] ;  /* 0x002f880001367983 */ /* 0x000f240000300800 */
[----:B------:R-:W4:Y:S02]  /*85810*/  LDL.LU R55, [R1+0x2fb4] ;  /* 0x002fb40001377983 */ /* 0x000f240000300800 */
[----:B------:R-:W4:Y:S01]  /*85820*/  LDL.LU R56, [R1+0x2f80] ;  /* 0x002f800001387983 */ /* 0x000f220000300800 */
[----:B------:R1:W-:Y:S01]  /*85830*/  STL [R1+0x2fec], R40 ;  /* 0x002fec2801007387 */ /* 0x0003e20000100800 */
[----:B------:R-:W4:Y:S02]  /*85840*/  LDL.LU R57, [R1+0x2fac] ;  /* 0x002fac0001397983 */ /* 0x000f240000300800 */
[----:B------:R-:W4:Y:S02]  /*85850*/  LDL.LU R58, [R1+0x2f78] ;  /* 0x002f7800013a7983 */ /* 0x000f240000300800 */
[----:B------:R-:W4:Y:S01]  /*85860*/  LDL.LU R59, [R1+0x2fa4] ;  /* 0x002fa400013b7983 */ /* 0x000f220000300800 */
        /* <DEDUP_REMOVED lines=33> */
[--C-:B----4-:R-:W-:Y:S01]  /*85a80*/  IMAD.X R3, R3, 0x1, R0.reuse, P0 ;  /* 0x0000000103037824 */ /* 0x110fe200000e0600 */
[-C--:B------:R-:W-:Y:S02]  /*85a90*/  IADD3 R54, P0, R54, R60.reuse, RZ ;  /* 0x0000003c36367210 */ /* 0x080fe40007f1e0ff */
[----:B-1----:R-:W2:Y:S02]  /*85aa0*/  LDL.LU R2, [R1+0x2f74] ;  /* 0x002f740001027983 */ /* 0x002ea40000300800 */
[----:B------:R1:W-:Y:S02]  /*85ab0*/  STL [R1+0x2fbc], R3 ;  /* 0x002fbc0301007387 */ /* 0x0003e40000100800 */
[--C-:B------:R-:W-:Y:S01]  /*85ac0*/  IMAD.X R55, R55, 0x1, R0.reuse, P4 ;  /* 0x0000000137377824 */ /* 0x100fe200020e0600 */
[----:B------:R-:W-:Y:S01]  /*85ad0*/  IADD3 R56, P4, R56, R60, RZ ;  /* 0x0000003c38387210 */ /* 0x000fe20007f9e0ff */
[----:B------:R-:W-:-:S02]  /*85ae0*/  IMAD.X R57, R57, 0x1, R0, P3 ;  /* 0x0000000139397824 */ /* 0x000fc400018e0600 */
[--C-:B------:R-:W-:Y:S01]  /*85af0*/  IMAD.X R59, R59, 0x1, R0.reuse, P2 ;  /* 0x000000013b3b7824 */ /* 0x100fe200010e0600 */
[-C--:B------:R-:W-:Y:S01]  /*85b00*/  IADD3 R58, P3, R58, R60.reuse, RZ ;  /* 0x0000003c3a3a7210 */ /* 0x080fe20007f7e0ff */
[----:B-1----:R-:W4:Y:S01]  /*85b10*/  LDL.LU R3, [R1+0x2f40] ;  /* 0x002f400001037983 */ /* 0x002f220000300800 */
[----:B------:R-:W-:Y:S01]  /*85b20*/  IADD3 R40, P2, R40, R60, RZ ;  /* 0x0000003c28287210 */ /* 0x000fe20007f5e0ff */
[----:B------:R-:W-:Y:S02]  /*85b30*/  STL [R1+0x2f88], R54 ;  /* 0x002f883601007387 */ /* 0x000fe40000100800 */
[----:B------:R-:W-:Y:S01]  /*85b40*/  STL [R1+0x2fb4], R55 ;  /* 0x002fb43701007387 */ /* 0x000fe20000100800 */
[----:B------:R-:W-:Y:S01]  /*85b50*/  STL [R1+0x2f80], R56 ;  /* 0x002f803801007387 */ /* 0x000fe20000100800 */
[----:B------:R-:W-:Y:S02]  /*85b60*/  STL [R1+0x2fac], R57 ;  /* 0x002fac3901007387 */ /* 0x000fe40000100800 */
[----:B------:R1:W-:Y:S02]  /*85b70*/  STL [R1+0x2f70], R40 ;  /* 0x002f702801007387 */ /* 0x0003e40000100800 */
[----:B------:R-:W-:Y:S01]  /*85b80*/  STL [R1+0x2f78], R58 ;  /* 0x002f783a01007387 */ /* 0x000fe20000100800 */
[----:B-1----:R-:W4:Y:S01]  /*85b90*/  LDL.LU R40, [R1+0x2f6c] ;  /* 0x002f6c0001287983 */ /* 0x002f220000300800 */
[----:B---3--:R-:W-:-:S03]  /*85ba0*/  IMAD.X R36, R36, 0x1, R0, P6 ;  /* 0x0000000124247824 */ /* 0x008fc600030e0600 */
[----:B------:R-:W-:Y:S04]  /*85bb0*/  STL [R1+0x2fa4], R59 ;  /* 0x002fa43b01007387 */ /* 0x000fe80000100800 */
        /* <DEDUP_REMOVED lines=32> */
[----:B-1----:R-:W2:Y:S01]  /*85dc0*/  LDL.LU R2, [R1+0x2f10] ;  /* 0x002f100001027983 */ /* 0x002ea20000300800 */
[----:B------:R-:W4:Y:S02]  /*85dd0*/  LDL.LU R54, [R1+0x2f3c] ;  /* 0x002f3c0001367983 */ /* 0x000f240000300800 */
[----:B------:R-:W4:Y:S02]  /*85de0*/  LDL.LU R55, [R1+0x2f08] ;  /* 0x002f080001377983 */ /* 0x000f240000300800 */
[----:B------:R-:W4:Y:S01]  /*85df0*/  LDL.LU R56, [R1+0x2f34] ;  /* 0x002f340001387983 */ /* 0x000f220000300800 */
[----:B------:R1:W-:Y:S01]  /*85e00*/  STL [R1+0x2f40], R3 ;  /* 0x002f400301007387 */ /* 0x0003e20000100800 */
[----:B------:R-:W4:Y:S02]  /*85e10*/  LDL.LU R57, [R1+0x2f00] ;  /* 0x002f000001397983 */ /* 0x000f240000300800 */
[----:B------:R-:W4:Y:S02]  /*85e20*/  LDL.LU R58, [R1+0x2f2c] ;  /* 0x002f2c00013a7983 */ /* 0x000f240000300800 */
[----:B------:R-:W4:Y:S02]  /*85e30*/  LDL.LU R59, [R1+0x2ef8] ;  /* 0x002ef800013b7983 */ /* 0x000f240000300800 */
        /* <DEDUP_REMOVED lines=32> */
[----:B------:R1:W-:Y:S02]  /*86040*/  STL [R1+0x2f44], R52 ;  /* 0x002f443401007387 */ /* 0x0003e40000100800 */
[----:B-1----:R-:W3:Y:S01]  /*86050*/  LDL.LU R52, [R1+0x2ec8] ;  /* 0x002ec80001347983 */ /* 0x002ee20000300800 */
[-C--:B--2---:R-:W-:Y:S01]  /*86060*/  IADD3 R2, P4, R2, R60.reuse, RZ ;  /* 0x0000003c02027210 */ /* 0x084fe20007f9e0ff */
[--C-:B----4-:R-:W-:Y:S01]  /*86070*/  IMAD.X R54, R54, 0x1, R0.reuse, P3 ;  /* 0x0000000136367824 */ /* 0x110fe200018e0600 */
[----:B------:R-:W-:Y:S01]  /*86080*/  IADD3 R55, P3, R55, R60, RZ ;  /* 0x0000003c37377210 */ /* 0x000fe20007f7e0ff */
[----:B------:R-:W-:-:S02]  /*86090*/  IMAD.X R56, R56, 0x1, R0, P2 ;  /* 0x0000000138387824 */ /* 0x000fc400010e0600 */
[----:B------:R1:W-:Y:S01]  /*860a0*/  STL [R1+0x2f10], R2 ;  /* 0x002f100201007387 */ /* 0x0003e20000100800 */
[-C--:B------:R-:W-:Y:S01]  /*860b0*/  IADD3 R57, P2, R57, R60.reuse, RZ ;  /* 0x0000003c39397210 */ /* 0x080fe20007f5e0ff */
[--C-:B------:R-:W-:Y:S01]  /*860c0*/  IMAD.X R58, R58, 0x1, R0.reuse, P6 ;  /* 0x000000013a3a7824 */ /* 0x100fe200030e0600 */
[-C--:B------:R-:W-:Y:S01]  /*860d0*/  IADD3 R59, P6, R59, R60.reuse, RZ ;  /* 0x0000003c3b3b7210 */ /* 0x080fe20007fde0ff */
[----:B-1----:R-:W2:Y:S01]  /*860e0*/  LDL.LU R2, [R1+0x2ef4] ;  /* 0x002ef40001027983 */ /* 0x002ea20000300800 */
[--C-:B------:R-:W-:Y:S02]  /*860f0*/  IMAD.X R3, R3, 0x1, R0.reuse, P5 ;  /* 0x0000000103037824 */ /* 0x100fe400028e0600 */
[----:B------:R-:W-:Y:S02]  /*86100*/  STL [R1+0x2f3c], R54 ;  /* 0x002f3c3601007387 */ /* 0x000fe40000100800 */
[----:B------:R-:W-:Y:S01]  /*86110*/  STL [R1+0x2f08], R55 ;  /* 0x002f083701007387 */ /* 0x000fe20000100800 */
[----:B------:R-:W-:Y:S01]  /*86120*/  STL [R1+0x2f34], R56 ;  /* 0x002f343801007387 */ /* 0x000fe20000100800 */
[----:B------:R-:W-:Y:S02]  /*86130*/  STL [R1+0x2f00], R57 ;  /* 0x002f003901007387 */ /* 0x000fe40000100800 */
[----:B------:R1:W-:Y:S02]  /*86140*/  STL [R1+0x2f24], R3 ;  /* 0x002f240301007387 */ /* 0x0003e40000100800 */
[----:B------:R-:W-:Y:S01]  /*86150*/  STL [R1+0x2f2c], R58 ;  /* 0x002f2c3a01007387 */ /* 0x000fe20000100800 */
[----:B------:R-:W-:Y:S01]  /*86160*/  IADD3 R40, P5, R40, R60, RZ ;  /* 0x0000003c28287210 */ /* 0x000fe20007fbe0ff */
[----:B-1----:R-:W4:Y:S01]  /*86170*/  LDL.LU R3, [R1+0x2ec0] ;  /* 0x002ec00001037983 */ /* 0x002f220000300800 */
[----:B------:R-:W-:Y:S03]  /*86180*/  STL [R1+0x2ef8], R59 ;  /* 0x002ef83b01007387 */ /* 0x000fe60000100800 */
        /* <DEDUP_REMOVED lines=32> */
[----:B------:R-:W3:Y:S02]  /*86390*/  LDL.LU R54, [R1+0x2e90] ;  /* 0x002e900001367983 */ /* 0x000ee40000300800 */
[----:B------:R-:W3:Y:S02]  /*863a0*/  LDL.LU R55, [R1+0x2ebc] ;  /* 0x002ebc0001377983 */ /* 0x000ee40000300800 */
[----:B------:R-:W3:Y:S02]  /*863b0*/  LDL.LU R56, [R1+0x2e88] ;  /* 0x002e880001387983 */ /* 0x000ee40000300800 */
[----:B--2---:R-:W-:-:S05]  /*863c0*/  IMAD.X R2, R2, 0x1, R0, P6 ;  /* 0x0000000102027824 */ /* 0x004fca00030e0600 */
[----:B------:R1:W-:Y:S01]  /*863d0*/  STL [R1+0x2ef4], R2 ;  /* 0x002ef40201007387 */ /* 0x0003e20000100800 */
[----:B------:R-:W2:Y:S02]  /*863e0*/  LDL.LU R57, [R1+0x2eb4] ;  /* 0x002eb40001397983 */ /* 0x000ea40000300800 */
[----:B------:R-:W2:Y:S02]  /*863f0*/  LDL.LU R58, [R1+0x2e80] ;  /* 0x002e8000013a7983 */ /* 0x000ea40000300800 */
[----:B------:R-:W2:Y:S01]  /*86400*/  LDL.LU R59, [R1+0x2eac] ;  /* 0x002eac00013b7983 */ /* 0x000ea20000300800 */
[----:B-1----:R-:W2:Y:S01]  /*86410*/  LDL.LU R2, [R1+0x2e78] ;  /* 0x002e780001027983 */ /* 0x002ea20000300800 */
[----:B----4-:R-:W-:-:S05]  /*86420*/  IADD3 R3, P6, R3, R60, RZ ;  /* 0x0000003c03037210 */ /* 0x010fca0007fde0ff */
        /* <DEDUP_REMOVED lines=37> */
[----:B-1----:R-:W3:Y:S01]  /*86680*/  LDL.LU R52, [R1+0x2e48] ;  /* 0x002e480001347983 */ /* 0x002ee20000300800 */
[----:B------:R-:W-:Y:S02]  /*86690*/  STL [R1+0x2e90], R54 ;  /* 0x002e903601007387 */ /* 0x000fe40000100800 */
[----:B------:R-:W-:Y:S02]  /*866a0*/  STL [R1+0x2ebc], R55 ;  /* 0x002ebc3701007387 */ /* 0x000fe40000100800 */
[----:B------:R-:W-:Y:S02]  /*866b0*/  STL [R1+0x2e88], R56 ;  /* 0x002e883801007387 */ /* 0x000fe40000100800 */
[----:B--2---:R-:W-:-:S02]  /*866c0*/  IMAD.X R57, R57, 0x1, R0, P5 ;  /* 0x0000000139397824 */ /* 0x004fc400028e0600 */
[----:B------:R-:W-:Y:S01]  /*866d0*/  IMAD.X R59, R59, 0x1, R0, P1 ;  /* 0x000000013b3b7824 */ /* 0x000fe200008e0600 */
[-C--:B------:R-:W-:Y:S02]  /*866e0*/  IADD3 R58, P5, R58, R60.reuse, RZ ;  /* 0x0000003c3a3a7210 */ /* 0x080fe40007fbe0ff */
[----:B------:R-:W-:Y:S01]  /*866f0*/  STL [R1+0x2eb4], R57 ;  /* 0x002eb43901007387 */ /* 0x000fe20000100800 */
[----:B------:R-:W-:-:S05]  /*86700*/  IADD3 R2, P1, R2, R60, RZ ;  /* 0x0000003c02027210 */ /* 0x000fca0007f3e0ff */
[----:B------:R1:W-:Y:S01]  /*86710*/  STL [R1+0x2e78], R2 ;  /* 0x002e780201007387 */ /* 0x0003e20000100800 */
[----:B------:R-:W-:Y:S03]  /*86720*/  STL [R1+0x2e80], R58 ;  /* 0x002e803a01007387 */ /* 0x000fe60000100800 */
[----:B-1----:R-:W2:Y:S01]  /*86730*/  LDL.LU R2, [R1+0x2e74] ;  /* 0x002e740001027983 */ /* 0x002ea20000300800 */
[----:B----4-:R-:W-:Y:S02]  /*86740*/  IMAD.X R3, R3, 0x1, R0, P0 ;  /* 0x0000000103037824 */ /* 0x010fe400000e0600 */
[----:B------:R-:W-:Y:S03]  /*86750*/  STL [R1+0x2eac], R59 ;  /* 0x002eac3b01007387 */ /* 0x000fe60000100800 */
        /* <DEDUP_REMOVED lines=41> */
[----:B--2---:R-:W-:-:S05]  /*869f0*/  IMAD.X R2, R2, 0x1, R0, P1 ;  /* 0x0000000102027824 */ /* 0x004fca00008e0600 */
[----:B------:R1:W-:Y:S04]  /*86a00*/  STL [R1+0x2e74], R2 ;  /* 0x002e740201007387 */ /* 0x0003e80000100800 */
        /* <DEDUP_REMOVED lines=39> */
[----:B------:R-:W-:Y:S01]  /*86c80*/  IMAD.X R52, R52, 0x1, R0, P4 ;  /* 0x0000000134347824 */ /* 0x000fe200020e0600 */
[----:B-1----:R-:W3:Y:S01]  /*86c90*/  LDL.LU R61, [R1+0x2dfc] ;  /* 0x002dfc00013d7983 */ /* 0x002ee20000300800 */
[----:B------:R-:W-:Y:S02]  /*86ca0*/  STL [R1+0x2e44], R54 ;  /* 0x002e443601007387 */ /* 0x000fe40000100800 */
[----:B------:R-:W-:Y:S02]  /*86cb0*/  STL [R1+0x2e10], R55 ;  /* 0x002e103701007387 */ /* 0x000fe40000100800 */
[----:B------:R-:W-:Y:S01]  /*86cc0*/  STL [R1+0x2e3c], R56 ;  /* 0x002e3c3801007387 */ /* 0x000fe20000100800 */
[----:B------:R-:W-:Y:S01]  /*86cd0*/  STL [R1+0x2e08], R57 ;  /* 0x002e083901007387 */ /* 0x000fe20000100800 */
[----:B------:R1:W-:Y:S02]  /*86ce0*/  STL [R1+0x2e2c], R52 ;  /* 0x002e2c3401007387 */ /* 0x0003e40000100800 */
[----:B------:R-:W-:Y:S01]  /*86cf0*/  STL [R1+0x2e34], R58 ;  /* 0x002e343a01007387 */ /* 0x000fe20000100800 */
[----:B-1----:R-:W3:Y:S01]  /*86d00*/  LDL.LU R52, [R1+0x2dc8] ;  /* 0x002dc80001347983 */ /* 0x002ee20000300800 */
[----:B------:R-:W-:Y:S01]  /*86d10*/  STL [R1+0x2e00], R59 ;  /* 0x002e003b01007387 */ /* 0x000fe20000100800 */
[----:B--2---:R-:W-:-:S05]  /*86d20*/  IADD3 R2, P4, R2, R60, RZ ;  /* 0x0000003c02027210 */ /* 0x004fca0007f9e0ff */
[----:B------:R1:W-:Y:S04]  /*86d30*/  STL [R1+0x2df8], R2 ;  /* 0x002df80201007387 */ /* 0x0003e80000100800 */
[----:B-1----:R-:W2:Y:S01]  /*86d40*/  LDL.LU R2, [R1+0x2df4] ;  /* 0x002df40001027983 */ /* 0x002ea20000300800 */
[----:B----4-:R-:W-:-:S05]  /*86d50*/  IMAD.X R3, R3, 0x1, R0, P3 ;  /* 0x0000000103037824 */ /* 0x010fca00018e0600 */
        /* <DEDUP_REMOVED lines=37> */
[----:B------:R-:W-:Y:S01]  /*86fb0*/  IADD3 R52, P0, R52, R60, RZ ;  /* 0x0000003c34347210 */ /* 0x000fe20007f1e0ff */
[----:B-1----:R-:W3:Y:S04]  /*86fc0*/  LDL.LU R61, [R1+0x2d80] ;  /* 0x002d8000013d7983 */ /* 0x002ee80000300800 */
[----:B------:R1:W-:Y:S02]  /*86fd0*/  STL [R1+0x2dc8], R52 ;  /* 0x002dc83401007387 */ /* 0x0003e40000100800 */
        /* <DEDUP_REMOVED lines=47> */
[----:B------:R-:W-:Y:S01]  /*872d0*/  IMAD.X R52, R52, 0x1, R0, P2 ;  /* 0x0000000134347824 */ /* 0x000fe200010e0600 */
[----:B-1----:R-:W3:Y:S01]  /*872e0*/  LDL.LU R61, [R1+0x2d7c] ;  /* 0x002d7c00013d7983 */ /* 0x002ee20000300800 */
[----:B------:R-:W-:Y:S03]  /*872f0*/  STL [R1+0x2db4], R59 ;  /* 0x002db43b01007387 */ /* 0x000fe60000100800 */
[----:B------:R1:W-:Y:S02]  /*87300*/  STL [R1+0x2dac], R52 ;  /* 0x002dac3401007387 */ /* 0x0003e40000100800 */
[----:B-1----:R-:W3:Y:S01]  /*87310*/  LDL.LU R52, [R1+0x2d48] ;  /* 0x002d480001347983 */ /* 0x002ee20000300800 */
        /* <DEDUP_REMOVED lines=43> */
[----:B------:R1:W-:Y:S04]  /*875d0*/  STL [R1+0x2d48], R52 ;  /* 0x002d483401007387 */ /* 0x0003e80000100800 */
        /* <DEDUP_REMOVED lines=48> */
[----:B------:R-:W-:Y:S01]  /*878e0*/  IMAD.X R52, R52, 0x1, R0, P5 ;  /* 0x0000000134347824 */ /* 0x000fe200028e0600 */
[----:B-1----:R-:W3:Y:S04]  /*878f0*/  LDL.LU R61, [R1+0x2cfc] ;  /* 0x002cfc00013d7983 */ /* 0x002ee80000300800 */
        /* <DEDUP_REMOVED lines=442> */
[--C-:B------:R-:W-:Y:S01]  /*894a0*/  IMAD.X R49, R49, 0x1, R0.reuse, P4 ;  /* 0x0000000131317824 */ /* 0x100fe200020e0600 */
[-C--:B------:R-:W-:Y:S01]  /*894b0*/  IADD3 R54, P4, R54, R60.reuse, RZ ;  /* 0x0000003c36367210 */ /* 0x080fe20007f9e0ff */
[--C-:B------:R-:W-:Y:S01]  /*894c0*/  IMAD.X R55, R55, 0x1, R0.reuse, P3 ;  /* 0x0000000137377824 */ /* 0x100fe200018e0600 */
[----:B-1----:R-:W3:Y:S01]  /*894d0*/  LDL.LU R36, [R1+0x2ab4] ;  /* 0x002ab40001247983 */ /* 0x002ee20000300800 */
[-C--:B------:R-:W-:Y:S01]  /*894e0*/  IADD3 R56, P3, R56, R60.reuse, RZ ;  /* 0x0000003c38387210 */ /* 0x080fe20007f7e0ff */
[----:B------:R1:W-:Y:S02]  /*894f0*/  STL [R1+0x2afc], R49 ;  /* 0x002afc3101007387 */ /* 0x0003e40000100800 */
[--C-:B------:R-:W-:Y:S02]  /*89500*/  IMAD.X R57, R57, 0x1, R0.reuse, P2 ;  /* 0x0000000139397824 */ /* 0x100fe400010e0600 */
[----:B------:R-:W-:Y:S01]  /*89510*/  IMAD.X R59, R59, 0x1, R0, P6 ;  /* 0x000000013b3b7824 */ /* 0x000fe200030e0600 */
[----:B------:R-:W-:-:S02]  /*89520*/  IADD3 R58, P2, R58, R60, RZ ;  /* 0x0000003c3a3a7210 */ /* 0x000fc40007f5e0ff */
        /* <DEDUP_REMOVED lines=85> */
[-C--:B---3--:R-:W-:Y:S01]  /*89a80*/  IADD3 R36, P3, R36, R60.reuse, RZ ;  /* 0x0000003c24247210 */ /* 0x088fe20007f7e0ff */
[--C-:B------:R-:W-:Y:S01]  /*89a90*/  IMAD.X R54, R54, 0x1, R0.reuse, P2 ;  /* 0x0000000136367824 */ /* 0x100fe200010e0600 */
[-C--:B------:R-:W-:Y:S01]  /*89aa0*/  IADD3 R55, P2, R55, R60.reuse, RZ ;  /* 0x0000003c37377210 */ /* 0x080fe20007f5e0ff */
        /* <DEDUP_REMOVED lines=48> */
[----:B------:R-:W4:Y:S02]  /*89db0*/  LDL.LU R54, [R1+0x29d0] ;  /* 0x0029d00001367983 */ /* 0x000f240000300800 */
[----:B---3--:R-:W-:Y:S01]  /*89dc0*/  IMAD.X R36, R36, 0x1, R0, P5 ;  /* 0x0000000124247824 */ /* 0x008fe200028e0600 */
[----:B------:R-:W3:Y:S04]  /*89dd0*/  LDL.LU R55, [R1+0x29fc] ;  /* 0x0029fc0001377983 */ /* 0x000ee80000300800 */
[----:B------:R-:W3:Y:S01]  /*89de0*/  LDL.LU R56, [R1+0x29c8] ;  /* 0x0029c80001387983 */ /* 0x000ee20000300800 */
[----:B------:R1:W-:Y:S02]  /*89df0*/  STL [R1+0x2a34], R36 ;  /* 0x002a342401007387 */ /* 0x0003e40000100800 */
[----:B------:R-:W3:Y:S02]  /*89e00*/  LDL.LU R57, [R1+0x29f4] ;  /* 0x0029f40001397983 */ /* 0x000ee40000300800 */
[----:B------:R-:W3:Y:S01]  /*89e10*/  LDL.LU R58, [R1+0x29c0] ;  /* 0x0029c000013a7983 */ /* 0x000ee20000300800 */
[----:B------:R-:W3:Y:S04]  /*89e20*/  LDL.LU R59, [R1+0x29ec] ;  /* 0x0029ec00013b7983 */ /* 0x000ee80000300800 */
[----:B-1----:R-:W3:Y:S01]  /*89e30*/  LDL.LU R36, [R1+0x29b8] ;  /* 0x0029b80001247983 */ /* 0x002ee20000300800 */
[----:B------:R-:W-:-:S05]  /*89e40*/  IADD3 R49, P5, R49, R60, RZ ;  /* 0x0000003c31317210 */ /* 0x000fca0007fbe0ff */
        /* <DEDUP_REMOVED lines=35> */
[-C--:B------:R-:W-:Y:S01]  /*8a080*/  IADD3 R54, P6, R54, R60.reuse, RZ ;  /* 0x0000003c36367210 */ /* 0x080fe20007fde0ff */
[--C-:B---3--:R-:W-:Y:S01]  /*8a090*/  IMAD.X R55, R55, 0x1, R0.reuse, P5 ;  /* 0x0000000137377824 */ /* 0x108fe200028e0600 */
[-C--:B------:R-:W-:Y:S01]  /*8a0a0*/  IADD3 R56, P5, R56, R60.reuse, RZ ;  /* 0x0000003c38387210 */ /* 0x080fe20007fbe0ff */
[--C-:B------:R-:W-:Y:S02]  /*8a0b0*/  IMAD.X R57, R57, 0x1, R0.reuse, P1 ;  /* 0x0000000139397824 */ /* 0x100fe400008e0600 */
[--C-:B------:R-:W-:Y:S01]  /*8a0c0*/  IMAD.X R59, R59, 0x1, R0.reuse, P0 ;  /* 0x000000013b3b7824 */ /* 0x100fe200000e0600 */
[-C--:B------:R-:W-:Y:S01]  /*8a0d0*/  IADD3 R36, P0, R36, R60.reuse, RZ ;  /* 0x0000003c24247210 */ /* 0x080fe20007f1e0ff */
[----:B------:R-:W-:Y:S01]  /*8a0e0*/  STL [R1+0x29d0], R54 ;  /* 0x0029d03601007387 */ /* 0x000fe20000100800 */
[-C--:B------:R-:W-:Y:S01]  /*8a0f0*/  IADD3 R58, P1, R58, R60.reuse, RZ ;  /* 0x0000003c3a3a7210 */ /* 0x080fe20007f3e0ff */
        /* <DEDUP_REMOVED lines=82> */
[-C--:B----4-:R-:W-:Y:S01]  /*8a620*/  IADD3 R3, P5, R3, R60.reuse, RZ ;  /* 0x0000003c03037210 */ /* 0x090fe20007fbe0ff */
[--C-:B------:R-:W-:Y:S01]  /*8a630*/  IMAD.X R54, R54, 0x1, R0.reuse, P1 ;  /* 0x0000000136367824 */ /* 0x100fe200008e0600 */
[-C--:B------:R-:W-:Y:S01]  /*8a640*/  IADD3 R55, P1, R55, R60.reuse, RZ ;  /* 0x0000003c37377210 */ /* 0x080fe20007f3e0ff */
[--C-:B------:R-:W-:Y:S02]  /*8a650*/  IMAD.X R56, R56, 0x1, R0.reuse, P0 ;  /* 0x0000000138387824 */ /* 0x100fe400000e0600 */
[----:B------:R1:W-:Y:S01]  /*8a660*/  STL [R1+0x2958], R3 ;  /* 0x0029580301007387 */ /* 0x0003e20000100800 */
[----:B------:R-:W-:Y:S01]  /*8a670*/  IADD3 R57, P0, R57, R60, RZ ;  /* 0x0000003c39397210 */ /* 0x000fe20007f1e0ff */
[----:B------:R-:W-:-:S02]  /*8a680*/  IMAD.X R58, R58, 0x1, R0, P4 ;  /* 0x000000013a3a7824 */ /* 0x000fc400020e0600 */
[----:B-1----:R-:W4:Y:S01]  /*8a690*/  LDL.LU R3, [R1+0x293c] ;  /* 0x00293c0001037983 */ /* 0x002f220000300800 */
[----:B------:R-:W-:Y:S02]  /*8a6a0*/  IMAD.X R40, R40, 0x1, R0, P3 ;  /* 0x0000000128287824 */ /* 0x000fe400018e0600 */
[----:B------:R-:W-:Y:S02]  /*8a6b0*/  STL [R1+0x2984], R54 ;  /* 0x0029843601007387 */ /* 0x000fe40000100800 */
[----:B------:R-:W-:Y:S01]  /*8a6c0*/  STL [R1+0x2950], R55 ;  /* 0x0029503701007387 */ /* 0x000fe20000100800 */
[----:B------:R-:W-:Y:S01]  /*8a6d0*/  STL [R1+0x297c], R56 ;  /* 0x00297c3801007387 */ /* 0x000fe20000100800 */
[----:B------:R-:W-:Y:S02]  /*8a6e0*/  STL [R1+0x2948], R57 ;  /* 0x0029483901007387 */ /* 0x000fe40000100800 */
[----:B------:R1:W-:Y:S02]  /*8a6f0*/  STL [R1+0x296c], R40 ;  /* 0x00296c2801007387 */ /* 0x0003e40000100800 */
[----:B------:R-:W-:Y:S01]  /*8a700*/  STL [R1+0x2974], R58 ;  /* 0x0029743a01007387 */ /* 0x000fe20000100800 */
[----:B-1----:R-:W4:Y:S01]  /*8a710*/  LDL.LU R40, [R1+0x2908] ;  /* 0x0029080001287983 */ /* 0x002f220000300800 */
[----:B------:R-:W-:-:S02]  /*8a720*/  IADD3 R59, P4, R59, R60, RZ ;  /* 0x0000003c3b3b7210 */ /* 0x000fc40007f9e0ff */
[----:B---3--:R-:W-:-:S03]  /*8a730*/  IADD3 R36, P3, R36, R60, RZ ;  /* 0x0000003c24247210 */ /* 0x008fc60007f7e0ff */
[----:B------:R-:W-:Y:S04]  /*8a740*/  STL [R1+0x2940], R59 ;  /* 0x0029403b01007387 */ /* 0x000fe80000100800 */
        /* <DEDUP_REMOVED lines=32> */
[----:B----4-:R-:W-:Y:S02]  /*8a950*/  IMAD.X R3, R3, 0x1, R0, P4 ;  /* 0x0000000103037824 */ /* 0x010fe400020e0600 */
[----:B------:R-:W4:Y:S02]  /*8a960*/  LDL.LU R54, [R1+0x28d8] ;  /* 0x0028d80001367983 */ /* 0x000f240000300800 */
[----:B------:R-:W4:Y:S01]  /*8a970*/  LDL.LU R55, [R1+0x2904] ;  /* 0x0029040001377983 */ /* 0x000f220000300800 */
[----:B------:R-:W4:Y:S01]  /*8a980*/  LDL.LU R56, [R1+0x28d0] ;  /* 0x0028d00001387983 */ /* 0x000f220000300800 */
[----:B------:R1:W-:Y:S02]  /*8a990*/  STL [R1+0x293c], R3 ;  /* 0x00293c0301007387 */ /* 0x0003e40000100800 */
[----:B------:R-:W4:Y:S02]  /*8a9a0*/  LDL.LU R57, [R1+0x28fc] ;  /* 0x0028fc0001397983 */ /* 0x000f240000300800 */
[----:B------:R-:W4:Y:S01]  /*8a9b0*/  LDL.LU R58, [R1+0x28c8] ;  /* 0x0028c800013a7983 */ /* 0x000f220000300800 */
[----:B------:R-:W4:Y:S04]  /*8a9c0*/  LDL.LU R59, [R1+0x28f4] ;  /* 0x0028f400013b7983 */ /* 0x000f280000300800 */
[----:B-1----:R-:W4:Y:S01]  /*8a9d0*/  LDL.LU R3, [R1+0x28c0] ;  /* 0x0028c00001037983 */ /* 0x002f220000300800 */
[----:B------:R-:W-:-:S05]  /*8a9e0*/  IADD3 R40, P4, R40, R60, RZ ;  /* 0x0000003c28287210 */ /* 0x000fca0007f9e0ff */
[----:B------:R1:W-:Y:S04]  /*8a9f0*/  STL [R1+0x2908], R40 ;  /* 0x0029082801007387 */ /* 0x0003e80000100800 */
        /* <DEDUP_REMOVED lines=30> */
[----:B-1----:R-:W3:Y:S01]  /*8abe0*/  LDL.LU R52, [R1+0x28c4] ;  /* 0x0028c40001347983 */ /* 0x002ee20000300800 */
[--C-:B--2---:R-:W-:Y:S01]  /*8abf0*/  IMAD.X R2, R2, 0x1, R0.reuse, P0 ;  /* 0x0000000102027824 */ /* 0x104fe200000e0600 */
[-C--:B----4-:R-:W-:Y:S01]  /*8ac00*/  IADD3 R54, P0, R54, R60.reuse, RZ ;  /* 0x0000003c36367210 */ /* 0x090fe20007f1e0ff */
[----:B------:R-:W-:Y:S01]  /*8ac10*/  IMAD.X R55, R55, 0x1, R0, P4 ;  /* 0x0000000137377824 */ /* 0x000fe200020e0600 */
[----:B------:R-:W-:-:S02]  /*8ac20*/  IADD3 R56, P4, R56, R60, RZ ;  /* 0x0000003c38387210 */ /* 0x000fc40007f9e0ff */
[----:B------:R1:W-:Y:S01]  /*8ac30*/  STL [R1+0x290c], R2 ;  /* 0x00290c0201007387 */ /* 0x0003e20000100800 */
[--C-:B------:R-:W-:Y:S02]  /*8ac40*/  IMAD.X R57, R57, 0x1, R0.reuse, P3 ;  /* 0x0000000139397824 */ /* 0x100fe400018e0600 */
[--C-:B------:R-:W-:Y:S01]  /*8ac50*/  IMAD.X R59, R59, 0x1, R0.reuse, P2 ;  /* 0x000000013b3b7824 */ /* 0x100fe200010e0600 */
[-C--:B------:R-:W-:Y:S01]  /*8ac60*/  IADD3 R58, P3, R58, R60.reuse, RZ ;  /* 0x0000003c3a3a7210 */ /* 0x080fe20007f7e0ff */
[----:B-1----:R-:W2:Y:S01]  /*8ac70*/  LDL.LU R2, [R1+0x2890] ;  /* 0x0028900001027983 */ /* 0x002ea20000300800 */
        /* <DEDUP_REMOVED lines=8> */
[----:B------:R-:W-:-:S02]  /*8ad00*/  IMAD.X R40, R40, 0x1, R0, P6 ;  /* 0x0000000128287824 */ /* 0x000fc400030e0600 */
[----:B------:R-:W-:Y:S03]  /*8ad10*/  STL [R1+0x28f4], R59 ;  /* 0x0028f43b01007387 */ /* 0x000fe60000100800 */
[----:B------:R1:W-:Y:S04]  /*8ad20*/  STL [R1+0x28ec], R40 ;  /* 0x0028ec2801007387 */ /* 0x0003e80000100800 */
        /* <DEDUP_REMOVED lines=31> */
[----:B------:R-:W3:Y:S02]  /*8af20*/  LDL.LU R54, [R1+0x288c] ;  /* 0x00288c0001367983 */ /* 0x000ee40000300800 */
[----:B------:R-:W3:Y:S02]  /*8af30*/  LDL.LU R55, [R1+0x2858] ;  /* 0x0028580001377983 */ /* 0x000ee40000300800 */
[----:B------:R-:W3:Y:S01]  /*8af40*/  LDL.LU R56, [R1+0x2884] ;  /* 0x0028840001387983 */ /* 0x000ee20000300800 */
[----:B--2---:R-:W-:-:S05]  /*8af50*/  IADD3 R2, P3, R2, R60, RZ ;  /* 0x0000003c02027210 */ /* 0x004fca0007f7e0ff */
[----:B------:R1:W-:Y:S01]  /*8af60*/  STL [R1+0x2890], R2 ;  /* 0x0028900201007387 */ /* 0x0003e20000100800 */
[----:B------:R-:W2:Y:S02]  /*8af70*/  LDL.LU R57, [R1+0x2850] ;  /* 0x0028500001397983 */ /* 0x000ea40000300800 */
[----:B------:R-:W2:Y:S02]  /*8af80*/  LDL.LU R58, [R1+0x287c] ;  /* 0x00287c00013a7983 */ /* 0x000ea40000300800 */
[----:B------:R-:W2:Y:S01]  /*8af90*/  LDL.LU R59, [R1+0x2848] ;  /* 0x00284800013b7983 */ /* 0x000ea20000300800 */
[----:B-1----:R-:W2:Y:S01]  /*8afa0*/  LDL.LU R2, [R1+0x2874] ;  /* 0x0028740001027983 */ /* 0x002ea20000300800 */
[----:B----4-:R-:W-:-:S05]  /*8afb0*/  IMAD.X R3, R3, 0x1, R0, P2 ;  /* 0x0000000103037824 */ /* 0x010fca00010e0600 */
[----:B------:R1:W-:Y:S04]  /*8afc0*/  STL [R1+0x28bc], R3 ;  /* 0x0028bc0301007387 */ /* 0x0003e80000100800 */
        /* <DEDUP_REMOVED lines=35> */
[----:B------:R1:W-:Y:S02]  /*8b200*/  STL [R1+0x2860], R52 ;  /* 0x0028603401007387 */ /* 0x0003e40000100800 */
[----:B-1----:R-:W3:Y:S01]  /*8b210*/  LDL.LU R52, [R1+0x2844] ;  /* 0x0028440001347983 */ /* 0x002ee20000300800 */
[----:B------:R-:W-:Y:S02]  /*8b220*/  STL [R1+0x288c], R54 ;  /* 0x00288c3601007387 */ /* 0x000fe40000100800 */
[----:B------:R-:W-:Y:S02]  /*8b230*/  STL [R1+0x2858], R55 ;  /* 0x0028583701007387 */ /* 0x000fe40000100800 */
[----:B------:R-:W-:Y:S01]  /*8b240*/  STL [R1+0x2884], R56 ;  /* 0x0028843801007387 */ /* 0x000fe20000100800 */
[-C--:B--2---:R-:W-:Y:S01]  /*8b250*/  IADD3 R57, P2, R57, R60.reuse, RZ ;  /* 0x0000003c39397210 */ /* 0x084fe20007f5e0ff */
[----:B------:R-:W-:Y:S01]  /*8b260*/  IMAD.X R58, R58, 0x1, R0, P6 ;  /* 0x000000013a3a7824 */ /* 0x000fe200030e0600 */
[----:B------:R-:W-:-:S03]  /*8b270*/  IADD3 R59, P6, R59, R60, RZ ;  /* 0x0000003c3b3b7210 */ /* 0x000fc60007fde0ff */
[----:B------:R-:W-:Y:S01]  /*8b280*/  STL [R1+0x2850], R57 ;  /* 0x0028503901007387 */ /* 0x000fe20000100800 */
[----:B------:R-:W-:-:S05]  /*8b290*/  IMAD.X R2, R2, 0x1, R0, P5 ;  /* 0x0000000102027824 */ /* 0x000fca00028e0600 */
[----:B------:R1:W-:Y:S01]  /*8b2a0*/  STL [R1+0x2874], R2 ;  /* 0x0028740201007387 */ /* 0x0003e20000100800 */
[----:B------:R-:W-:Y:S03]  /*8b2b0*/  STL [R1+0x287c], R58 ;  /* 0x00287c3a01007387 */ /* 0x000fe60000100800 */
[----:B-1----:R-:W2:Y:S01]  /*8b2c0*/  LDL.LU R2, [R1+0x2810] ;  /* 0x0028100001027983 */ /* 0x002ea20000300800 */
[----:B----4-:R-:W-:Y:S01]  /*8b2d0*/  IADD3 R3, P5, R3, R60, RZ ;  /* 0x0000003c03037210 */ /* 0x010fe20007fbe0ff */
[----:B------:R-:W-:Y:S04]  /*8b2e0*/  STL [R1+0x2848], R59 ;  /* 0x0028483b01007387 */ /* 0x000fe80000100800 */
[----:B------:R1:W-:Y:S04]  /*8b2f0*/  STL [R1+0x2840], R3 ;  /* 0x0028400301007387 */ /* 0x0003e80000100800 */
[----:B-1----:R-:W4:Y:S01]  /*8b300*/  LDL.LU R3, [R1+0x283c] ;  /* 0x00283c0001037983 */ /* 0x002f220000300800 */
[----:B------:R-:W-:-:S05]  /*8b310*/  IMAD.X R40, R40, 0x1, R0, P1 ;  /* 0x0000000128287824 */ /* 0x000fca00008e0600 */
        /* <DEDUP_REMOVED lines=39> */
[----:B------:R1:W-:Y:S04]  /*8b590*/  STL [R1+0x2810], R2 ;  /* 0x0028100201007387 */ /* 0x0003e80000100800 */
        /* <DEDUP_REMOVED lines=39> */
[----:B------:R-:W-:Y:S01]  /*8b810*/  IADD3 R52, P1, R52, R60, RZ ;  /* 0x0000003c34347210 */ /* 0x000fe20007f3e0ff */
        /* <DEDUP_REMOVED lines=8> */
[----:B------:R-:W-:Y:S02]  /*8b8a0*/  STL [R1+0x27fc], R59 ;  /* 0x0027fc3b01007387 */ /* 0x000fe40000100800 */
[----:B--2---:R-:W-:-:S05]  /*8b8b0*/  IMAD.X R2, R2, 0x1, R0, P0 ;  /* 0x0000000102027824 */ /* 0x004fca00000e0600 */
[----:B------:R1:W-:Y:S04]  /*8b8c0*/  STL [R1+0x27f4], R2 ;  /* 0x0027f40201007387 */ /* 0x0003e80000100800 */
[----:B-1----:R-:W2:Y:S01]  /*8b8d0*/  LDL.LU R2, [R1+0x2790] ;  /* 0x0027900001027983 */ /* 0x002ea20000300800 */
[----:B----4-:R-:W-:-:S05]  /*8b8e0*/  IADD3 R3, P0, R3, R60, RZ ;  /* 0x0000003c03037210 */ /* 0x010fca0007f1e0ff */
        /* <DEDUP_REMOVED lines=722> */
[--C-:B---3--:R-:W-:Y:S01]  /*8e610*/  IMAD.X R36, R36, 0x1, R0.reuse, P4 ;  /* 0x0000000124247824 */ /* 0x108fe200020e0600 */
[-C--:B------:R-:W-:Y:S01]  /*8e620*/  IADD3 R54, P4, R54, R60.reuse, RZ ;  /* 0x0000003c36367210 */ /* 0x080fe20007f9e0ff */
[--C-:B------:R-:W-:Y:S01]  /*8e630*/  IMAD.X R55, R55, 0x1, R0.reuse, P3 ;  /* 0x0000000137377824 */ /* 0x100fe200018e0600 */
[----:B------:R-:W-:Y:S02]  /*8e640*/  IADD3 R56, P3, R56, R60, RZ ;  /* 0x0000003c38387210 */ /* 0x000fe40007f7e0ff */
[----:B------:R1:W-:Y:S01]  /*8e650*/  STL [R1+0x2434], R36 ;  /* 0x0024342401007387 */ /* 0x0003e20000100800 */
        /* <DEDUP_REMOVED lines=46> */
[----:B------:R-:W4:Y:S01]  /*8e940*/  LDL.LU R54, [R1+0x23b4] ;  /* 0x0023b40001367983 */ /* 0x000f220000300800 */
[----:B---3--:R-:W-:Y:S02]  /*8e950*/  IADD3 R36, P2, R36, R60, RZ ;  /* 0x0000003c24247210 */ /* 0x008fe40007f5e0ff */
        /* <DEDUP_REMOVED lines=91> */
[----:B------:R-:W-:Y:S02]  /*8ef10*/  IMAD.X R40, R40, 0x1, R0, P5 ;  /* 0x0000000128287824 */ /* 0x000fe400028e0600 */
        /* <DEDUP_REMOVED lines=41> */
[--C-:B----4-:R-:W-:Y:S01]  /*8f1b0*/  IMAD.X R3, R3, 0x1, R0.reuse, P6 ;  /* 0x0000000103037824 */ /* 0x110fe200030e0600 */
[-C--:B------:R-:W-:Y:S01]  /*8f1c0*/  IADD3 R54, P6, R54, R60.reuse, RZ ;  /* 0x0000003c36367210 */ /* 0x080fe20007fde0ff */
[--C-:B------:R-:W-:Y:S01]  /*8f1d0*/  IMAD.X R55, R55, 0x1, R0.reuse, P5 ;  /* 0x0000000137377824 */ /* 0x100fe200028e0600 */
[----:B------:R-:W-:Y:S02]  /*8f1e0*/  IADD3 R56, P5, R56, R60, RZ ;  /* 0x0000003c38387210 */ /* 0x000fe40007fbe0ff */
[----:B------:R1:W-:Y:S01]  /*8f1f0*/  STL [R1+0x233c], R3 ;  /* 0x00233c0301007387 */ /* 0x0003e20000100800 */
        /* <DEDUP_REMOVED lines=12> */
[----:B------:R-:W-:Y:S02]  /*8f2c0*/  STL [R1+0x2324], R59 ;  /* 0x0023243b01007387 */ /* 0x000fe40000100800 */
        /* <DEDUP_REMOVED lines=33> */
[----:B----4-:R-:W-:Y:S01]  /*8f4e0*/  IADD3 R3, P1, R3, R60, RZ ;  /* 0x0000003c03037210 */ /* 0x010fe20007f3e0ff */
        /* <DEDUP_REMOVED lines=57> */
[----:B-1----:R-:W4:Y:S01]  /*8f880*/  LDL.LU R3, [R1+0x2240] ;  /* 0x0022400001037983 */ /* 0x002f220000300800 */
[----:B------:R-:W-:Y:S01]  /*8f890*/  IADD3 R40, P3, R40, R60, RZ ;  /* 0x0000003c28287210 */ /* 0x000fe20007f7e0ff */
[----:B------:R-:W-:Y:S04]  /*8f8a0*/  STL [R1+0x2278], R59 ;  /* 0x0022783b01007387 */ /* 0x000fe80000100800 */
        /* <DEDUP_REMOVED lines=962> */
[----:B------:R-:W4:Y:S02]  /*934d0*/  LDL.LU R54, [R1+0x1d38] ;  /* 0x001d380001367983 */ /* 0x000f240000300800 */
[----:B------:R-:W4:Y:S02]  /*934e0*/  LDL.LU R55, [R1+0x1d64] ;  /* 0x001d640001377983 */ /* 0x000f240000300800 */
[----:B------:R-:W4:Y:S02]  /*934f0*/  LDL.LU R56, [R1+0x1d30] ;  /* 0x001d300001387983 */ /* 0x000f240000300800 */
[----:B---3--:R-:W-:-:S05]  /*93500*/  IMAD.X R36, R36, 0x1, R0, P3 ;  /* 0x0000000124247824 */ /* 0x008fca00018e0600 */
[----:B------:R1:W-:Y:S01]  /*93510*/  STL [R1+0x1d9c], R36 ;  /* 0x001d9c2401007387 */ /* 0x0003e20000100800 */
[----:B------:R-:W3:Y:S02]  /*93520*/  LDL.LU R57, [R1+0x1d5c] ;  /* 0x001d5c0001397983 */ /* 0x000ee40000300800 */
[----:B------:R-:W3:Y:S02]  /*93530*/  LDL.LU R58, [R1+0x1d28] ;  /* 0x001d2800013a7983 */ /* 0x000ee40000300800 */
[----:B------:R-:W3:Y:S01]  /*93540*/  LDL.LU R59, [R1+0x1d54] ;  /* 0x001d5400013b7983 */ /* 0x000ee20000300800 */
        /* <DEDUP_REMOVED lines=37> */
[-C--:B------:R-:W-:Y:S01]  /*937a0*/  IADD3 R54, P4, R54, R60.reuse, RZ ;  /* 0x0000003c36367210 */ /* 0x080fe20007f9e0ff */
[--C-:B------:R-:W-:Y:S01]  /*937b0*/  IMAD.X R55, R55, 0x1, R0.reuse, P3 ;  /* 0x0000000137377824 */ /* 0x100fe200018e0600 */
[-C--:B------:R-:W-:Y:S01]  /*937c0*/  IADD3 R56, P3, R56, R60.reuse, RZ ;  /* 0x0000003c38387210 */ /* 0x080fe20007f7e0ff */
[--C-:B---3--:R-:W-:Y:S02]  /*937d0*/  IMAD.X R57, R57, 0x1, R0.reuse, P2 ;  /* 0x0000000139397824 */ /* 0x108fe400010e0600 */
[----:B------:R-:W-:Y:S01]  /*937e0*/  IMAD.X R59, R59, 0x1, R0, P6 ;  /* 0x000000013b3b7824 */ /* 0x000fe200030e0600 */
[----:B------:R-:W-:Y:S01]  /*937f0*/  STL [R1+0x1d38], R54 ;  /* 0x001d383601007387 */ /* 0x000fe20000100800 */
[----:B------:R-:W-:-:S02]  /*93800*/  IADD3 R58, P2, R58, R60, RZ ;  /* 0x0000003c3a3a7210 */ /* 0x000fc40007f5e0ff */
[-C--:B------:R-:W-:Y:S01]  /*93810*/  IADD3 R36, P6, R36, R60.reuse, RZ ;  /* 0x0000003c24247210 */ /* 0x080fe20007fde0ff */
[----:B------:R-:W-:Y:S01]  /*93820*/  STL [R1+0x1d64], R55 ;  /* 0x001d643701007387 */ /* 0x000fe20000100800 */
[----:B------:R-:W-:Y:S01]  /*93830*/  STL [R1+0x1d30], R56 ;  /* 0x001d303801007387 */ /* 0x000fe20000100800 */
[----:B------:R-:W-:Y:S02]  /*93840*/  STL [R1+0x1d5c], R57 ;  /* 0x001d5c3901007387 */ /* 0x000fe40000100800 */
[----:B------:R1:W-:Y:S02]  /*93850*/  STL [R1+0x1d20], R36 ;  /* 0x001d202401007387 */ /* 0x0003e40000100800 */
[----:B------:R-:W-:Y:S02]  /*93860*/  STL [R1+0x1d28], R58 ;  /* 0x001d283a01007387 */ /* 0x000fe40000100800 */
[----:B------:R-:W-:Y:S01]  /*93870*/  IMAD.X R49, R49, 0x1, R0, P5 ;  /* 0x0000000131317824 */ /* 0x000fe200028e0600 */
[----:B-1----:R-:W3:Y:S01]  /*93880*/  LDL.LU R36, [R1+0x1d1c] ;  /* 0x001d1c0001247983 */ /* 0x002ee20000300800 */
[----:B------:R-:W-:Y:S03]  /*93890*/  STL [R1+0x1d54], R59 ;  /* 0x001d543b01007387 */ /* 0x000fe60000100800 */
        /* <DEDUP_REMOVED lines=32> */
[----:B------:R-:W-:Y:S01]  /*93aa0*/  IADD3 R40, P2, R40, R60, RZ ;  /* 0x0000003c28287210 */ /* 0x000fe20007f5e0ff */
        /* <DEDUP_REMOVED lines=8> */
[----:B---3--:R-:W-:-:S05]  /*93b30*/  IMAD.X R36, R36, 0x1, R0, P6 ;  /* 0x0000000124247824 */ /* 0x008fca00030e0600 */
[----:B------:R1:W-:Y:S01]  /*93b40*/  STL [R1+0x1d1c], R36 ;  /* 0x001d1c2401007387 */ /* 0x0003e20000100800 */
[----:B------:R-:W-:-:S03]  /*93b50*/  IADD3 R49, P6, R49, R60, RZ ;  /* 0x0000003c31317210 */ /* 0x000fc60007fde0ff */
        /* <DEDUP_REMOVED lines=84> */
[----:B------:R-:W2:Y:S02]  /*940a0*/  LDL.LU R54, [R1+0x1c3c] ;  /* 0x001c3c0001367983 */ /* 0x000ea40000300800 */
[----:B------:R-:W2:Y:S01]  /*940b0*/  LDL.LU R55, [R1+0x1c34] ;  /* 0x001c340001377983 */ /* 0x000ea20000300800 */
[----:B------:R-:W-:Y:S01]  /*940c0*/  IADD3 R40, P5, R40, R60, RZ ;  /* 0x0000003c28287210 */ /* 0x000fe20007fbe0ff */
[----:B------:R-:W2:Y:S01]  /*940d0*/  LDL.LU R56, [R1+0x1c2c] ;  /* 0x001c2c0001387983 */ /* 0x000ea20000300800 */
[----:B------:R-:W2:Y:S02]  /*940e0*/  LDL.LU R57, [R1+0x1c24] ;  /* 0x001c240001397983 */ /* 0x000ea40000300800 */
[----:B------:R-:W2:Y:S02]  /*940f0*/  LDL.LU R58, [R1+0x1c1c] ;  /* 0x001c1c00013a7983 */ /* 0x000ea40000300800 */
[----:B------:R-:W2:Y:S01]  /*94100*/  LDL.LU R59, [R1+0x1c14] ;  /* 0x001c1400013b7983 */ /* 0x000ea20000300800 */
[----:B------:R1:W-:Y:S04]  /*94110*/  STL [R1+0x1c70], R40 ;  /* 0x001c702801007387 */ /* 0x0003e80000100800 */
[----:B-1----:R0:W5:Y:S01]  /*94120*/  LDL.LU R40, [R1+0x40b0] ;  /* 0x0040b00001287983 */ /* 0x0021620000300800 */
[----:B------:R-:W2:Y:S02]  /*94130*/  LDL.LU R60, [R1+0x1c9c] ;  /* 0x001c9c00013c7983 */ /* 0x000ea40000300800 */
[----:B--2---:R-:W-:-:S05]  /*94140*/  IMAD.X R60, R60, 0x1, R0, P1 ;  /* 0x000000013c3c7824 */ /* 0x004fca00008e0600 */
[----:B------:R1:W-:Y:S02]  /*94150*/  STL [R1+0x1c9c], R60 ;  /* 0x001c9c3c01007387 */ /* 0x0003e40000100800 */
[----:B-1----:R-:W-:-:S04]  /*94160*/  IMAD.MOV.U32 R60, RZ, RZ, c[0x0][0x188] ;  /* 0x00006200ff3c7624 */ /* 0x002fc800078e00ff */
[----:B------:R-:W-:-:S04]  /*94170*/  IMAD.SHL.U32 R60, R60, 0x80, RZ ;  /* 0x000000803c3c7824 */ /* 0x000fc800078e00ff */
[----:B------:R-:W-:-:S05]  /*94180*/  IMAD.SHL.U32 R60, R60, 0x2, RZ ;  /* 0x000000023c3c7824 */ /* 0x000fca00078e00ff */
[----:B---3--:R-:W-:-:S05]  /*94190*/  IADD3 R36, P1, R36, R60, RZ ;  /* 0x0000003c24247210 */ /* 0x008fca0007f3e0ff */
        /* <DEDUP_REMOVED lines=8> */
[----:B------:R-:W-:-:S05]  /*94220*/  IADD3 R49, P0, R49, R60, RZ ;  /* 0x0000003c31317210 */ /* 0x000fca0007f1e0ff */
        /* <DEDUP_REMOVED lines=84> */
[--C-:B------:R-:W-:Y:S02]  /*94770*/  IMAD.X R54, R54, 0x1, R0.reuse, P6 ;  /* 0x0000000136367824 */ /* 0x100fe400030e0600 */
[--C-:B------:R-:W-:Y:S02]  /*94780*/  IMAD.X R55, R55, 0x1, R0.reuse, P5 ;  /* 0x0000000137377824 */ /* 0x100fe400028e0600 */
[----:B------:R-:W-:-:S02]  /*94790*/  IMAD.X R56, R56, 0x1, R0, P1 ;  /* 0x0000000138387824 */ /* 0x000fc400008e0600 */
[--C-:B------:R-:W-:Y:S02]  /*947a0*/  IMAD.X R59, R59, 0x1, R0.reuse, P3 ;  /* 0x000000013b3b7824 */ /* 0x100fe400018e0600 */
[--C-:B------:R-:W-:Y:S02]  /*947b0*/  IMAD.X R57, R57, 0x1, R0.reuse, P0 ;  /* 0x0000000139397824 */ /* 0x100fe400000e0600 */
[--C-:B------:R-:W-:Y:S02]  /*947c0*/  IMAD.X R58, R58, 0x1, R0.reuse, P4 ;  /* 0x000000013a3a7824 */ /* 0x100fe400020e0600 */
[----:B--2---:R-:W-:-:S05]  /*947d0*/  IMAD.X R60, R60, 0x1, R0, P2 ;  /* 0x000000013c3c7824 */ /* 0x004fca00010e0600 */
[----:B------:R1:W-:Y:S02]  /*947e0*/  STL [R1+0x1c44], R60 ;  /* 0x001c443c01007387 */ /* 0x0003e40000100800 */
[----:B-1----:R-:W-:-:S04]  /*947f0*/  IMAD.MOV.U32 R60, RZ, RZ, c[0x0][0x188] ;  /* 0x00006200ff3c7624 */ /* 0x002fc800078e00ff */
[----:B------:R-:W-:-:S04]  /*94800*/  IMAD.SHL.U32 R60, R60, 0x80, RZ ;  /* 0x000000803c3c7824 */ /* 0x000fc800078e00ff */
[----:B------:R-:W-:-:S05]  /*94810*/  IMAD.SHL.U32 R60, R60, 0x2, RZ ;  /* 0x000000023c3c7824 */ /* 0x000fca00078e00ff */
[----:B----4-:R-:W-:-:S05]  /*94820*/  IADD3 R3, P2, R3, R60, RZ ;  /* 0x0000003c03037210 */ /* 0x010fca0007f5e0ff */
[----:B------:R1:W-:Y:S01]  /*94830*/  STL [R1+0x1c10], R3 ;  /* 0x001c100301007387 */ /* 0x0003e20000100800 */
[----:B------:R0:W-:Y:S02]  /*94840*/  STL [R1+0x1c3c], R54 ;  /* 0x001c3c3601007387 */ /* 0x0001e40000100800 */
[----:B------:R0:W-:Y:S02]  /*94850*/  STL [R1+0x1c34], R55 ;  /* 0x001c343701007387 */ /* 0x0001e40000100800 */
[----:B------:R0:W-:Y:S01]  /*94860*/  STL [R1+0x1c2c], R56 ;  /* 0x001c2c3801007387 */ /* 0x0001e20000100800 */
[----:B-1----:R-:W1:Y:S04]  /*94870*/  S2R R3, SR_TID.X ;  /* 0x0000000000037919 */ /* 0x002e680000002100 */
[----:B------:R0:W-:Y:S01]  /*94880*/  STL [R1+0x1c14], R59 ;  /* 0x001c143b01007387 */ /* 0x0001e20000100800 */
[----:B------:R0:W-:Y:S02]  /*94890*/  STL [R1+0x1c24], R57 ;  /* 0x001c243901007387 */ /* 0x0001e40000100800 */
[----:B------:R0:W-:Y:S01]  /*948a0*/  STL [R1+0x1c1c], R58 ;  /* 0x001c1c3a01007387 */ /* 0x0001e20000100800 */
[----:B-1----:R-:W-:-:S05]  /*948b0*/  LOP3.LUT R3, R3, 0x1f, RZ, 0xc0, !PT ;  /* 0x0000001f03037812 */ /* 0x002fca00078ec0ff */
[----:B------:R-:W-:Y:S02]  /*948c0*/  IMAD.SHL.U32 R3, R3, 0x2, RZ ;  /* 0x0000000203037824 */ /* 0x000fe400078e00ff */
[----:B0-----:R-:W2:Y:S04]  /*948d0*/  LDL.LU R59, [R1+0x1794] ;  /* 0x00179400013b7983 */ /* 0x001ea80000300800 */
[----:B------:R-:W3:Y:S04]  /*948e0*/  LDL.LU R3, [R1+0x1bf0] ;  /* 0x001bf00001037983 */ /* 0x000ee80000300800 */
[----:B------:R-:W4:Y:S04]  /*948f0*/  LDL.LU R54, [R1+0x1be8] ;  /* 0x001be80001367983 */ /* 0x000f280000300800 */
[----:B------:R-:W4:Y:S04]  /*94900*/  LDL.LU R55, [R1+0x1be0] ;  /* 0x001be00001377983 */ /* 0x000f280000300800 */
[----:B------:R-:W4:Y:S04]  /*94910*/  LDL.LU R56, [R1+0x1bd8] ;  /* 0x001bd80001387983 */ /* 0x000f280000300800 */
[----:B------:R-:W4:Y:S04]  /*94920*/  LDL.LU R58, [R1+0x1c04] ;  /* 0x001c0400013a7983 */ /* 0x000f280000300800 */
[----:B------:R0:W-:Y:S04]  /*94930*/  STL [R1+0x40b4], R32 ;  /* 0x0040b42001007387 */ /* 0x0001e80000100800 */
[----:B0-----:R-:W4:Y:S04]  /*94940*/  LDL.LU R32, [R1+0x1bf8] ;  /* 0x001bf80001207983 */ /* 0x001f280000300800 */
[----:B------:R-:W4:Y:S04]  /*94950*/  LDL.LU R57, [R1+0x1bd0] ;  /* 0x001bd00001397983 */ /* 0x000f280000300800 */
[----:B------:R0:W-:Y:S04]  /*94960*/  STL [R1+0x40b0], R31 ;  /* 0x0040b01f01007387 */ /* 0x0001e80000100800 */
[----:B0-----:R-:W4:Y:S04]  /*94970*/  LDL.LU R31, [R1+0x1c00] ;  /* 0x001c0000011f7983 */ /* 0x001f280000300800 */
[----:B------:R0:W-:Y:S04]  /*94980*/  STL [R1+0x40ac], R30 ;  /* 0x0040ac1e01007387 */ /* 0x0001e80000100800 */
[----:B0-----:R-:W4:Y:S04]  /*94990*/  LDL.LU R30, [R1+0x1c08] ;  /* 0x001c0800011e7983 */ /* 0x001f280000300800 */
[----:B-----5:R0:W-:Y:S04]  /*949a0*/  STL [R1+0x40a8], R29 ;  /* 0x0040a81d01007387 */ /* 0x0201e80000100800 */
[----:B0-----:R-:W4:Y:S04]  /*949b0*/  LDL.LU R29, [R1+0x1c0c] ;  /* 0x001c0c00011d7983 */ /* 0x001f280000300800 */
        /* <DEDUP_REMOVED lines=8> */
[----:B------:R1:W-:Y:S01]  /*94a40*/  STL [R1+0x4084], R20 ;  /* 0x0040841401007387 */ /* 0x0003e20000100800 */
[----:B0-----:R-:W-:-:S02]  /*94a50*/  IMAD.MOV.U32 R21, RZ, RZ, R11 ;  /* 0x000000ffff157224 */ /* 0x001fc400078e000b */
[----:B------:R-:W-:Y:S02]  /*94a60*/  IMAD.MOV.U32 R11, RZ, RZ, R10 ;  /* 0x000000ffff0b7224 */ /* 0x000fe400078e000a */
[----:B-1----:R-:W-:Y:S02]  /*94a70*/  IMAD.MOV.U32 R20, RZ, RZ, R7 ;  /* 0x000000ffff147224 */ /* 0x002fe400078e0007 */
[----:B------:R-:W-:Y:S02]  /*94a80*/  IMAD.MOV.U32 R10, RZ, RZ, R6 ;  /* 0x000000ffff0a7224 */ /* 0x000fe400078e0006 */
[----:B------:R-:W-:Y:S02]  /*94a90*/  IMAD.MOV.U32 R6, RZ, RZ, R5 ;  /* 0x000000ffff067224 */ /* 0x000fe400078e0005 */
[----:B------:R-:W-:Y:S02]  /*94aa0*/  IMAD.MOV.U32 R7, RZ, RZ, R9 ;  /* 0x000000ffff077224 */ /* 0x000fe400078e0009 */
[----:B------:R-:W-:-:S02]  /*94ab0*/  IMAD.MOV.U32 R9, RZ, RZ, R8 ;  /* 0x000000ffff097224 */ /* 0x000fc400078e0008 */
[----:B------:R-:W-:Y:S02]  /*94ac0*/  IMAD.MOV.U32 R8, RZ, RZ, R4 ;  /* 0x000000ffff087224 */ /* 0x000fe400078e0004 */
[----:B------:R-:W-:Y:S02]  /*94ad0*/  IMAD.MOV.U32 R4, RZ, RZ, R14 ;  /* 0x000000ffff047224 */ /* 0x000fe400078e000e */
[----:B------:R-:W-:Y:S01]  /*94ae0*/  IMAD.MOV.U32 R5, RZ, RZ, R17 ;  /* 0x000000ffff057224 */ /* 0x000fe200078e0011 */
[----:B--2---:R-:W-:Y:S02]  /*94af0*/  IADD3 R59, R59, 0x1, RZ ;  /* 0x000000013b3b7810 */ /* 0x004fe40007ffe0ff */
[-C--:B---3--:R-:W-:Y:S02]  /*94b00*/  IADD3 R3, P0, R3, R60.reuse, RZ ;  /* 0x0000003c03037210 */ /* 0x088fe40007f1e0ff */
[-C--:B----4-:R-:W-:Y:S02]  /*94b10*/  IADD3 R54, P4, R54, R60.reuse, RZ ;  /* 0x0000003c36367210 */ /* 0x090fe40007f9e0ff */
[----:B------:R-:W-:-:S02]  /*94b20*/  IADD3 R55, P3, R55, R60, RZ ;  /* 0x0000003c37377210 */ /* 0x000fc40007f7e0ff */
[-C--:B------:R-:W-:Y:S02]  /*94b30*/  IADD3 R32, P1, R32, R60.reuse, RZ ;  /* 0x0000003c20207210 */ /* 0x080fe40007f3e0ff */
[-C--:B------:R-:W-:Y:S02]  /*94b40*/  IADD3 R31, P5, R31, R60.reuse, RZ ;  /* 0x0000003c1f1f7210 */ /* 0x080fe40007fbe0ff */
[----:B------:R-:W-:-:S05]  /*94b50*/  IADD3 R30, P6, R30, R60, RZ ;  /* 0x0000003c1e1e7210 */ /* 0x000fca0007fde0ff */
[--C-:B------:R-:W-:Y:S02]  /*94b60*/  IMAD.X R58, R58, 0x1, R0.reuse, P6 ;  /* 0x000000013a3a7824 */ /* 0x100fe400030e0600 */
[----:B------:R-:W-:Y:S01]  /*94b70*/  IMAD.X R29, R29, 0x1, R0, P2 ;  /* 0x000000011d1d7824 */ /* 0x000fe200010e0600 */
[----:B------:R-:W-:-:S04]  /*94b80*/  IADD3 R56, P2, R56, R60, RZ ;  /* 0x0000003c38387210 */ /* 0x000fc80007f5e0ff */
[----:B------:R-:W-:Y:S04]  /*94b90*/  STL [R1+0x1c0c], R29 ;  /* 0x001c0c1d01007387 */ /* 0x000fe80000100800 */
[----:B------:R-:W-:Y:S04]  /*94ba0*/  STL.64 [R1+0xd50], R20 ;  /* 0x000d501401007387 */ /* 0x000fe80000100a00 */
[----:B------:R-:W-:Y:S04]  /*94bb0*/  STL [R1+0x1794], R59 ;  /* 0x0017943b01007387 */ /* 0x000fe80000100800 */
[----:B------:R-:W-:Y:S04]  /*94bc0*/  STL.64 [R1+0xd48], R10 ;  /* 0x000d480a01007387 */ /* 0x000fe80000100a00 */
[----:B------:R0:W-:Y:S04]  /*94bd0*/  STL.64 [R1+0xd40], R6 ;  /* 0x000d400601007387 */ /* 0x0001e80000100a00 */
[----:B------:R-:W-:Y:S01]  /*94be0*/  STL.64 [R1+0xd38], R8 ;  /* 0x000d380801007387 */ /* 0x000fe20000100a00 */
[----:B0-----:R-:W-:-:S02]  /*94bf0*/  IMAD.MOV.U32 R6, RZ, RZ, R15 ;  /* 0x000000ffff067224 */ /* 0x001fc400078e000f */
[----:B------:R-:W-:-:S05]  /*94c00*/  IMAD.MOV.U32 R7, RZ, RZ, R16 ;  /* 0x000000ffff077224 */ /* 0x000fca00078e0010 */
[----:B------:R-:W-:Y:S04]  /*94c10*/  STL.64 [R1+0xd30], R6 ;  /* 0x000d300601007387 */ /* 0x000fe80000100a00 */
[----:B------:R-:W-:Y:S04]  /*94c20*/  STL.64 [R1+0xd28], R4 ;  /* 0x000d280401007387 */ /* 0x000fe80000100a00 */
[----:B------:R-:W-:Y:S04]  /*94c30*/  STL [R1+0x1c08], R30 ;  /* 0x001c081e01007387 */ /* 0x000fe80000100800 */
[----:B------:R-:W-:Y:S04]  /*94c40*/  STL [R1+0x1c00], R31 ;  /* 0x001c001f01007387 */ /* 0x000fe80000100800 */
[----:B------:R-:W-:Y:S04]  /*94c50*/  STL [R1+0x1bf8], R32 ;  /* 0x001bf82001007387 */ /* 0x000fe80000100800 */
[----:B------:R-:W-:Y:S04]  /*94c60*/  STL [R1+0x1bf0], R3 ;  /* 0x001bf00301007387 */ /* 0x000fe80000100800 */
[----:B------:R-:W-:Y:S04]  /*94c70*/  STL [R1+0x1be8], R54 ;  /* 0x001be83601007387 */ /* 0x000fe80000100800 */
[----:B------:R-:W2:Y:S04]  /*94c80*/  LDL.LU R17, [R1+0x1bfc] ;  /* 0x001bfc0001117983 */ /* 0x000ea80000300800 */
[----:B------:R-:W-:Y:S04]  /*94c90*/  STL [R1+0x1be0], R55 ;  /* 0x001be03701007387 */ /* 0x000fe80000100800 */
[----:B------:R-:W3:Y:S04]  /*94ca0*/  LDL.LU R15, [R1+0x1bc8] ;  /* 0x001bc800010f7983 */ /* 0x000ee80000300800 */
[----:B------:R-:W-:Y:S04]  /*94cb0*/  STL [R1+0x1bd8], R56 ;  /* 0x001bd83801007387 */ /* 0x000fe80000100800 */
[----:B------:R0:W-:Y:S04]  /*94cc0*/  STL [R1+0x1c04], R58 ;  /* 0x001c043a01007387 */ /* 0x0001e80000100800 */
[----:B0-----:R-:W4:Y:S01]  /*94cd0*/  LDL.LU R58, [R1+0x1bf4] ;  /* 0x001bf400013a7983 */ /* 0x001f220000300800 */
[----:B------:R-:W-:-:S03]  /*94ce0*/  IADD3 R57, P6, R57, R60, RZ ;  /* 0x0000003c39397210 */ /* 0x000fc60007fde0ff */
[----:B------:R-:W4:Y:S04]  /*94cf0*/  LDL.LU R16, [R1+0x1bc0] ;  /* 0x001bc00001107983 */ /* 0x000f280000300800 */
[----:B------:R-:W4:Y:S04]  /*94d00*/  LDL.LU R4, [R1+0x1bec] ;  /* 0x001bec0001047983 */ /* 0x000f280000300800 */
[----:B------:R-:W4:Y:S04]  /*94d10*/  LDL.LU R8, [R1+0x1bb8] ;  /* 0x001bb80001087983 */ /* 0x000f280000300800 */
[----:B------:R0:W-:Y:S04]  /*94d20*/  STL [R1+0x1bd0], R57 ;  /* 0x001bd03901007387 */ /* 0x0001e80000100800 */
        /* <DEDUP_REMOVED lines=23> */
[----:B0-----:R-:W4:Y:S01]  /*94ea0*/  LDL.LU R57, [R1+0x1b58] ;  /* 0x001b580001397983 */ /* 0x001f220000300800 */
[--C-:B--2---:R-:W-:Y:S01]  /*94eb0*/  IMAD.X R17, R17, 0x1, R0.reuse, P5 ;  /* 0x0000000111117824 */ /* 0x104fe200028e0600 */
[----:B---3--:R-:W-:Y:S01]  /*94ec0*/  IADD3 R15, P5, R15, R60, RZ ;  /* 0x0000003c0f0f7210 */ /* 0x008fe20007fbe0ff */
[----:B----4-:R-:W-:-:S05]  /*94ed0*/  IMAD.X R58, R58, 0x1, R0, P1 ;  /* 0x000000013a3a7824 */ /* 0x010fca00008e0600 */
[----:B------:R0:W-:Y:S04]  /*94ee0*/  STL [R1+0x1bf4], R58 ;  /* 0x001bf43a01007387 */ /* 0x0001e80000100800 */
[----:B------:R1:W-:Y:S04]  /*94ef0*/  STL [R1+0x1bfc], R17 ;  /* 0x001bfc1101007387 */ /* 0x0003e80000100800 */
[----:B0-----:R-:W2:Y:S01]  /*94f00*/  LDL.LU R58, [R1+0x1b84] ;  /* 0x001b8400013a7983 */ /* 0x001ea20000300800 */
[-C--:B------:R-:W-:Y:S01]  /*94f10*/  IADD3 R16, P1, R16, R60.reuse, RZ ;  /* 0x0000003c10107210 */ /* 0x080fe20007f3e0ff */
[--C-:B------:R-:W-:Y:S01]  /*94f20*/  IMAD.X R4, R4, 0x1, R0.reuse, P0 ;  /* 0x0000000104047824 */ /* 0x100fe200000e0600 */
[----:B------:R-:W-:Y:S01]  /*94f30*/  IADD3 R8, P0, R8, R60, RZ ;  /* 0x0000003c08087210 */ /* 0x000fe20007f1e0ff */
[----:B------:R0:W-:Y:S01]  /*94f40*/  STL [R1+0x1bc8], R15 ;  /* 0x001bc80f01007387 */ /* 0x0001e20000100800 */
[----:B------:R-:W-:-:S03]  /*94f50*/  IMAD.X R5, R5, 0x1, R0, P4 ;  /* 0x0000000105057824 */ /* 0x000fc600020e0600 */
[----:B------:R-:W-:Y:S01]  /*94f60*/  STL [R1+0x1bc0], R16 ;  /* 0x001bc01001007387 */ /* 0x000fe20000100800 */
[----:B------:R-:W-:-:S03]  /*94f70*/  IADD3 R9, P4, R9, R60, RZ ;  /* 0x0000003c09097210 */ /* 0x000fc60007f9e0ff */
[----:B------:R-:W-:Y:S01]  /*94f80*/  STL [R1+0x1bec], R4 ;  /* 0x001bec0401007387 */ /* 0x000fe20000100800 */
        /* <DEDUP_REMOVED lines=43> */
[----:B------:R-:W-:Y:S04]  /*95240*/  STL [R1+0x1b94], R54 ;  /* 0x001b943601007387 */ /* 0x000fe80000100800 */
[----:B-1----:R-:W3:Y:S04]  /*95250*/  LDL.LU R17, [R1+0x1b50] ;  /* 0x001b500001117983 */ /* 0x002ee80000300800 */
[----:B------:R-:W-:Y:S04]  /*95260*/  STL [R1+0x1b60], R55 ;  /* 0x001b603701007387 */ /* 0x000fe80000100800 */
[----:B0-----:R-:W4:Y:S04]  /*95270*/  LDL.LU R15, [R1+0x1b7c] ;  /* 0x001b7c00010f7983 */ /* 0x001f280000300800 */
[----:B------:R-:W-:Y:S04]  /*95280*/  STL [R1+0x1b8c], R56 ;  /* 0x001b8c3801007387 */ /* 0x000fe80000100800 */
[----:B------:R0:W-:Y:S04]  /*95290*/  STL [R1+0x1b58], R57 ;  /* 0x001b583901007387 */ /* 0x0001e80000100800 */
[----:B0-----:R-:W4:Y:S04]  /*952a0*/  LDL.LU R57, [R1+0x1b48] ;  /* 0x001b480001397983 */ /* 0x001f280000300800 */
[----:B------:R-:W4:Y:S04]  /*952b0*/  LDL.LU R16, [R1+0x1b74] ;  /* 0x001b740001107983 */ /* 0x000f280000300800 */
[----:B------:R-:W4:Y:S04]  /*952c0*/  LDL.LU R4, [R1+0x1b40] ;  /* 0x001b400001047983 */ /* 0x000f280000300800 */
[----:B------:R-:W4:Y:S01]  /*952d0*/  LDL.LU R8, [R1+0x1b6c] ;  /* 0x001b6c0001087983 */ /* 0x000f220000300800 */
[----:B--2---:R-:W-:-:S05]  /*952e0*/  IMAD.X R58, R58, 0x1, R0, P1 ;  /* 0x000000013a3a7824 */ /* 0x004fca00008e0600 */
[----:B------:R0:W-:Y:S04]  /*952f0*/  STL [R1+0x1b84], R58 ;  /* 0x001b843a01007387 */ /* 0x0001e80000100800 */
        /* <DEDUP_REMOVED lines=23> */
[----:B0-----:R-:W2:Y:S01]  /*95470*/  LDL.LU R58, [R1+0x1b0c] ;  /* 0x001b0c00013a7983 */ /* 0x001ea20000300800 */
[-C--:B---3--:R-:W-:Y:S01]  /*95480*/  IADD3 R17, P1, R17, R60.reuse, RZ ;  /* 0x0000003c11117210 */ /* 0x088fe20007f3e0ff */
[--C-:B----4-:R-:W-:Y:S01]  /*95490*/  IMAD.X R15, R15, 0x1, R0.reuse, P0 ;  /* 0x000000010f0f7824 */ /* 0x110fe200000e0600 */
[----:B------:R-:W-:Y:S01]  /*954a0*/  IADD3 R57, P0, R57, R60, RZ ;  /* 0x0000003c39397210 */ /* 0x000fe20007f1e0ff */
[----:B------:R-:W-:-:S04]  /*954b0*/  IMAD.X R16, R16, 0x1, R0, P4 ;  /* 0x0000000110107824 */ /* 0x000fc800020e0600 */
[----:B------:R0:W-:Y:S01]  /*954c0*/  STL [R1+0x1b48], R57 ;  /* 0x001b483901007387 */ /* 0x0001e20000100800 */
[----:B------:R-:W-:-:S03]  /*954d0*/  IADD3 R4, P4, R4, R60, RZ ;  /* 0x0000003c04047210 */ /* 0x000fc60007f9e0ff */
[----:B------:R1:W-:Y:S01]  /*954e0*/  STL [R1+0x1b50], R17 ;  /* 0x001b501101007387 */ /* 0x0003e20000100800 */
[----:B------:R-:W-:-:S03]  /*954f0*/  IMAD.X R8, R8, 0x1, R0, P3 ;  /* 0x0000000108087824 */ /* 0x000fc600018e0600 */
[----:B0-----:R-:W3:Y:S04]  /*95500*/  LDL.LU R57, [R1+0x1ad8] ;  /* 0x001ad80001397983 */ /* 0x001ee80000300800 */
[----:B------:R0:W-:Y:S04]  /*95510*/  STL [R1+0x1b7c], R15 ;  /* 0x001b7c0f01007387 */ /* 0x0001e80000100800 */
[----:B------:R-:W-:Y:S04]  /*95520*/  STL [R1+0x1b74], R16 ;  /* 0x001b741001007387 */ /* 0x000fe80000100800 */
[----:B------:R-:W-:Y:S04]  /*95530*/  STL [R1+0x1b40], R4 ;  /* 0x001b400401007387 */ /* 0x000fe80000100800 */
[----:B------:R-:W-:Y:S01]  /*95540*/  STL [R1+0x1b6c], R8 ;  /* 0x001b6c0801007387 */ /* 0x000fe20000100800 */
[----:B--2---:R-:W-:Y:S01]  /*95550*/  IADD3 R5, P3, R5, R60, RZ ;  /* 0x0000003c05057210 */ /* 0x004fe20007f7e0ff */
[----:B------:R-:W-:-:S04]  /*95560*/  IMAD.X R9, R9, 0x1, R0, P2 ;  /* 0x0000000109097824 */ /* 0x000fc800010e0600 */
        /* <DEDUP_REMOVED lines=42> */
[----:B-1----:R-:W2:Y:S01]  /*95810*/  LDL.LU R17, [R1+0x1b04] ;  /* 0x001b040001117983 */ /* 0x002ea20000300800 */
[----:B------:R-:W-:-:S03]  /*95820*/  IMAD.X R58, R58, 0x1, R0, P0 ;  /* 0x000000013a3a7824 */ /* 0x000fc600000e0600 */
        /* <DEDUP_REMOVED lines=8> */
[----:B---3--:R-:W-:-:S05]  /*958b0*/  IADD3 R57, P0, R57, R60, RZ ;  /* 0x0000003c39397210 */ /* 0x008fca0007f1e0ff */
[----:B------:R0:W-:Y:S04]  /*958c0*/  STL [R1+0x1ad8], R57 ;  /* 0x001ad83901007387 */ /* 0x0001e80000100800 */
        /* <DEDUP_REMOVED lines=23> */
[----:B0-----:R-:W3:Y:S01]  /*95a40*/  LDL.LU R57, [R1+0x1a60] ;  /* 0x001a600001397983 */ /* 0x001ee20000300800 */
[----:B--2---:R-:W-:-:S02]  /*95a50*/  IMAD.X R17, R17, 0x1, R0, P4 ;  /* 0x0000000111117824 */ /* 0x004fc400020e0600 */
[----:B----4-:R-:W-:-:S05]  /*95a60*/  IMAD.X R58, R58, 0x1, R0, P3 ;  /* 0x000000013a3a7824 */ /* 0x010fca00018e0600 */
[----:B------:R0:W-:Y:S04]  /*95a70*/  STL [R1+0x1afc], R58 ;  /* 0x001afc3a01007387 */ /* 0x0001e80000100800 */
[----:B------:R1:W-:Y:S04]  /*95a80*/  STL [R1+0x1b04], R17 ;  /* 0x001b041101007387 */ /* 0x0003e80000100800 */
[----:B0-----:R-:W2:Y:S01]  /*95a90*/  LDL.LU R58, [R1+0x1a8c] ;  /* 0x001a8c00013a7983 */ /* 0x001ea20000300800 */
[-C--:B------:R-:W-:Y:S01]  /*95aa0*/  IADD3 R15, P4, R15, R60.reuse, RZ ;  /* 0x0000003c0f0f7210 */ /* 0x080fe20007f9e0ff */
[----:B------:R-:W-:Y:S01]  /*95ab0*/  IMAD.X R4, R4, 0x1, R0, P2 ;  /* 0x0000000104047824 */ /* 0x000fe200010e0600 */
[----:B------:R-:W-:-:S02]  /*95ac0*/  IADD3 R16, P3, R16, R60, RZ ;  /* 0x0000003c10107210 */ /* 0x000fc40007f7e0ff */
[----:B------:R-:W-:Y:S01]  /*95ad0*/  IADD3 R8, P2, R8, R60, RZ ;  /* 0x0000003c08087210 */ /* 0x000fe20007f5e0ff */
[----:B------:R0:W-:Y:S04]  /*95ae0*/  STL [R1+0x1ad0], R15 ;  /* 0x001ad00f01007387 */ /* 0x0001e80000100800 */
[----:B------:R-:W-:Y:S01]  /*95af0*/  STL [R1+0x1ac8], R16 ;  /* 0x001ac81001007387 */ /* 0x000fe20000100800 */
[----:B---3--:R-:W-:-:S03]  /*95b00*/  IMAD.X R5, R5, 0x1, R0, P6 ;  /* 0x0000000105057824 */ /* 0x008fc600030e0600 */
        /* <DEDUP_REMOVED lines=184> */
[----:B------:R-:W-:Y:S04]  /*96690*/  STL [R1+0x19d0], R16 ;  /* 0x0019d01001007387 */ /* 0x000fe80000100800 */
        /* <DEDUP_REMOVED lines=46> */
[----:B-1----:R-:W3:Y:S01]  /*96980*/  LDL.LU R17, [R1+0x1960] ;  /* 0x0019600001117983 */ /* 0x002ee20000300800 */
[----:B------:R-:W-:-:S03]  /*96990*/  IADD3 R57, P6, R57, R60, RZ ;  /* 0x0000003c39397210 */ /* 0x000fc60007fde0ff */
        /* <DEDUP_REMOVED lines=695> */
[----:B------:R4:W-:Y:S04]  /*99510*/  STL [R1+0x371c], R16 ;  /* 0x00371c1001007387 */ /* 0x0009e80000100800 */
[----:B------:R0:W-:Y:S01]  /*99520*/  STL [R1+0x36cc], R4 ;  /* 0x0036cc0401007387 */ /* 0x0001e20000100800 */
[----:B---3--:R-:W-:-:S03]  /*99530*/  IMAD.X R5, R5, 0x1, R0, P5 ;  /* 0x0000000105057824 */ /* 0x008fc600028e0600 */
[----:B------:R3:W-:Y:S01]  /*99540*/  STL [R1+0x3720], R8 ;  /* 0x0037200801007387 */ /* 0x0007e20000100800 */
[----:B------:R-:W-:-:S03]  /*99550*/  IADD3 R9, P5, R9, R60, RZ ;  /* 0x0000003c09097210 */ /* 0x000fc60007fbe0ff */
[----:B------:R-:W-:Y:S01]  /*99560*/  STL [R1+0x36e4], R5 ;  /* 0x0036e40501007387 */ /* 0x000fe20000100800 */
[----:B------:R-:W-:-:S03]  /*99570*/  IMAD.X R6, R6, 0x1, R0, P1 ;  /* 0x0000000106067824 */ /* 0x000fc600008e0600 */
[----:B------:R0:W-:Y:S01]  /*99580*/  STL [R1+0x3728], R9 ;  /* 0x0037280901007387 */ /* 0x0001e20000100800 */
[----:B------:R-:W-:-:S03]  /*99590*/  IADD3 R10, P1, R10, R60, RZ ;  /* 0x0000003c0a0a7210 */ /* 0x000fc60007f3e0ff */
[----:B------:R0:W-:Y:S01]  /*995a0*/  STL [R1+0x36f0], R6 ;  /* 0x0036f00601007387 */ /* 0x0001e20000100800 */
        /* <DEDUP_REMOVED lines=37> */
[----:B-1----:R-:W2:Y:S01]  /*99800*/  LDL.LU R17, [R1+0x379c] ;  /* 0x00379c0001117983 */ /* 0x002ea20000300800 */
[----:B------:R-:W-:-:S03]  /*99810*/  IADD3 R57, P3, R57, R60, RZ ;  /* 0x0000003c39397210 */ /* 0x000fc60007f7e0ff */
[----:B------:R1:W-:Y:S04]  /*99820*/  STL [R1+0x3784], R55 ;  /* 0x0037843701007387 */ /* 0x0003e80000100800 */
[----:B0-----:R-:W2:Y:S04]  /*99830*/  LDL.LU R15, [R1+0x3750] ;  /* 0x00375000010f7983 */ /* 0x001ea80000300800 */
[----:B------:R0:W-:Y:S04]  /*99840*/  STL [R1+0x372c], R56 ;  /* 0x00372c3801007387 */ /* 0x0001e80000100800 */
[----:B----4-:R-:W4:Y:S04]  /*99850*/  LDL.LU R16, [R1+0x37ac] ;  /* 0x0037ac0001107983 */ /* 0x010f280000300800 */
[----:B------:R0:W-:Y:S04]  /*99860*/  STL [R1+0x3794], R57 ;  /* 0x0037943901007387 */ /* 0x0001e80000100800 */
[----:B------:R-:W4:Y:S04]  /*99870*/  LDL.LU R4, [R1+0x3758] ;  /* 0x0037580001047983 */ /* 0x000f280000300800 */
[----:B---3--:R-:W4:Y:S04]  /*99880*/  LDL.LU R8, [R1+0x3b9c] ;  /* 0x003b9c0001087983 */ /* 0x008f280000300800 */
[----:B------:R-:W4:Y:S01]  /*99890*/  LDL.LU R9, [R1+0x374c] ;  /* 0x00374c0001097983 */ /* 0x000f220000300800 */
[----:B--2---:R-:W-:-:S05]  /*998a0*/  IMAD.X R58, R58, 0x1, R0, P2 ;  /* 0x000000013a3a7824 */ /* 0x004fca00010e0600 */
        /* <DEDUP_REMOVED lines=20> */
[----:B-1----:R-:W3:Y:S04]  /*999f0*/  LDL.LU R55, [R1+0x3b7c] ;  /* 0x003b7c0001377983 */ /* 0x002ee80000300800 */
[----:B0-----:R-:W3:Y:S04]  /*99a00*/  LDL.LU R56, [R1+0x3b48] ;  /* 0x003b480001387983 */ /* 0x001ee80000300800 */
[----:B------:R-:W3:Y:S04]  /*99a10*/  LDL.LU R57, [R1+0x3b74] ;  /* 0x003b740001397983 */ /* 0x000ee80000300800 */
[----:B--2---:R-:W2:Y:S01]  /*99a20*/  LDL.LU R58, [R1+0x3b40] ;  /* 0x003b4000013a7983 */ /* 0x004ea20000300800 */
[----:B------:R-:W-:-:S04]  /*99a30*/  IMAD.MOV.U32 R5, RZ, RZ, c[0x0][0x18c] ;  /* 0x00006300ff057624 */ /* 0x000fc800078e00ff */
[----:B------:R-:W-:-:S04]  /*99a40*/  IMAD.SHL.U32 R5, R5, 0x80, RZ ;  /* 0x0000008005057824 */ /* 0x000fc800078e00ff */
[----:B------:R-:W-:Y:S01]  /*99a50*/  IMAD.SHL.U32 R5, R5, 0x2, RZ ;  /* 0x0000000205057824 */ /* 0x000fe200078e00ff */
[----:B------:R-:W-:Y:S01]  /*99a60*/  IADD3 R17, P2, R17, R60, RZ ;  /* 0x0000003c11117210 */ /* 0x000fe20007f5e0ff */
[----:B------:R-:W-:-:S04]  /*99a70*/  IMAD.X R15, R15, 0x1, R0, P6 ;  /* 0x000000010f0f7824 */ /* 0x000fc800030e0600 */
[----:B------:R0:W-:Y:S01]  /*99a80*/  STL [R1+0x379c], R17 ;  /* 0x00379c1101007387 */ /* 0x0001e20000100800 */
[----:B----4-:R-:W-:-:S03]  /*99a90*/  IADD3 R16, P6, R16, R60, RZ ;  /* 0x0000003c10107210 */ /* 0x010fc60007fde0ff */
[----:B------:R1:W-:Y:S01]  /*99aa0*/  STL [R1+0x3750], R15 ;  /* 0x0037500f01007387 */ /* 0x0003e20000100800 */
[----:B------:R-:W-:-:S03]  /*99ab0*/  IMAD.X R4, R4, 0x1, R0, P5 ;  /* 0x0000000104047824 */ /* 0x000fc600028e0600 */
[----:B------:R4:W-:Y:S01]  /*99ac0*/  STL [R1+0x37ac], R16 ;  /* 0x0037ac1001007387 */ /* 0x0009e20000100800 */
[----:B------:R-:W-:-:S03]  /*99ad0*/  IADD3 R8, P5, R8, R60, RZ ;  /* 0x0000003c08087210 */ /* 0x000fc60007fbe0ff */
[----:B------:R0:W-:Y:S01]  /*99ae0*/  STL [R1+0x3758], R4 ;  /* 0x0037580401007387 */ /* 0x0001e20000100800 */
[----:B------:R-:W-:-:S03]  /*99af0*/  IMAD.X R9, R9, 0x1, R0, P1 ;  /* 0x0000000109097824 */ /* 0x000fc600008e0600 */
[----:B------:R0:W-:Y:S04]  /*99b00*/  STL [R1+0x3b9c], R8 ;  /* 0x003b9c0801007387 */ /* 0x0001e80000100800 */
[----:B------:R0:W-:Y:S01]  /*99b10*/  STL [R1+0x374c], R9 ;  /* 0x00374c0901007387 */ /* 0x0001e20000100800 */
[----:B---3--:R-:W-:Y:S01]  /*99b20*/  IADD3 R6, P1, R6, R5, RZ ;  /* 0x0000000506067210 */ /* 0x008fe20007f3e0ff */
[----:B------:R-:W-:-:S04]  /*99b30*/  IMAD.X R10, R10, 0x1, R0, P0 ;  /* 0x000000010a0a7824 */ /* 0x000fc800000e0600 */
        /* <DEDUP_REMOVED lines=40> */
[----:B------:R-:W3:Y:S01]  /*99dc0*/  LDL.LU R60, [R1+0x3b6c] ;  /* 0x003b6c00013c7983 */ /* 0x000ee20000300800 */
[----:B--2---:R-:W-:-:S03]  /*99dd0*/  IADD3 R58, P2, R58, R5, RZ ;  /* 0x000000053a3a7210 */ /* 0x004fc60007f5e0ff */
[----:B------:R2:W-:Y:S04]  /*99de0*/  STL [R1+0x3b48], R56 ;  /* 0x003b483801007387 */ /* 0x0005e80000100800 */
[----:B------:R-:W3:Y:S04]  /*99df0*/  LDL.LU R14, [R1+0x3b38] ;  /* 0x003b3800010e7983 */ /* 0x000ee80000300800 */
[----:B------:R1:W-:Y:S04]  /*99e00*/  STL [R1+0x3b74], R57 ;  /* 0x003b743901007387 */ /* 0x0003e80000100800 */
[----:B0-----:R-:W3:Y:S04]  /*99e10*/  LDL.LU R17, [R1+0x3b64] ;  /* 0x003b640001117983 */ /* 0x001ee80000300800 */
[----:B------:R0:W-:Y:S04]  /*99e20*/  STL [R1+0x3b40], R58 ;  /* 0x003b403a01007387 */ /* 0x0001e80000100800 */
[----:B-1----:R-:W3:Y:S04]  /*99e30*/  LDL.LU R15, [R1+0x3b30] ;  /* 0x003b3000010f7983 */ /* 0x002ee80000300800 */
[----:B----4-:R-:W4:Y:S04]  /*99e40*/  LDL.LU R16, [R1+0x3b5c] ;  /* 0x003b5c0001107983 */ /* 0x010f280000300800 */
        /* <DEDUP_REMOVED lines=23> */
[----:B--2---:R-:W2:Y:S04]  /*99fc0*/  LDL.LU R56, [R1+0x3afc] ;  /* 0x003afc0001387983 */ /* 0x004ea80000300800 */
[----:B------:R-:W2:Y:S04]  /*99fd0*/  LDL.LU R57, [R1+0x3ac8] ;  /* 0x003ac80001397983 */ /* 0x000ea80000300800 */
[----:B0-----:R-:W2:Y:S01]  /*99fe0*/  LDL.LU R58, [R1+0x3af4] ;  /* 0x003af400013a7983 */ /* 0x001ea20000300800 */
[----:B---3--:R-:W-:Y:S01]  /*99ff0*/  IMAD.X R60, R60, 0x1, R2, P6 ;  /* 0x000000013c3c7824 */ /* 0x008fe200030e0602 */
[----:B------:R-:W-:-:S04]  /*9a000*/  IADD3 R14, P6, R14, R5, RZ ;  /* 0x000000050e0e7210 */ /* 0x000fc80007fde0ff */
[----:B------:R0:W-:Y:S01]  /*9a010*/  STL [R1+0x3b6c], R60 ;  /* 0x003b6c3c01007387 */ /* 0x0001e20000100800 */
[----:B------:R-:W-:-:S03]  /*9a020*/  IMAD.X R17, R17, 0x1, R2, P5 ;  /* 0x0000000111117824 */ /* 0x000fc600028e0602 */
[----:B------:R1:W-:Y:S01]  /*9a030*/  STL [R1+0x3b38], R14 ;  /* 0x003b380e01007387 */ /* 0x0003e20000100800 */
[----:B------:R-:W-:-:S03]  /*9a040*/  IADD3 R15, P5, R15, R5, RZ ;  /* 0x000000050f0f7210 */ /* 0x000fc60007fbe0ff */
[----:B------:R3:W-:Y:S01]  /*9a050*/  STL [R1+0x3b64], R17 ;  /* 0x003b641101007387 */ /* 0x0007e20000100800 */
[----:B----4-:R-:W-:-:S03]  /*9a060*/  IMAD.X R16, R16, 0x1, R2, P1 ;  /* 0x0000000110107824 */ /* 0x010fc600008e0602 */
        /* <DEDUP_REMOVED lines=47> */
[----:B--2---:R-:W-:-:S03]  /*9a360*/  IMAD.X R56, R56, 0x1, R2, P6 ;  /* 0x0000000138387824 */ /* 0x004fc600030e0602 */
[----:B------:R3:W-:Y:S01]  /*9a370*/  STL [R1+0x3ad0], R55 ;  /* 0x003ad03701007387 */ /* 0x0007e20000100800 */
[----:B------:R-:W-:-:S03]  /*9a380*/  IADD3 R57, P6, R57, R5, RZ ;  /* 0x0000000539397210 */ /* 0x000fc60007fde0ff */
[----:B0-----:R-:W2:Y:S01]  /*9a390*/  LDL.LU R60, [R1+0x3ac0] ;  /* 0x003ac000013c7983 */ /* 0x001ea20000300800 */
[----:B------:R-:W-:-:S03]  /*9a3a0*/  IMAD.X R58, R58, 0x1, R2, P5 ;  /* 0x000000013a3a7824 */ /* 0x000fc600028e0602 */
[----:B------:R0:W-:Y:S04]  /*9a3b0*/  STL [R1+0x3afc], R56 ;  /* 0x003afc3801007387 */ /* 0x0001e80000100800 */
[----:B-1----:R-:W2:Y:S04]  /*9a3c0*/  LDL.LU R14, [R1+0x3aec] ;  /* 0x003aec00010e7983 */ /* 0x002ea80000300800 */
[----:B------:R1:W-:Y:S04]  /*9a3d0*/  STL [R1+0x3ac8], R57 ;  /* 0x003ac83901007387 */ /* 0x0003e80000100800 */
[----:B---3--:R-:W3:Y:S04]  /*9a3e0*/  LDL.LU R17, [R1+0x3ab8] ;  /* 0x003ab80001117983 */ /* 0x008ee80000300800 */
[----:B------:R0:W-:Y:S04]  /*9a3f0*/  STL [R1+0x3af4], R58 ;  /* 0x003af43a01007387 */ /* 0x0001e80000100800 */
        /* <DEDUP_REMOVED lines=25> */
[----:B0-----:R-:W4:Y:S04]  /*9a590*/  LDL.LU R56, [R1+0x3a50] ;  /* 0x003a500001387983 */ /* 0x001f280000300800 */
[----:B-1----:R-:W4:Y:S04]  /*9a5a0*/  LDL.LU R57, [R1+0x3a7c] ;  /* 0x003a7c0001397983 */ /* 0x002f280000300800 */
[----:B------:R-:W4:Y:S01]  /*9a5b0*/  LDL.LU R58, [R1+0x3a48] ;  /* 0x003a4800013a7983 */ /* 0x000f220000300800 */
[----:B--2---:R-:W-:Y:S01]  /*9a5c0*/  IADD3 R60, P5, R60, R5, RZ ;  /* 0x000000053c3c7210 */ /* 0x004fe20007fbe0ff */
[----:B------:R-:W-:-:S04]  /*9a5d0*/  IMAD.X R14, R14, 0x1, R2, P1 ;  /* 0x000000010e0e7824 */ /* 0x000fc800008e0602 */
[----:B------:R0:W-:Y:S01]  /*9a5e0*/  STL [R1+0x3ac0], R60 ;  /* 0x003ac03c01007387 */ /* 0x0001e20000100800 */
[----:B---3--:R-:W-:-:S03]  /*9a5f0*/  IADD3 R17, P1, R17, R5, RZ ;  /* 0x0000000511117210 */ /* 0x008fc60007f3e0ff */
        /* <DEDUP_REMOVED lines=54> */
[----:B0-----:R-:W4:Y:S01]  /*9a960*/  LDL.LU R60, [R1+0x3a74] ;  /* 0x003a7400013c7983 */ /* 0x001f220000300800 */
[----:B------:R-:W-:-:S03]  /*9a970*/  IADD3 R58, P1, R58, R5, RZ ;  /* 0x000000053a3a7210 */ /* 0x000fc60007f3e0ff */
[----:B------:R0:W-:Y:S04]  /*9a980*/  STL [R1+0x3a50], R56 ;  /* 0x003a503801007387 */ /* 0x0001e80000100800 */
[----:B-1----:R-:W4:Y:S04]  /*9a990*/  LDL.LU R14, [R1+0x3a40] ;  /* 0x003a4000010e7983 */ /* 0x002f280000300800 */
[----:B------:R1:W-:Y:S04]  /*9a9a0*/  STL [R1+0x3a7c], R57 ;  /* 0x003a7c3901007387 */ /* 0x0003e80000100800 */
[----:B--2---:R-:W2:Y:S04]  /*9a9b0*/  LDL.LU R17, [R1+0x3a6c] ;  /* 0x003a6c0001117983 */ /* 0x004ea80000300800 */
[----:B------:R0:W-:Y:S04]  /*9a9c0*/  STL [R1+0x3a48], R58 ;  /* 0x003a483a01007387 */ /* 0x0001e80000100800 */
        /* <DEDUP_REMOVED lines=25> */
[----:B0-----:R-:W3:Y:S04]  /*9ab60*/  LDL.LU R56, [R1+0x3a04] ;  /* 0x003a040001387983 */ /* 0x001ee80000300800 */
[----:B-1----:R-:W3:Y:S04]  /*9ab70*/  LDL.LU R57, [R1+0x39d0] ;  /* 0x0039d00001397983 */ /* 0x002ee80000300800 */
[----:B------:R-:W3:Y:S01]  /*9ab80*/  LDL.LU R58, [R1+0x39fc] ;  /* 0x0039fc00013a7983 */ /* 0x000ee20000300800 */
[----:B----4-:R-:W-:Y:S01]  /*9ab90*/  IMAD.X R60, R60, 0x1, R2, P0 ;  /* 0x000000013c3c7824 */ /* 0x010fe200000e0602 */
[----:B------:R-:W-:-:S04]  /*9aba0*/  IADD3 R14, P0, R14, R5, RZ ;  /* 0x000000050e0e7210 */ /* 0x000fc80007f1e0ff */
[----:B------:R0:W-:Y:S01]  /*9abb0*/  STL [R1+0x3a74], R60 ;  /* 0x003a743c01007387 */ /* 0x0001e20000100800 */
[----:B--2---:R-:W-:-:S03]  /*9abc0*/  IMAD.X R17, R17, 0x1, R2, P4 ;  /* 0x0000000111117824 */ /* 0x004fc600020e0602 */
[----:B------:R1:W-:Y:S01]  /*9abd0*/  STL [R1+0x3a40], R14 ;  /* 0x003a400e01007387 */ /* 0x0003e20000100800 */
[----:B---3--:R-:W-:-:S03]  /*9abe0*/  IADD3 R15, P4, R15, R5, RZ ;  /* 0x000000050f0f7210 */ /* 0x008fc60007f9e0ff */
        /* <DEDUP_REMOVED lines=52> */
[----:B0-----:R-:W4:Y:S01]  /*9af30*/  LDL.LU R60, [R1+0x39c8] ;  /* 0x0039c800013c7983 */ /* 0x001f220000300800 */
[----:B------:R-:W-:-:S03]  /*9af40*/  IMAD.X R58, R58, 0x1, R2, P4 ;  /* 0x000000013a3a7824 */ /* 0x000fc600020e0602 */
        /* <DEDUP_REMOVED lines=33> */
[----:B----4-:R-:W-:Y:S01]  /*9b160*/  IADD3 R60, P4, R60, R5, RZ ;  /* 0x000000053c3c7210 */ /* 0x010fe20007f9e0ff */
[----:B------:R-:W-:-:S04]  /*9b170*/  IMAD.X R14, R14, 0x1, R2, P3 ;  /* 0x000000010e0e7824 */ /* 0x000fc800018e0602 */
[----:B------:R0:W-:Y:S01]  /*9b180*/  STL [R1+0x39c8], R60 ;  /* 0x0039c83c01007387 */ /* 0x0001e20000100800 */
[----:B--2---:R-:W-:-:S03]  /*9b190*/  IADD3 R17, P3, R17, R5, RZ ;  /* 0x0000000511117210 */ /* 0x004fc60007f7e0ff */
[----:B------:R1:W-:Y:S01]  /*9b1a0*/  STL [R1+0x39f4], R14 ;  /* 0x0039f40e01007387 */ /* 0x0003e20000100800 */
[----:B---3--:R-:W-:-:S03]  /*9b1b0*/  IMAD.X R15, R15, 0x1, R2, P2 ;  /* 0x000000010f0f7824 */ /* 0x008fc600010e0602 */
        /* <DEDUP_REMOVED lines=926> */
[----:B------:R-:W-:Y:S01]  /*9eba0*/  STL [R1+0x3e2c], R60 ;  /* 0x003e2c3c01007387 */ /* 0x000fe20000100800 */
[----:B--2---:R-:W-:-:S03]  /*9ebb0*/  IADD3 R17, P2, R17, R5, RZ ;  /* 0x0000000511117210 */ /* 0x004fc60007f5e0ff */
        /* <DEDUP_REMOVED lines=57> */
[----:B------:R-:W4:Y:S04]  /*9ef50*/  LDL.LU R60, [R1+0x3eac] ;  /* 0x003eac00013c7983 */ /* 0x000f280000300800 */
[----:B------:R0:W-:Y:S04]  /*9ef60*/  STL [R1+0x3e60], R57 ;  /* 0x003e603901007387 */ /* 0x0001e80000100800 */
        /* <DEDUP_REMOVED lines=24> */
[----:B-1----:R-:W4:Y:S04]  /*9f0f0*/  LDL.LU R3, [R1+0x3f0c] ;  /* 0x003f0c0001037983 */ /* 0x002f280000300800 */
[----:B--2---:R-:W2:Y:S04]  /*9f100*/  LDL.LU R54, [R1+0x3ed0] ;  /* 0x003ed00001367983 */ /* 0x004ea80000300800 */
[----:B---3--:R-:W3:Y:S04]  /*9f110*/  LDL.LU R55, [R1+0x3f14] ;  /* 0x003f140001377983 */ /* 0x008ee80000300800 */
[----:B0-----:R-:W3:Y:S04]  /*9f120*/  LDL.LU R56, [R1+0x3ed8] ;  /* 0x003ed80001387983 */ /* 0x001ee80000300800 */
[----:B------:R-:W3:Y:S04]  /*9f130*/  LDL.LU R57, [R1+0x3f1c] ;  /* 0x003f1c0001397983 */ /* 0x000ee80000300800 */
[----:B------:R-:W3:Y:S01]  /*9f140*/  LDL.LU R58, [R1+0x3ee0] ;  /* 0x003ee000013a7983 */ /* 0x000ee20000300800 */
[----:B----4-:R-:W-:-:S05]  /*9f150*/  IMAD.X R32, R32, 0x1, R2, P6 ;  /* 0x0000000120207824 */ /* 0x010fca00030e0602 */
[----:B------:R0:W-:Y:S01]  /*9f160*/  STL [R1+0x3e68], R32 ;  /* 0x003e682001007387 */ /* 0x0001e20000100800 */
[----:B------:R-:W-:-:S03]  /*9f170*/  IADD3 R60, P6, R60, R5, RZ ;  /* 0x000000053c3c7210 */ /* 0x000fc60007fde0ff */
[----:B0-----:R0:W5:Y:S01]  /*9f180*/  LDL.LU R32, [R1+0x40b4] ;  /* 0x0040b40001207983 */ /* 0x0011620000300800 */
        /* <DEDUP_REMOVED lines=55> */
[----:B-1----:R-:W4:Y:S01]  /*9f500*/  LDL.LU R31, [R1+0x3f24] ;  /* 0x003f2400011f7983 */ /* 0x002f220000300800 */
[----:B------:R-:W-:-:S03]  /*9f510*/  IMAD.X R58, R58, 0x1, R2, P5 ;  /* 0x000000013a3a7824 */ /* 0x000fc600028e0602 */
        /* <DEDUP_REMOVED lines=26> */
[----:B---3--:R-:W3:Y:S04]  /*9f6c0*/  LDL.LU R54, [R1+0x3f48] ;  /* 0x003f480001367983 */ /* 0x008ee80000300800 */
[----:B------:R-:W3:Y:S01]  /*9f6d0*/  LDL.LU R55, [R1+0x3f50] ;  /* 0x003f500001377983 */ /* 0x000ee20000300800 */
[----:B------:R-:W-:-:S03]  /*9f6e0*/  IMAD.MOV.U32 R11, RZ, RZ, R59 ;  /* 0x000000ffff0b7224 */ /* 0x000fc600078e003b */
[----:B-1----:R-:W3:Y:S04]  /*9f6f0*/  LDL.LU R56, [R1+0x3f58] ;  /* 0x003f580001387983 */ /* 0x002ee80000300800 */
[----:B0-----:R-:W3:Y:S04]  /*9f700*/  LDL.LU R57, [R1+0x3f60] ;  /* 0x003f600001397983 */ /* 0x001ee80000300800 */
[----:B------:R-:W3:Y:S04]  /*9f710*/  LDL.LU R58, [R1+0x3f68] ;  /* 0x003f6800013a7983 */ /* 0x000ee80000300800 */
[----:B------:R-:W3:Y:S01]  /*9f720*/  LDL.LU R59, [R1+0x3f70] ;  /* 0x003f7000013b7983 */ /* 0x000ee20000300800 */
[----:B----4-:R-:W-:-:S05]  /*9f730*/  IADD3 R31, P5, R31, R5, RZ ;  /* 0x000000051f1f7210 */ /* 0x010fca0007fbe0ff */
[----:B------:R0:W-:Y:S01]  /*9f740*/  STL [R1+0x3f24], R31 ;  /* 0x003f241f01007387 */ /* 0x0001e20000100800 */
[----:B------:R-:W-:-:S03]  /*9f750*/  IMAD.X R30, R30, 0x1, R2, P1 ;  /* 0x000000011e1e7824 */ /* 0x000fc600008e0602 */
[----:B0-----:R0:W5:Y:S01]  /*9f760*/  LDL.LU R31, [R1+0x40b0] ;  /* 0x0040b000011f7983 */ /* 0x0011620000300800 */
[----:B------:R-:W-:-:S03]  /*9f770*/  IADD3 R29, P1, R29, R5, RZ ;  /* 0x000000051d1d7210 */ /* 0x000fc60007f3e0ff */
[----:B------:R1:W-:Y:S01]  /*9f780*/  STL [R1+0x3ee8], R30 ;  /* 0x003ee81e01007387 */ /* 0x0003e20000100800 */
[--C-:B------:R-:W-:Y:S01]  /*9f790*/  IMAD.X R28, R28, 0x1, R2.reuse, P0 ;  /* 0x000000011c1c7824 */ /* 0x100fe200000e0602 */
[----:B------:R-:W-:Y:S02]  /*9f7a0*/  IADD3 R27, P0, R27, R5, RZ ;  /* 0x000000051b1b7210 */ /* 0x000fe40007f1e0ff */
[----:B-1----:R0:W5:Y:S01]  /*9f7b0*/  LDL.LU R30, [R1+0x40ac] ;  /* 0x0040ac00011e7983 */ /* 0x0021620000300800 */
[----:B------:R-:W-:-:S03]  /*9f7c0*/  IMAD.X R26, R26, 0x1, R2, P4 ;  /* 0x000000011a1a7824 */ /* 0x000fc600020e0602 */
[----:B------:R1:W-:Y:S01]  /*9f7d0*/  STL [R1+0x3f2c], R29 ;  /* 0x003f2c1d01007387 */ /* 0x0003e20000100800 */
[----:B------:R-:W-:-:S03]  /*9f7e0*/  IADD3 R25, P4, R25, R5, RZ ;  /* 0x0000000519197210 */ /* 0x000fc60007f9e0ff */
[----:B-1----:R0:W5:Y:S01]  /*9f7f0*/  LDL.LU R29, [R1+0x40a8] ;  /* 0x0040a800011d7983 */ /* 0x0021620000300800 */
[----:B------:R-:W-:-:S03]  /*9f800*/  IMAD.X R24, R24, 0x1, R2, P3 ;  /* 0x0000000118187824 */ /* 0x000fc600018e0602 */
[----:B------:R1:W-:Y:S01]  /*9f810*/  STL [R1+0x3ef0], R28 ;  /* 0x003ef01c01007387 */ /* 0x0003e20000100800 */
[-C--:B------:R-:W-:Y:S01]  /*9f820*/  IADD3 R23, P3, R23, R5.reuse, RZ ;  /* 0x0000000517177210 */ /* 0x080fe20007f7e0ff */
[--C-:B------:R-:W-:Y:S02]  /*9f830*/  IMAD.X R22, R22, 0x1, R2.reuse, P2 ;  /* 0x0000000116167824 */ /* 0x100fe400010e0602 */
[----:B-1----:R0:W5:Y:S04]  /*9f840*/  LDL.LU R28, [R1+0x40a4] ;  /* 0x0040a400011c7983 */ /* 0x0021680000300800 */
[----:B------:R1:W-:Y:S01]  /*9f850*/  STL [R1+0x3f34], R27 ;  /* 0x003f341b01007387 */ /* 0x0003e20000100800 */
[----:B------:R-:W-:Y:S01]  /*9f860*/  IADD3 R21, P2, R21, R5, RZ ;  /* 0x0000000515157210 */ /* 0x000fe20007f5e0ff */
[----:B------:R-:W-:-:S02]  /*9f870*/  IMAD.X R20, R20, 0x1, R2, P6 ;  /* 0x0000000114147824 */ /* 0x000fc400030e0602 */
[----:B-1----:R0:W5:Y:S04]  /*9f880*/  LDL.LU R27, [R1+0x40a0] ;  /* 0x0040a000011b7983 */ /* 0x0021680000300800 */
[----:B------:R1:W-:Y:S01]  /*9f890*/  STL [R1+0x3ef8], R26 ;  /* 0x003ef81a01007387 */ /* 0x0003e20000100800 */
[----:B------:R-:W-:-:S03]  /*9f8a0*/  IADD3 R60, P6, R60, R5, RZ ;  /* 0x000000053c3c7210 */ /* 0x000fc60007fde0ff */
[----:B-1----:R0:W5:Y:S04]  /*9f8b0*/  LDL.LU R26, [R1+0x409c] ;  /* 0x00409c00011a7983 */ /* 0x0021680000300800 */
[----:B------:R1:W-:Y:S01]  /*9f8c0*/  STL [R1+0x3f3c], R25 ;  /* 0x003f3c1901007387 */ /* 0x0003e20000100800 */
[--C-:B--2---:R-:W-:Y:S01]  /*9f8d0*/  IMAD.X R3, R3, 0x1, R2.reuse, P5 ;  /* 0x0000000103037824 */ /* 0x104fe200028e0602 */
[----:B------:R-:W-:Y:S02]  /*9f8e0*/  IADD3 R8, P5, R8, R5, RZ ;  /* 0x0000000508087210 */ /* 0x000fe40007fbe0ff */
[----:B-1----:R0:W5:Y:S04]  /*9f8f0*/  LDL.LU R25, [R1+0x4098] ;  /* 0x0040980001197983 */ /* 0x0021680000300800 */
[----:B------:R1:W-:Y:S04]  /*9f900*/  STL [R1+0x3f00], R24 ;  /* 0x003f001801007387 */ /* 0x0003e80000100800 */
[----:B-1----:R0:W5:Y:S04]  /*9f910*/  LDL.LU R24, [R1+0x4094] ;  /* 0x0040940001187983 */ /* 0x0021680000300800 */
[----:B------:R1:W-:Y:S04]  /*9f920*/  STL [R1+0x3f44], R23 ;  /* 0x003f441701007387 */ /* 0x0003e80000100800 */
[----:B-1----:R0:W5:Y:S04]  /*9f930*/  LDL.LU R23, [R1+0x4090] ;  /* 0x0040900001177983 */ /* 0x0021680000300800 */
[----:B------:R1:W-:Y:S04]  /*9f940*/  STL [R1+0x3f08], R22 ;  /* 0x003f081601007387 */ /* 0x0003e80000100800 */
[----:B-1----:R0:W5:Y:S04]  /*9f950*/  LDL.LU R22, [R1+0x408c] ;  /* 0x00408c0001167983 */ /* 0x0021680000300800 */
[----:B------:R1:W-:Y:S01]  /*9f960*/  STL [R1+0x3f4c], R21 ;  /* 0x003f4c1501007387 */ /* 0x0003e20000100800 */
[----:B------:R-:W-:-:S03]  /*9f970*/  IMAD.X R9, R9, 0x1, R2, P0 ;  /* 0x0000000109097824 */ /* 0x000fc600000e0602 */
[----:B-1----:R0:W5:Y:S04]  /*9f980*/  LDL.LU R21, [R1+0x4088] ;  /* 0x0040880001157983 */ /* 0x0021680000300800 */
[----:B------:R1:W-:Y:S01]  /*9f990*/  STL [R1+0x3f10], R20 ;  /* 0x003f101401007387 */ /* 0x0003e20000100800 */
[----:B------:R-:W-:-:S03]  /*9f9a0*/  IMAD.X R14, R14, 0x1, R2, P1 ;  /* 0x000000010e0e7824 */ /* 0x000fc600008e0602 */
[----:B-1----:R0:W5:Y:S04]  /*9f9b0*/  LDL.LU R20, [R1+0x4084] ;  /* 0x0040840001147983 */ /* 0x0021680000300800 */
[----:B------:R-:W-:Y:S04]  /*9f9c0*/  STL [R1+0x3f54], R60 ;  /* 0x003f543c01007387 */ /* 0x000fe80000100800 */
[----:B------:R-:W-:Y:S04]  /*9f9d0*/  STL [R1+0x3f18], R3 ;  /* 0x003f180301007387 */ /* 0x000fe80000100800 */
[----:B------:R1:W-:Y:S01]  /*9f9e0*/  STL [R1+0x3f5c], R8 ;  /* 0x003f5c0801007387 */ /* 0x0003e20000100800 */
[-C--:B------:R-:W-:Y:S01]  /*9f9f0*/  IADD3 R17, P1, R17, R5.reuse, RZ ;  /* 0x0000000511117210 */ /* 0x080fe20007f3e0ff */
[----:B------:R-:W-:Y:S01]  /*9fa00*/  IMAD.X R16, R16, 0x1, R2, P4 ;  /* 0x0000000110107824 */ /* 0x000fe200020e0602 */
[-C--:B------:R-:W-:Y:S01]  /*9fa10*/  IADD3 R4, P4, R4, R5.reuse, RZ ;  /* 0x0000000504047210 */ /* 0x080fe20007f9e0ff */
[----:B-1----:R-:W-:Y:S01]  /*9fa20*/  IMAD.MOV.U32 R8, RZ, RZ, 0x7f ;  /* 0x0000007fff087424 */ /* 0x002fe200078e00ff */
[----:B------:R1:W-:Y:S04]  /*9fa30*/  STL [R1+0x3f28], R9 ;  /* 0x003f280901007387 */ /* 0x0003e80000100800 */
[----:B------:R-:W-:Y:S01]  /*9fa40*/  IADD3 R8, R8, c[0x0][0x180], RZ ;  /* 0x0000600008087a10 */ /* 0x000fe20007ffe0ff */
[----:B------:R-:W-:Y:S01]  /*9fa50*/  STL [R1+0x3f20], R14 ;  /* 0x003f200e01007387 */ /* 0x000fe20000100800 */
[----:B------:R-:W-:-:S02]  /*9fa60*/  IADD3 R15, P0, R15, R5, RZ ;  /* 0x000000050f0f7210 */ /* 0x000fc40007f1e0ff */
[----:B-1----:R-:W-:Y:S01]  /*9fa70*/  SHF.R.S32.HI R9, RZ, 0x1f, R8 ;  /* 0x0000001fff097819 */ /* 0x002fe20000011408 */
[----:B------:R-:W-:Y:S01]  /*9fa80*/  STL [R1+0x3f64], R17 ;  /* 0x003f641101007387 */ /* 0x000fe20000100800 */
[----:B------:R-:W-:-:S03]  /*9fa90*/  IMAD.X R6, R6, 0x1, R2, P3 ;  /* 0x0000000106067824 */ /* 0x000fc600018e0602 */
[----:B------:R1:W-:Y:S01]  /*9faa0*/  STL [R1+0x3f74], R4 ;  /* 0x003f740401007387 */ /* 0x0003e20000100800 */
[----:B------:R-:W-:Y:S01]  /*9fab0*/  IADD3 R10, P3, R10, R5, RZ ;  /* 0x000000050a0a7210 */ /* 0x000fe20007f7e0ff */
[--C-:B------:R-:W-:Y:S02]  /*9fac0*/  IMAD.X R7, R7, 0x1, R2.reuse, P2 ;  /* 0x0000000107077824 */ /* 0x100fe400010e0602 */
[----:B------:R-:W-:Y:S01]  /*9fad0*/  STL [R1+0x3f6c], R15 ;  /* 0x003f6c0f01007387 */ /* 0x000fe20000100800 */
[--C-:B---3--:R-:W-:Y:S01]  /*9fae0*/  IMAD.X R54, R54, 0x1, R2.reuse, P6 ;  /* 0x0000000136367824 */ /* 0x108fe200030e0602 */
[----:B-1----:R-:W-:Y:S02]  /*9faf0*/  LEA.HI R4, R9, R8, RZ, 0x7 ;  /* 0x0000000809047211 */ /* 0x002fe400078f38ff */
[----:B------:R-:W-:Y:S01]  /*9fb00*/  STL [R1+0x3f30], R16 ;  /* 0x003f301001007387 */ /* 0x000fe20000100800 */
[----:B------:R-:W-:Y:S01]  /*9fb10*/  IMAD.X R55, R55, 0x1, R2, P5 ;  /* 0x0000000137377824 */ /* 0x000fe200028e0602 */
[----:B------:R-:W-:-:S02]  /*9fb20*/  SHF.R.S32.HI R4, RZ, 0x7, R4 ;  /* 0x00000007ff047819 */ /* 0x000fc40000011404 */
[----:B------:R1:W-:Y:S01]  /*9fb30*/  STL [R1+0x3f38], R6 ;  /* 0x003f380601007387 */ /* 0x0003e20000100800 */
[--C-:B------:R-:W-:Y:S02]  /*9fb40*/  IMAD.X R56, R56, 0x1, R2.reuse, P1 ;  /* 0x0000000138387824 */ /* 0x100fe400008e0602 */
[--C-:B------:R-:W-:Y:S01]  /*9fb50*/  IMAD.X R57, R57, 0x1, R2.reuse, P0 ;  /* 0x0000000139397824 */ /* 0x100fe200000e0602 */
[----:B------:R-:W2:Y:S01]  /*9fb60*/  S2R R3, SR_TID.X ;  /* 0x0000000000037919 */ /* 0x000ea20000002100 */
[----:B------:R-:W-:Y:S01]  /*9fb70*/  ISETP.NE.U32.AND P2, PT, R11, R4, PT ;  /* 0x000000040b00720c */ /* 0x000fe20003f45070 */
[----:B------:R-:W-:Y:S02]  /*9fb80*/  IMAD.X R58, R58, 0x1, R2, P4 ;  /* 0x000000013a3a7824 */ /* 0x000fe400020e0602 */
[----:B------:R-:W-:Y:S01]  /*9fb90*/  STL [R1+0x3f78], R10 ;  /* 0x003f780a01007387 */ /* 0x000fe20000100800 */
[----:B------:R-:W-:Y:S02]  /*9fba0*/  IMAD.MOV.U32 R4, RZ, RZ, R12 ;  /* 0x000000ffff047224 */ /* 0x000fe400078e000c */
[----:B------:R-:W-:Y:S01]  /*9fbb0*/  IMAD.MOV.U32 R5, RZ, RZ, R19 ;  /* 0x000000ffff057224 */ /* 0x000fe200078e0013 */
[----:B------:R3:W-:Y:S01]  /*9fbc0*/  STL [R1+0x3f40], R7 ;  /* 0x003f400701007387 */ /* 0x0007e20000100800 */
[----:B------:R-:W-:-:S03]  /*9fbd0*/  IMAD.X R59, R59, 0x1, R2, P3 ;  /* 0x000000013b3b7824 */ /* 0x000fc600018e0602 */
[----:B------:R0:W-:Y:S01]  /*9fbe0*/  STL [R1+0x3f48], R54 ;  /* 0x003f483601007387 */ /* 0x0001e20000100800 */
[----:B-1----:R-:W-:-:S03]  /*9fbf0*/  IMAD.MOV.U32 R6, RZ, RZ, R13 ;  /* 0x000000ffff067224 */ /* 0x002fc600078e000d */
[----:B------:R0:W-:Y:S01]  /*9fc00*/  STL [R1+0x3f50], R55 ;  /* 0x003f503701007387 */ /* 0x0001e20000100800 */
[----:B---3--:R-:W-:-:S03]  /*9fc10*/  IMAD.MOV.U32 R7, RZ, RZ, R18 ;  /* 0x000000ffff077224 */ /* 0x008fc600078e0012 */
[----:B------:R0:W-:Y:S04]  /*9fc20*/  STL [R1+0x3f58], R56 ;  /* 0x003f583801007387 */ /* 0x0001e80000100800 */
[----:B------:R0:W-:Y:S04]  /*9fc30*/  STL [R1+0x3f60], R57 ;  /* 0x003f603901007387 */ /* 0x0001e80000100800 */
[----:B------:R0:W-:Y:S04]  /*9fc40*/  STL [R1+0x3f68], R58 ;  /* 0x003f683a01007387 */ /* 0x0001e80000100800 */
[----:B------:R0:W-:Y:S04]  /*9fc50*/  STL.64 [R1+0xd18], R4 ;  /* 0x000d180401007387 */ /* 0x0001e80000100a00 */
[----:B------:R0:W-:Y:S04]  /*9fc60*/  STL [R1+0x3f70], R59 ;  /* 0x003f703b01007387 */ /* 0x0001e80000100800 */
[----:B------:R0:W-:Y:S01]  /*9fc70*/  STL.64 [R1+0xd20], R6 ;  /* 0x000d200601007387 */ /* 0x0001e20000100a00 */
[----:B------:R-:W-:Y:S01]  /*9fc80*/  IMAD.MOV.U32 R60, RZ, RZ, c[0x0][0x188] ;  /* 0x00006200ff3c7624 */ /* 0x000fe200078e00ff */
[----:B--2---:R-:W-:-:S03]  /*9fc90*/  LOP3.LUT R3, R3, 0x1f, RZ, 0xc0, !PT ;  /* 0x0000001f03037812 */ /* 0x004fc600078ec0ff */
[----:B------:R-:W-:Y:S02]  /*9fca0*/  IMAD.SHL.U32 R60, R60, 0x80, RZ ;  /* 0x000000803c3c7824 */ /* 0x000fe400078e00ff */
[----:B------:R-:W-:Y:S02]  /*9fcb0*/  IMAD.SHL.U32 R3, R3, 0x2, RZ ;  /* 0x0000000203037824 */ /* 0x000fe400078e00ff */
[----:B------:R-:W-:Y:S01]  /*9fcc0*/  IMAD.SHL.U32 R60, R60, 0x2, RZ ;  /* 0x000000023c3c7824 */ /* 0x000fe200078e00ff */
[----:B------:R-:W-:Y:S01]  /*9fcd0*/  @!P2 CALL.REL.NOINC `(.L_x_2) ;  /* 0x000000100000a944 */ /* 0x000fe20003c00000 */
[----:B------:R-:W-:Y:S05]  /*9fce0*/  BRA `(.L_x_3) ;  /* 0xfff7c0d000007947 */ /* 0x000fea000383ffff */
.L_x_2:
[----:B0-----:R-:W2:Y:S04]  /*9fcf0*/  LDL.LU R54, [R1+0x7dc] ;  /* 0x0007dc0001367983 */ /* 0x001ea80000300800 */
[----:B------:R-:W2:Y:S04]  /*9fd00*/  LDL.LU R55, [R1+0x7d8] ;  /* 0x0007d80001377983 */ /* 0x000ea80000300800 */
[----:B------:R-:W3:Y:S04]  /*9fd10*/  LDL.LU R56, [R1+0x7cc] ;  /* 0x0007cc0001387983 */ /* 0x000ee80000300800 */
[----:B------:R-:W3:Y:S04]  /*9fd20*/  LDL.LU R57, [R1+0x7c8] ;  /* 0x0007c80001397983 */ /* 0x000ee80000300800 */
[----:B------:R-:W4:Y:S04]  /*9fd30*/  LDL.LU R58, [R1+0x7bc] ;  /* 0x0007bc00013a7983 */ /* 0x000f280000300800 */
[----:B------:R-:W4:Y:S01]  /*9fd40*/  LDL.LU R59, [R1+0x7b8] ;  /* 0x0007b800013b7983 */ /* 0x000f220000300800 */
[----:B-----5:R-:W-:-:S03]  /*9fd50*/  F2FP.PACK_AB R2, R23, R22 ;  /* 0x000000161702723e */ /* 0x020fc600000000ff */
        /* <DEDUP_REMOVED lines=26> */
[----:B--2---:R-:W-:-:S05]  /*9ff00*/  F2FP.PACK_AB R0, R54, R55 ;  /* 0x000000373600723e */ /* 0x004fca00000000ff */
[----:B------:R0:W-:Y:S01]  /*9ff10*/  STL [R1+0x318], R0 ;  /* 0x0003180001007387 */ /* 0x0001e20000100800 */
[----:B---3--:R-:W-:-:S05]  /*9ff20*/  F2FP.PACK_AB R3, R56, R57 ;  /* 0x000000393803723e */ /* 0x008fca00000000ff */
[----:B------:R1:W-:Y:S01]  /*9ff30*/  STL [R1+0x314], R3 ;  /* 0x0003140301007387 */ /* 0x0003e20000100800 */
[----:B0-----:R-:W-:Y:S02]  /*9ff40*/  F2FP.PACK_AB R0, R21, R20 ;  /* 0x000000141500723e */ /* 0x001fe400000000ff */
[----:B----4-:R-:W-:-:S05]  /*9ff50*/  F2FP.PACK_AB R2, R58, R59 ;  /* 0x0000003b3a02723e */ /* 0x010fca00000000ff */
[----:B------:R0:W-:Y:S01]  /*9ff60*/  STL [R1+0x310], R2 ;  /* 0x0003100201007387 */ /* 0x0001e20000100800 */
[----:B-1----:R-:W-:-:S03]  /*9ff70*/  F2FP.PACK_AB R3, R51, R50 ;  /* 0x000000323303723e */ /* 0x002fc600000000ff */
[----:B------:R1:W-:Y:S04]  /*9ff80*/  STL [R1+0x30c], R0 ;  /* 0x00030c0001007387 */ /* 0x0003e80000100800 */
[----:B------:R-:W-:Y:S01]  /*9ff90*/  STL [R1+0x308], R3 ;  /* 0x0003080301007387 */ /* 0x000fe20000100800 */
[----:B0-----:R-:W-:-:S03]  /*9ffa0*/  F2FP.PACK_AB R2, R47, R46 ;  /* 0x0000002e2f02723e */ /* 0x001fc600000000ff */
[----:B------:R-:W2:Y:S01]  /*9ffb0*/  LDL.LU R61, [R1+0x558] ;  /* 0x00055800013d7983 */ /* 0x000ea20000300800 */
[----:B-1----:R-:W-:-:S03]  /*9ffc0*/  F2FP.PACK_AB R0, R43, R42 ;  /* 0x0000002a2b00723e */ /* 0x002fc600000000ff */
[----:B------:R-:W-:Y:S04]  /*9ffd0*/  STL [R1+0x304], R2 ;  /* 0x0003040201007387 */ /* 0x000fe80000100800 */
[----:B------:R-:W3:Y:S04]  /*9ffe0*/  LDL.LU R52, [R1+0x56c] ;  /* 0x00056c0001347983 */ /* 0x000ee80000300800 */
[----:B------:R-:W-:Y:S04]  /*9fff0*/  STL [R1+0x300], R0 ;  /* 0x0003000001007387 */ /* 0x000fe80000100800 */
[----:B---3--:R0:W-:Y:S04]  /*a0000*/  STL [R1+0x413c], R52 ;  /* 0x00413c3401007387 */ /* 0x0081e80000100800 */
[----:B0-----:R-:W2:Y:S04]  /*a0010*/  LDL.LU R52, [R1+0x55c] ;  /* 0x00055c0001347983 */ /* 0x001ea80000300800 */
[----:B------:R-:W3:Y:S04]  /*a0020*/  LDL.LU R53, [R1+0x568] ;  /* 0x0005680001357983 */ /* 0x000ee80000300800 */
[----:B------:R-:W4:Y:S04]  /*a0030*/  LDL.LU R48, [R1+0x3fc] ;  /* 0x0003fc0001307983 */ /* 0x000f280000300800 */
[----:B------:R-:W4:Y:S04]  /*a0040*/  LDL.LU R49, [R1+0x3f8] ;  /* 0x0003f80001317983 */ /* 0x000f280000300800 */
        /* <DEDUP_REMOVED lines=56> */
[----:B--2---:R-:W-:-:S03]  /*a03d0*/  F2FP.PACK_AB R61, R52, R61 ;  /* 0x0000003d343d723e */ /* 0x004fc600000000ff */
[----:B------:R-:W2:Y:S04]  /*a03e0*/  LDL.LU R52, [R1+0x413c] ;  /* 0x00413c0001347983 */ /* 0x000ea80000300800 */
[----:B------:R-:W-:Y:S01]  /*a03f0*/  STL [R1+0x2fc], R61 ;  /* 0x0002fc3d01007387 */ /* 0x000fe20000100800 */
[----:B----4-:R-:W-:Y:S02]  /*a0400*/  F2FP.PACK_AB R48, R48, R49 ;  /* 0x000000313030723e */ /* 0x010fe400000000ff */
[----:B---3--:R-:W-:Y:S02]  /*a0410*/  F2FP.PACK_AB R44, R44, R45 ;  /* 0x0000002d2c2c723e */ /* 0x008fe400000000ff */
[----:B------:R-:W-:Y:S02]  /*a0420*/  F2FP.PACK_AB R40, R40, R41 ;  /* 0x000000292828723e */ /* 0x000fe400000000ff */
[----:B------:R-:W-:-:S02]  /*a0430*/  F2FP.PACK_AB R36, R36, R37 ;  /* 0x000000252424723e */ /* 0x000fc400000000ff */
[----:B------:R-:W-:Y:S02]  /*a0440*/  F2FP.PACK_AB R32, R32, R33 ;  /* 0x000000212020723e */ /* 0x000fe400000000ff */
[----:B------:R-:W-:Y:S02]  /*a0450*/  F2FP.PACK_AB R28, R28, R29 ;  /* 0x0000001d1c1c723e */ /* 0x000fe400000000ff */
[----:B------:R-:W-:Y:S02]  /*a0460*/  F2FP.PACK_AB R25, R24, R25 ;  /* 0x000000191819723e */ /* 0x000fe400000000ff */
[----:B------:R-:W-:Y:S02]  /*a0470*/  F2FP.PACK_AB R24, R27, R26 ;  /* 0x0000001a1b18723e */ /* 0x000fe400000000ff */
[----:B------:R-:W-:Y:S02]  /*a0480*/  F2FP.PACK_AB R26, R31, R30 ;  /* 0x0000001e1f1a723e */ /* 0x000fe400000000ff */
[----:B------:R-:W-:-:S02]  /*a0490*/  F2FP.PACK_AB R3, R3, R0 ;  /* 0x000000000303723e */ /* 0x000fc400000000ff */
[----:B------:R-:W-:Y:S02]  /*a04a0*/  F2FP.PACK_AB R2, R60, R2 ;  /* 0x000000023c02723e */ /* 0x000fe400000000ff */
[----:B------:R-:W-:Y:S02]  /*a04b0*/  F2FP.PACK_AB R0, R12, R19 ;  /* 0x000000130c00723e */ /* 0x000fe400000000ff */
[----:B--2---:R-:W-:-:S05]  /*a04c0*/  F2FP.PACK_AB R52, R52, R53 ;  /* 0x000000353434723e */ /* 0x004fca00000000ff */
        /* <DEDUP_REMOVED lines=9> */
[----:B0-----:R-:W-:-:S03]  /*a0560*/  F2FP.PACK_AB R25, R35, R34 ;  /* 0x000000222319723e */ /* 0x001fc600000000ff */
[----:B------:R-:W-:Y:S01]  /*a0570*/  STL [R1+0x2d4], R26 ;  /* 0x0002d41a01007387 */ /* 0x000fe20000100800 */
[----:B-1----:R-:W-:-:S03]  /*a0580*/  F2FP.PACK_AB R24, R39, R38 ;  /* 0x000000262718723e */ /* 0x002fc600000000ff */
[----:B------:R-:W-:Y:S04]  /*a0590*/  STL [R1+0x2d0], R25 ;  /* 0x0002d01901007387 */ /* 0x000fe80000100800 */
[----:B------:R-:W-:Y:S04]  /*a05a0*/  STL [R1+0x2cc], R24 ;  /* 0x0002cc1801007387 */ /* 0x000fe80000100800 */
[----:B------:R0:W-:Y:S04]  /*a05b0*/  STL [R1+0x2c8], R3 ;  /* 0x0002c80301007387 */ /* 0x0001e80000100800 */
[----:B------:R1:W-:Y:S01]  /*a05c0*/  STL [R1+0x2c4], R2 ;  /* 0x0002c40201007387 */ /* 0x0003e20000100800 */
[----:B0-----:R-:W-:-:S03]  /*a05d0*/  F2FP.PACK_AB R3, R13, R18 ;  /* 0x000000120d03723e */ /* 0x001fc600000000ff */
[----:B------:R0:W-:Y:S01]  /*a05e0*/  STL [R1+0x2c0], R0 ;  /* 0x0002c00001007387 */ /* 0x0001e20000100800 */
[----:B-1----:R-:W-:-:S03]  /*a05f0*/  F2FP.PACK_AB R2, R14, R17 ;  /* 0x000000110e02723e */ /* 0x002fc600000000ff */
[----:B------:R1:W-:Y:S04]  /*a0600*/  STL [R1+0x2bc], R3 ;  /* 0x0002bc0301007387 */ /* 0x0003e80000100800 */
[----:B------:R2:W-:Y:S01]  /*a0610*/  STL [R1+0x2b8], R2 ;  /* 0x0002b80201007387 */ /* 0x0005e20000100800 */
[----:B0-----:R-:W-:Y:S02]  /*a0620*/  F2FP.PACK_AB R0, R15, R16 ;  /* 0x000000100f00723e */ /* 0x001fe400000000ff */
[----:B-1----:R-:W-:-:S03]  /*a0630*/  F2FP.PACK_AB R3, R4, R8 ;  /* 0x000000080403723e */ /* 0x002fc600000000ff */
[----:B------:R0:W-:Y:S01]  /*a0640*/  STL [R1+0x2b4], R0 ;  /* 0x0002b40001007387 */ /* 0x0001e20000100800 */
[----:B--2---:R-:W-:-:S03]  /*a0650*/  F2FP.PACK_AB R2, R5, R9 ;  /* 0x000000090502723e */ /* 0x004fc600000000ff */
        /* <DEDUP_REMOVED lines=18> */
[----:B------:R-:W-:Y:S04]  /*a0780*/  STL [R1+0x28c], R3 ;  /* 0x00028c0301007387 */ /* 0x000fe80000100800 */
[----:B------:R-:W2:Y:S04]  /*a0790*/  LDL.LU R61, [R1+0x730] ;  /* 0x00073000013d7983 */ /* 0x000ea80000300800 */
[----:B------:R-:W-:Y:S04]  /*a07a0*/  STL [R1+0x288], R2 ;  /* 0x0002880201007387 */ /* 0x000fe80000100800 */
[----:B------:R-:W3:Y:S01]  /*a07b0*/  LDL.LU R52, [R1+0x5dc] ;  /* 0x0005dc0001347983 */ /* 0x000ee20000300800 */
[----:B0-----:R-:W-:-:S05]  /*a07c0*/  F2FP.PACK_AB R0, R42, R43 ;  /* 0x0000002b2a00723e */ /* 0x001fca00000000ff */
        /* <DEDUP_REMOVED lines=316> */
[----:B------:R0:W-:Y:S01]  /*a1b90*/  STL [R1+0x188], R38 ;  /* 0x0001882601007387 */ /* 0x0001e20000100800 */
[----:B----4-:R-:W-:-:S03]  /*a1ba0*/  F2FP.PACK_AB R30, R35, R30 ;  /* 0x0000001e231e723e */ /* 0x010fc600000000ff */
[----:B0-----:R-:W4:Y:S01]  /*a1bb0*/  LDL.LU R38, [R1+0x412c] ;  /* 0x00412c0001267983 */ /* 0x001f220000300800 */
[----:B---3--:R-:W-:Y:S02]  /*a1bc0*/  F2FP.PACK_AB R26, R31, R26 ;  /* 0x0000001a1f1a723e */ /* 0x008fe400000000ff */
[----:B------:R-:W-:Y:S02]  /*a1bd0*/  F2FP.PACK_AB R61, R27, R61 ;  /* 0x0000003d1b3d723e */ /* 0x000fe400000000ff */
[----:B------:R-:W-:Y:S02]  /*a1be0*/  F2FP.PACK_AB R52, R52, R53 ;  /* 0x000000353434723e */ /* 0x000fe400000000ff */
[----:B--2---:R-:W-:Y:S02]  /*a1bf0*/  F2FP.PACK_AB R34, R39, R34 ;  /* 0x000000222722723e */ /* 0x004fe400000000ff */
[----:B------:R-:W4:Y:S04]  /*a1c00*/  LDL.LU R39, [R1+0x4128] ;  /* 0x0041280001277983 */ /* 0x000f280000300800 */
[----:B------:R0:W-:Y:S04]  /*a1c10*/  STL [R1+0x184], R34 ;  /* 0x0001842201007387 */ /* 0x0001e80000100800 */
[----:B0-----:R-:W2:Y:S04]  /*a1c20*/  LDL.LU R34, [R1+0x4124] ;  /* 0x0041240001227983 */ /* 0x001ea80000300800 */
[----:B------:R-:W2:Y:S01]  /*a1c30*/  LDL.LU R35, [R1+0x4120] ;  /* 0x0041200001237983 */ /* 0x000ea20000300800 */
[----:B------:R-:W-:-:S03]  /*a1c40*/  F2FP.PACK_AB R48, R48, R49 ;  /* 0x000000313030723e */ /* 0x000fc600000000ff */
[----:B------:R0:W-:Y:S01]  /*a1c50*/  STL [R1+0x180], R30 ;  /* 0x0001801e01007387 */ /* 0x0001e20000100800 */
[----:B------:R-:W-:Y:S02]  /*a1c60*/  F2FP.PACK_AB R44, R44, R45 ;  /* 0x0000002d2c2c723e */ /* 0x000fe400000000ff */
[----:B------:R-:W-:Y:S02]  /*a1c70*/  F2FP.PACK_AB R40, R40, R41 ;  /* 0x000000292828723e */ /* 0x000fe400000000ff */
[----:B------:R-:W-:Y:S01]  /*a1c80*/  F2FP.PACK_AB R36, R36, R37 ;  /* 0x000000252424723e */ /* 0x000fe200000000ff */
[----:B0-----:R-:W3:Y:S04]  /*a1c90*/  LDL.LU R30, [R1+0x411c] ;  /* 0x00411c00011e7983 */ /* 0x001ee80000300800 */
[----:B------:R-:W3:Y:S04]  /*a1ca0*/  LDL.LU R31, [R1+0x4118] ;  /* 0x00411800011f7983 */ /* 0x000ee80000300800 */
[----:B------:R0:W-:Y:S01]  /*a1cb0*/  STL [R1+0x17c], R26 ;  /* 0x00017c1a01007387 */ /* 0x0001e20000100800 */
[----:B------:R-:W-:-:S02]  /*a1cc0*/  F2FP.PACK_AB R32, R32, R33 ;  /* 0x000000212020723e */ /* 0x000fc400000000ff */
[----:B------:R-:W-:Y:S02]  /*a1cd0*/  F2FP.PACK_AB R28, R28, R29 ;  /* 0x0000001d1c1c723e */ /* 0x000fe400000000ff */
[----:B------:R-:W-:Y:S01]  /*a1ce0*/  F2FP.PACK_AB R24, R24, R25 ;  /* 0x000000191818723e */ /* 0x000fe200000000ff */
[----:B0-----:R-:W3:Y:S04]  /*a1cf0*/  LDL.LU R26, [R1+0x4114] ;  /* 0x00411400011a7983 */ /* 0x001ee80000300800 */
[----:B------:R-:W3:Y:S04]  /*a1d00*/  LDL.LU R27, [R1+0x4110] ;  /* 0x00411000011b7983 */ /* 0x000ee80000300800 */
[----:B------:R-:W-:Y:S01]  /*a1d10*/  STL [R1+0x178], R61 ;  /* 0x0001783d01007387 */ /* 0x000fe20000100800 */
[----:B------:R-:W-:-:S03]  /*a1d20*/  F2FP.PACK_AB R0, R3, R0 ;  /* 0x000000000300723e */ /* 0x000fc600000000ff */
[----:B------:R-:W-:Y:S01]  /*a1d30*/  STL [R1+0x174], R52 ;  /* 0x0001743401007387 */ /* 0x000fe20000100800 */
[----:B------:R-:W-:-:S03]  /*a1d40*/  F2FP.PACK_AB R3, R60, R2 ;  /* 0x000000023c03723e */ /* 0x000fc600000000ff */
[----:B------:R-:W-:Y:S04]  /*a1d50*/  STL [R1+0x170], R48 ;  /* 0x0001703001007387 */ /* 0x000fe80000100800 */
[----:B------:R-:W-:Y:S04]  /*a1d60*/  STL [R1+0x16c], R44 ;  /* 0x00016c2c01007387 */ /* 0x000fe80000100800 */
[----:B------:R-:W-:Y:S04]  /*a1d70*/  STL [R1+0x168], R40 ;  /* 0x0001682801007387 */ /* 0x000fe80000100800 */
[----:B------:R-:W-:Y:S01]  /*a1d80*/  STL [R1+0x164], R36 ;  /* 0x0001642401007387 */ /* 0x000fe20000100800 */
[----:B------:R-:W-:-:S03]  /*a1d90*/  F2FP.PACK_AB R2, R12, R19 ;  /* 0x000000130c02723e */ /* 0x000fc600000000ff */
[----:B------:R-:W-:Y:S04]  /*a1da0*/  STL [R1+0x160], R32 ;  /* 0x0001602001007387 */ /* 0x000fe80000100800 */
        /* <DEDUP_REMOVED lines=12> */
[----:B------:R-:W-:-:S03]  /*a1e70*/  F2FP.PACK_AB R3, R5, R9 ;  /* 0x000000090503723e */ /* 0x000fc600000000ff */
        /* <DEDUP_REMOVED lines=20> */
[----:B0-----:R-:W-:-:S05]  /*a1fc0*/  F2FP.PACK_AB R2, R42, R43 ;  /* 0x0000002b2a02723e */ /* 0x001fca00000000ff */
[----:B------:R3:W-:Y:S01]  /*a1fd0*/  STL [R1+0x110], R2 ;  /* 0x0001100201007387 */ /* 0x0007e20000100800 */
[----:B----4-:R-:W-:-:S05]  /*a1fe0*/  F2FP.PACK_AB R0, R39, R38 ;  /* 0x000000262700723e */ /* 0x010fca00000000ff */
[----:B------:R0:W-:Y:S01]  /*a1ff0*/  STL [R1+0x10c], R0 ;  /* 0x00010c0001007387 */ /* 0x0001e20000100800 */
[----:B--2---:R-:W-:-:S05]  /*a2000*/  F2FP.PACK_AB R3, R35, R34 ;  /* 0x000000222303723e */ /* 0x004fca00000000ff */
[----:B------:R-:W-:Y:S04]  /*a2010*/  STL [R1+0x108], R3 ;  /* 0x0001080301007387 */ /* 0x000fe80000100800 */
[----:B------:R-:W2:Y:S01]  /*a2020*/  LDL.LU R61, [R1+0x978] ;  /* 0x00097800013d7983 */ /* 0x000ea20000300800 */
[----:B---3--:R-:W-:-:S05]  /*a2030*/  F2FP.PACK_AB R2, R31, R30 ;  /* 0x0000001e1f02723e */ /* 0x008fca00000000ff */
[----:B------:R-:W-:Y:S01]  /*a2040*/  STL [R1+0x104], R2 ;  /* 0x0001040201007387 */ /* 0x000fe20000100800 */
[----:B0-----:R-:W-:-:S03]  /*a2050*/  F2FP.PACK_AB R0, R27, R26 ;  /* 0x0000001a1b00723e */ /* 0x001fc600000000ff */
[----:B--2---:R0:W-:Y:S04]  /*a2060*/  STL [R1+0x4108], R61 ;  /* 0x0041083d01007387 */ /* 0x0041e80000100800 */
[----:B------:R-:W-:Y:S04]  /*a2070*/  STL [R1+0x100], R0 ;  /* 0x0001000001007387 */ /* 0x000fe80000100800 */
[----:B0-----:R-:W2:Y:S04]  /*a2080*/  LDL.LU R61, [R1+0x968] ;  /* 0x00096800013d7983 */ /* 0x001ea80000300800 */
[----:B------:R-:W3:Y:S04]  /*a2090*/  LDL.LU R52, [R1+0x98c] ;  /* 0x00098c0001347983 */ /* 0x000ee80000300800 */
[----:B---3--:R0:W-:Y:S04]  /*a20a0*/  STL [R1+0x4104], R52 ;  /* 0x0041043401007387 */ /* 0x0081e80000100800 */
[----:B0-----:R-:W3:Y:S04]  /*a20b0*/  LDL.LU R52, [R1+0x97c] ;  /* 0x00097c0001347983 */ /* 0x001ee80000300800 */
        /* <DEDUP_REMOVED lines=63> */
[----:B------:R0:W-:Y:S04]  /*a24b0*/  STL [R1+0xfc], R61 ;  /* 0x0000fc3d01007387 */ /* 0x0001e80000100800 */
[----:B0-----:R-:W2:Y:S02]  /*a24c0*/  LDL.LU R61, [R1+0x4108] ;  /* 0x00410800013d7983 */ /* 0x001ea40000300800 */
[----:B--2---:R-:W-:-:S02]  /*a24d0*/  F2FP.PACK_AB R61, R52, R61 ;  /* 0x0000003d343d723e */ /* 0x004fc400000000ff */
[----:B------:R-:W2:Y:S01]  /*a24e0*/  LDL.LU R52, [R1+0x4104] ;  /* 0x0041040001347983 */ /* 0x000ea20000300800 */
[----:B----4-:R-:W-:Y:S02]  /*a24f0*/  F2FP.PACK_AB R48, R48, R49 ;  /* 0x000000313030723e */ /* 0x010fe400000000ff */
[----:B---3--:R-:W-:Y:S01]  /*a2500*/  F2FP.PACK_AB R44, R44, R45 ;  /* 0x0000002d2c2c723e */ /* 0x008fe200000000ff */
[----:B------:R-:W-:Y:S01]  /*a2510*/  STL [R1+0xf8], R61 ;  /* 0x0000f83d01007387 */ /* 0x000fe20000100800 */
[----:B------:R-:W-:Y:S02]  /*a2520*/  F2FP.PACK_AB R40, R40, R41 ;  /* 0x000000292828723e */ /* 0x000fe400000000ff */
[----:B------:R-:W-:Y:S02]  /*a2530*/  F2FP.PACK_AB R36, R36, R37 ;  /* 0x000000252424723e */ /* 0x000fe400000000ff */
[----:B------:R-:W-:Y:S02]  /*a2540*/  F2FP.PACK_AB R32, R32, R33 ;  /* 0x000000212020723e */ /* 0x000fe400000000ff */
[----:B------:R-:W-:-:S02]  /*a2550*/  F2FP.PACK_AB R28, R28, R29 ;  /* 0x0000001d1c1c723e */ /* 0x000fc400000000ff */
[----:B------:R-:W-:Y:S02]  /*a2560*/  F2FP.PACK_AB R24, R24, R25 ;  /* 0x000000191818723e */ /* 0x000fe400000000ff */
[----:B------:R-:W-:Y:S02]  /*a2570*/  F2FP.PACK_AB R0, R3, R0 ;  /* 0x000000000300723e */ /* 0x000fe400000000ff */
        /* <DEDUP_REMOVED lines=47> */
[----:B------:R-:W-:Y:S04]  /*a2870*/  STL [R1+0x88], R3 ;  /* 0x0000880301007387 */ /* 0x000fe80000100800 */
[----:B------:R-:W2:Y:S01]  /*a2880*/  LDL.LU R25, [R1+0xa78] ;  /* 0x000a780001197983 */ /* 0x000ea20000300800 */
[----:B0-----:R-:W-:Y:S02]  /*a2890*/  F2FP.PACK_AB R2, R30, R31 ;  /* 0x0000001f1e02723e */ /* 0x001fe400000000ff */
[----:B-1----:R-:W-:-:S03]  /*a28a0*/  F2FP.PACK_AB R0, R26, R27 ;  /* 0x0000001b1a00723e */ /* 0x002fc600000000ff */
[----:B------:R-:W-:Y:S04]  /*a28b0*/  STL [R1+0x84], R2 ;  /* 0x0000840201007387 */ /* 0x000fe80000100800 */
        /* <DEDUP_REMOVED lines=75> */
[----:B------:R0:W-:Y:S01]  /*a2d70*/  STL [R1+0x78], R25 ;  /* 0x0000781901007387 */ /* 0x0001e20000100800 */
[----:B------:R-:W-:Y:S02]  /*a2d80*/  F2FP.PACK_AB R44, R44, R45 ;  /* 0x0000002d2c2c723e */ /* 0x000fe400000000ff */
[----:B------:R-:W-:Y:S02]  /*a2d90*/  F2FP.PACK_AB R40, R40, R41 ;  /* 0x000000292828723e */ /* 0x000fe400000000ff */
[----:B------:R-:W-:Y:S02]  /*a2da0*/  F2FP.PACK_AB R36, R36, R37 ;  /* 0x000000252424723e */ /* 0x000fe400000000ff */
[----:B------:R-:W-:Y:S01]  /*a2db0*/  F2FP.PACK_AB R32, R32, R33 ;  /* 0x000000212020723e */ /* 0x000fe200000000ff */
[----:B0-----:R-:W3:Y:S01]  /*a2dc0*/  LDL.LU R25, [R1+0x40f4] ;  /* 0x0040f40001197983 */ /* 0x001ee20000300800 */
[----:B------:R-:W-:-:S02]  /*a2dd0*/  F2FP.PACK_AB R28, R28, R29 ;  /* 0x0000001d1c1c723e */ /* 0x000fc400000000ff */
[----:B------:R-:W-:Y:S02]  /*a2de0*/  F2FP.PACK_AB R0, R3, R0 ;  /* 0x000000000300723e */ /* 0x000fe400000000ff */
[----:B------:R-:W-:Y:S02]  /*a2df0*/  F2FP.PACK_AB R3, R60, R2 ;  /* 0x000000023c03723e */ /* 0x000fe400000000ff */
[----:B------:R-:W-:Y:S02]  /*a2e00*/  F2FP.PACK_AB R2, R12, R19 ;  /* 0x000000130c02723e */ /* 0x000fe400000000ff */
[----:B--2---:R-:W-:Y:S02]  /*a2e10*/  F2FP.PACK_AB R61, R24, R61 ;  /* 0x0000003d183d723e */ /* 0x004fe400000000ff */
[----:B------:R-:W2:Y:S04]  /*a2e20*/  LDL.LU R24, [R1+0x40f0] ;  /* 0x0040f00001187983 */ /* 0x000ea80000300800 */
        /* <DEDUP_REMOVED lines=45> */
[----:B------:R1:W-:Y:S04]  /*a3100*/  STL [R1+0x8], R3 ;  /* 0x0000080301007387 */ /* 0x0003e80000100800 */
[----:B------:R-:W4:Y:S01]  /*a3110*/  LDL.LU R28, [R1+0xb6c] ;  /* 0x000b6c00011c7983 */ /* 0x000f220000300800 */
[----:B0-----:R-:W-:-:S03]  /*a3120*/  F2FP.PACK_AB R0, R26, R27 ;  /* 0x0000001b1a00723e */ /* 0x001fc600000000ff */
[----:B------:R-:W-:Y:S04]  /*a3130*/  STL [R1+0x4], R2 ;  /* 0x0000040201007387 */ /* 0x000fe80000100800 */
[----:B------:R-:W4:Y:S04]  /*a3140*/  LDL.LU R7, [R1+0xb68] ;  /* 0x000b680001077983 */ /* 0x000f280000300800 */
[----:B------:R0:W-:Y:S04]  /*a3150*/  STL [R1], R0 ;  /* 0x0000000001007387 */ /* 0x0001e80000100800 */
[----:B------:R-:W2:Y:S04]  /*a3160*/  LDL.LU R29, [R1+0xb7c] ;  /* 0x000b7c00011d7983 */ /* 0x000ea80000300800 */
[----:B------:R-:W2:Y:S04]  /*a3170*/  LDL.LU R6, [R1+0xb78] ;  /* 0x000b780001067983 */ /* 0x000ea80000300800 */
[----:B-1----:R-:W3:Y:S04]  /*a3180*/  LDL.LU R3, [R1+0xb8c] ;  /* 0x000b8c0001037983 */ /* 0x002ee80000300800 */
[----:B------:R-:W3:Y:S04]  /*a3190*/  LDL.LU R5, [R1+0xb88] ;  /* 0x000b880001057983 */ /* 0x000ee80000300800 */
[----:B0-----:R-:W3:Y:S04]  /*a31a0*/  LDL.LU R0, [R1+0xb9c] ;  /* 0x000b9c0001007983 */ /* 0x001ee80000300800 */
        /* <DEDUP_REMOVED lines=39> */
[----:B----4-:R-:W-:-:S05]  /*a3420*/  F2FP.PACK_AB R7, R28, R7 ;  /* 0x000000071c07723e */ /* 0x010fca00000000ff */
[----:B------:R-:W-:Y:S01]  /*a3430*/  STL [R1+0x4090], R7 ;  /* 0x0040900701007387 */ /* 0x000fe20000100800 */
[----:B--2---:R-:W-:Y:S02]  /*a3440*/  F2FP.PACK_AB R6, R29, R6 ;  /* 0x000000061d06723e */ /* 0x004fe400000000ff */
[----:B---3--:R-:W-:-:S03]  /*a3450*/  F2FP.PACK_AB R5, R3, R5 ;  /* 0x000000050305723e */ /* 0x008fc600000000ff */
[----:B------:R-:W-:Y:S01]  /*a3460*/  STL [R1+0x409c], R6 ;  /* 0x00409c0601007387 */ /* 0x000fe20000100800 */
[----:B------:R-:W-:-:S03]  /*a3470*/  F2FP.PACK_AB R4, R0, R4 ;  /* 0x000000040004723e */ /* 0x000fc600000000ff */
        /* <DEDUP_REMOVED lines=16> */
[----:B------:R-:W-:Y:S04]  /*a3580*/  STL [R1+0x40e0], R13 ;  /* 0x0040e00d01007387 */ /* 0x000fe80000100800 */
[----:B------:R0:W-:Y:S04]  /*a3590*/  STL [R1+0x40ec], R12 ;  /* 0x0040ec0c01007387 */ /* 0x0001e80000100800 */
[----:B0-----:R-:W2:Y:S01]  /*a35a0*/  LDL.LU R12, [R1+0xc2c] ;  /* 0x000c2c00010c7983 */ /* 0x001ea20000300800 */
[----:B------:R-:W-:Y:S02]  /*a35b0*/  F2FP.PACK_AB R25, R30, R25 ;  /* 0x000000191e19723e */ /* 0x000fe400000000ff */
[----:B------:R-:W-:-:S02]  /*a35c0*/  F2FP.PACK_AB R24, R31, R24 ;  /* 0x000000181f18723e */ /* 0x000fc400000000ff */
[----:B------:R-:W2:Y:S04]  /*a35d0*/  LDL.LU R31, [R1+0xc28] ;  /* 0x000c2800011f7983 */ /* 0x000ea80000300800 */
[----:B------:R-:W3:Y:S04]  /*a35e0*/  LDL.LU R29, [R1+0xc3c] ;  /* 0x000c3c00011d7983 */ /* 0x000ee80000300800 */
[----:B------:R-:W3:Y:S01]  /*a35f0*/  LDL.LU R30, [R1+0xc38] ;  /* 0x000c3800011e7983 */ /* 0x000ee20000300800 */
[----:B------:R-:W-:-:S03]  /*a3600*/  F2FP.PACK_AB R26, R35, R26 ;  /* 0x0000001a231a723e */ /* 0x000fc600000000ff */
[----:B------:R-:W4:Y:S01]  /*a3610*/  LDL.LU R28, [R1+0xc4c] ;  /* 0x000c4c00011c7983 */ /* 0x000f220000300800 */
[----:B------:R-:W-:-:S03]  /*a3620*/  F2FP.PACK_AB R27, R34, R27 ;  /* 0x0000001b221b723e */ /* 0x000fc600000000ff */
[----:B------:R-:W4:Y:S04]  /*a3630*/  LDL.LU R13, [R1+0xc5c] ;  /* 0x000c5c00010d7983 */ /* 0x000f280000300800 */
[----:B------:R-:W4:Y:S04]  /*a3640*/  LDL.LU R14, [R1+0xc24] ;  /* 0x000c2400010e7983 */ /* 0x000f280000300800 */
[----:B------:R-:W4:Y:S04]  /*a3650*/  LDL.LU R35, [R1+0xc20] ;  /* 0x000c200001237983 */ /* 0x000f280000300800 */
[----:B------:R-:W4:Y:S01]  /*a3660*/  LDL.LU R33, [R1+0xc34] ;  /* 0x000c340001217983 */ /* 0x000f220000300800 */
[----:B------:R-:W-:-:S03]  /*a3670*/  F2FP.PACK_AB R20, R38, R39 ;  /* 0x000000272614723e */ /* 0x000fc600000000ff */
[----:B------:R-:W4:Y:S04]  /*a3680*/  LDL.LU R34, [R1+0xc30] ;  /* 0x000c300001227983 */ /* 0x000f280000300800 */
[----:B------:R-:W4:Y:S04]  /*a3690*/  LDL.LU R32, [R1+0xc44] ;  /* 0x000c440001207983 */ /* 0x000f280000300800 */
        /* <DEDUP_REMOVED lines=9> */
[----:B------:R-:W4:Y:S01]  /*a3730*/  LDL.LU R43, [R1+0xc60] ;  /* 0x000c6000012b7983 */ /* 0x000f220000300800 */
[----:B------:R-:W-:-:S03]  /*a3740*/  F2FP.PACK_AB R19, R22, R23 ;  /* 0x000000171613723e */ /* 0x000fc600000000ff */
        /* <DEDUP_REMOVED lines=34> */
[----:B--2---:R-:W-:-:S03]  /*a3970*/  F2FP.PACK_AB R31, R12, R31 ;  /* 0x0000001f0c1f723e */ /* 0x004fc600000000ff */
[----:B------:R0:W5:Y:S01]  /*a3980*/  LDL.LU R12, [R1+0x40ec] ;  /* 0x0040ec00010c7983 */ /* 0x0001620000300800 */
[----:B---3--:R-:W-:-:S03]  /*a3990*/  F2FP.PACK_AB R30, R29, R30 ;  /* 0x0000001e1d1e723e */ /* 0x008fc600000000ff */
[----:B------:R-:W4:Y:S02]  /*a39a0*/  LDL.LU R29, [R1+0x40e8] ;  /* 0x0040e800011d7983 */ /* 0x000f240000300800 */
[----:B----4-:R-:W-:Y:S02]  /*a39b0*/  F2FP.PACK_AB R29, R28, R29 ;  /* 0x0000001d1c1d723e */ /* 0x010fe400000000ff */
[----:B------:R-:W2:Y:S01]  /*a39c0*/  LDL.LU R28, [R1+0x40e4] ;  /* 0x0040e400011c7983 */ /* 0x000ea20000300800 */
[----:B------:R-:W-:Y:S02]  /*a39d0*/  F2FP.PACK_AB R35, R14, R35 ;  /* 0x000000230e23723e */ /* 0x000fe400000000ff */
[----:B------:R-:W-:Y:S02]  /*a39e0*/  F2FP.PACK_AB R34, R33, R34 ;  /* 0x000000222122723e */ /* 0x000fe400000000ff */
[----:B--2---:R-:W-:Y:S02]  /*a39f0*/  F2FP.PACK_AB R28, R13, R28 ;  /* 0x0000001c0d1c723e */ /* 0x004fe400000000ff */
[----:B------:R0:W5:Y:S04]  /*a3a00*/  LDL.LU R13, [R1+0x40e0] ;  /* 0x0040e000010d7983 */ /* 0x0001680000300800 */
[----:B------:R0:W5:Y:S04]  /*a3a10*/  LDL.LU R14, [R1+0x40dc] ;  /* 0x0040dc00010e7983 */ /* 0x0001680000300800 */
[----:B------:R-:W2:Y:S02]  /*a3a20*/  LDL.LU R33, [R1+0x40d8] ;  /* 0x0040d80001217983 */ /* 0x000ea40000300800 */
[----:B--2---:R-:W-:-:S02]  /*a3a30*/  F2FP.PACK_AB R33, R32, R33 ;  /* 0x000000212021723e */ /* 0x004fc400000000ff */
        /* <DEDUP_REMOVED lines=34> */
[----:B--2---:R-:W-:Y:S02]  /*a3c60*/  F2FP.PACK_AB R48, R7, R48 ;  /* 0x000000300730723e */ /* 0x004fe400000000ff */
[----:B------:R0:W5:Y:S04]  /*a3c70*/  LDL.LU R7, [R1+0x4090] ;  /* 0x0040900001077983 */ /* 0x0001680000300800 */
[----:B------:R-:W2:Y:S01]  /*a3c80*/  LDL.LU R53, [R1+0x408c] ;  /* 0x00408c0001357983 */ /* 0x000ea20000300800 */
[----:B------:R-:W-:-:S03]  /*a3c90*/  F2FP.PACK_AB R54, R52, R54 ;  /* 0x000000363436723e */ /* 0x000fc600000000ff */
[----:B------:R-:W3:Y:S01]  /*a3ca0*/  LDL.LU R52, [R1+0x4088] ;  /* 0x0040880001347983 */ /* 0x000ee20000300800 */
[----:B--2---:R-:W-:-:S03]  /*a3cb0*/  F2FP.PACK_AB R53, R61, R53 ;  /* 0x000000353d35723e */ /* 0x004fc600000000ff */
[----:B------:R-:W2:Y:S01]  /*a3cc0*/  LDL.LU R61, [R1+0x4084] ;  /* 0x00408400013d7983 */ /* 0x000ea20000300800 */
[----:B------:R-:W-:Y:S02]  /*a3cd0*/  F2FP.PACK_AB R59, R0, R59 ;  /* 0x0000003b003b723e */ /* 0x000fe400000000ff */
[----:B---3--:R-:W-:Y:S02]  /*a3ce0*/  F2FP.PACK_AB R52, R3, R52 ;  /* 0x000000340334723e */ /* 0x008fe400000000ff */
[----:B------:R-:W-:Y:S02]  /*a3cf0*/  F2FP.PACK_AB R58, R60, R58 ;  /* 0x0000003a3c3a723e */ /* 0x000fe400000000ff */
[----:B------:R-:W-:Y:S02]  /*a3d00*/  F2FP.PACK_AB R57, R2, R57 ;  /* 0x000000390239723e */ /* 0x000fe400000000ff */
[----:B--2---:R-:W-:Y:S02]  /*a3d10*/  F2FP.PACK_AB R56, R56, R61 ;  /* 0x0000003d3838723e */ /* 0x004fe400000000ff */
.L_x_1:
[----:B0-----:R-:W2:Y:S04]  /*a3d20*/  LDL.LU R61, [R1+0x3f98] ;  /* 0x003f9800013d7983 */ /* 0x001ea80000300800 */
[----:B------:R-:W3:Y:S04]  /*a3d30*/  LDL.LU R3, [R1+0x3f94] ;  /* 0x003f940001037983 */ /* 0x000ee80000300800 */
[----:B------:R-:W4:Y:S04]  /*a3d40*/  LDL.LU R60, [R1+0x3f90] ;  /* 0x003f9000013c7983 */ /* 0x000f280000300800 */
[----:B------:R-:W4:Y:S04]  /*a3d50*/  LDL.LU R2, [R1+0x3f8c] ;  /* 0x003f8c0001027983 */ /* 0x000f280000300800 */
[----:B------:R-:W4:Y:S04]  /*a3d60*/  LDL.LU R0, [R1+0x3f88] ;  /* 0x003f880001007983 */ /* 0x000f280000300800 */
[----:B-----5:R-:W-:Y:S04]  /*a3d70*/  STL.64 [R1+0x4128], R6 ;  /* 0x0041280601007387 */ /* 0x020fe80000100a00 */
[----:B------:R0:W-:Y:S04]  /*a3d80*/  STL.64 [R1+0x4120], R4 ;  /* 0x0041200401007387 */ /* 0x0001e80000100a00 */
[----:B0-----:R-:W4:Y:S04]  /*a3d90*/  LDL.LU R4, [R1+0x3f84] ;  /* 0x003f840001047983 */ /* 0x001f280000300800 */
[----:B------:R-:W-:Y:S01]  /*a3da0*/  BAR.SYNC.DEFER_BLOCKING 0x0 ;  /* 0x0000000000007b1d */ /* 0x000fe20000010000 */
[----:B--2---:R-:W-:-:S02]  /*a3db0*/  ISETP.GE.AND P5, PT, R61, c[0x0][0x17c], PT ;  /* 0x00005f003d007a0c */ /* 0x004fc40003fa6270 */
[----:B---3--:R-:W-:-:S03]  /*a3dc0*/  ISETP.GE.AND P4, PT, R3, c[0x0][0x17c], PT ;  /* 0x00005f0003007a0c */ /* 0x008fc60003f86270 */
[----:B------:R-:W0:Y:S01]  /*a3dd0*/  S2R R3, SR_TID.X ;  /* 0x0000000000037919 */ /* 0x000e220000002100 */
[----:B----4-:R-:W-:Y:S02]  /*a3de0*/  ISETP.GE.AND P2, PT, R2, c[0x0][0x17c], PT ;  /* 0x00005f0002007a0c */ /* 0x010fe40003f46270 */
[----:B------:R-:W-:Y:S01]  /*a3df0*/  ISETP.GE.AND P1, PT, R0, c[0x0][0x17c], PT ;  /* 0x00005f0000007a0c */ /* 0x000fe20003f26270 */
[C---:B0-----:R-:W-:Y:S02]  /*a3e00*/  IMAD.SHL.U32 R0, R3.reuse, 0x40, RZ ;  /* 0x0000004003007824 */ /* 0x041fe400078e00ff */
[----:B------:R-:W-:-:S03]  /*a3e10*/  IMAD.SHL.U32 R2, R3, 0x20, RZ ;  /* 0x0000002003027824 */ /* 0x000fc600078e00ff */
[----:B------:R-:W-:-:S04]  /*a3e20*/  LOP3.LUT R0, R0, 0x600, RZ, 0xc0, !PT ;  /* 0x0000060000007812 */ /* 0x000fc800078ec0ff */
[----:B------:R-:W-:Y:S01]  /*a3e30*/  LOP3.LUT R0, R0, 0x60, R2, 0xf8, !PT ;  /* 0x0000006000007812 */ /* 0x000fe200078ef802 */
[C---:B------:R-:W-:Y:S01]  /*a3e40*/  IMAD.SHL.U32 R2, R3.reuse, 0x4, RZ ;  /* 0x0000000403027824 */ /* 0x040fe200078e00ff */
[----:B------:R-:W-:-:S04]  /*a3e50*/  LOP3.LUT R3, R3, 0x1f, RZ, 0xc0, !PT ;  /* 0x0000001f03037812 */ /* 0x000fc800078ec0ff */
[----:B------:R-:W-:Y:S02]  /*a3e60*/  LOP3.LUT R0, R0, 0x70, R2, 0x78, !PT ;  /* 0x0000007000007812 */ /* 0x000fe400078e7802 */
[----:B------:R-:W-:-:S03]  /*a3e70*/  LOP3.LUT R2, R4, 0x600, RZ, 0xc0, !PT ;  /* 0x0000060004027812 */ /* 0x000fc600078ec0ff */
[----:B------:R0:W-:Y:S04]  /*a3e80*/  STS.128 [R0+0x100], R48 ;  /* 0x0001003000007388 */ /* 0x0001e80000000c00 */
[----:B------:R-:W-:Y:S04]  /*a3e90*/  STS.128 [R0], R56 ;  /* 0x0000003800007388 */ /* 0x000fe80000000c00 */
[----:B------:R-:W-:Y:S04]  /*a3ea0*/  STS.128 [R0+0x80], R52 ;  /* 0x0000803400007388 */ /* 0x000fe80000000c00 */
[----:B------:R1:W-:Y:S01]  /*a3eb0*/  STS.128 [R0+0x180], R44 ;  /* 0x0001802c00007388 */ /* 0x0003e20000000c00 */
[----:B0-----:R-:W-:Y:S01]  /*a3ec0*/  IMAD R48, R3, 0x10, R2 ;  /* 0x0000001003307824 */ /* 0x001fe200078e0202 */
[----:B------:R-:W-:-:S06]  /*a3ed0*/  NOP ;  /* 0x0000000000007918 */ /* 0x000fcc0000000000 */
[----:B------:R-:W0:Y:S01]  /*a3ee0*/  LDS.128 R4, [R48] ;  /* 0x0000000030047984 */ /* 0x000e220000000c00 */
[C---:B------:R-:W-:Y:S02]  /*a3ef0*/  LOP3.LUT R3, R48.reuse, 0x20, RZ, 0x3c, !PT ;  /* 0x0000002030037812 */ /* 0x040fe400078e3cff */
[C---:B-1----:R-:W-:Y:S01]  /*a3f00*/  LOP3.LUT R45, R48.reuse, 0x40, RZ, 0x3c, !PT ;  /* 0x00000040302d7812 */ /* 0x042fe200078e3cff */
[----:B------:R-:W-:Y:S04]  /*a3f10*/  STL [R1+0x4b4], R48 ;  /* 0x0004b43001007387 */ /* 0x000fe80000100800 */
[----:B------:R-:W-:Y:S04]  /*a3f20*/  STL [R1+0x4b0], R3 ;  /* 0x0004b00301007387 */ /* 0x000fe80000100800 */
[----:B------:R-:W-:Y:S01]  /*a3f30*/  STL [R1+0x4b8], R45 ;  /* 0x0004b82d01007387 */ /* 0x000fe20000100800 */
[----:B------:R-:W-:-:S03]  /*a3f40*/  LOP3.LUT R44, R48, 0x60, RZ, 0x3c, !PT ;  /* 0x00000060302c7812 */ /* 0x000fc600078e3cff */
[----:B------:R-:W-:Y:S04]  /*a3f50*/  LDS.128 R52, [R45] ;  /* 0x000000002d347984 */ /* 0x000fe80000000c00 */
[----:B0-----:R-:W-:Y:S04]  /*a3f60*/  STL.64 [R1+0x350], R4 ;  /* 0x0003500401007387 */ /* 0x001fe80000100a00 */
[----:B------:R-:W-:Y:S04]  /*a3f70*/  STL.64 [R1+0x358], R6 ;  /* 0x0003580601007387 */ /* 0x000fe80000100a00 */
[----:B------:R-:W0:Y:S04]  /*a3f80*/  LDS.128 R4, [R3] ;  /* 0x0000000003047984 */ /* 0x000e280000000c00 */
[----:B------:R-:W-:Y:S04]  /*a3f90*/  STL [R1+0x4bc], R44 ;  /* 0x0004bc2c01007387 */ /* 0x000fe80000100800 */
[----:B0-----:R-:W-:Y:S04]  /*a3fa0*/  STL.64 [R1+0x3a0], R4 ;  /* 0x0003a00401007387 */ /* 0x001fe80000100a00 */
[----:B------:R-:W-:Y:S04]  /*a3fb0*/  STL.64 [R1+0x3a8], R6 ;  /* 0x0003a80601007387 */ /* 0x000fe80000100a00 */
[----:B------:R-:W0:Y:S01]  /*a3fc0*/  LDS.128 R4, [R44] ;  /* 0x000000002c047984 */ /* 0x000e220000000c00 */
[----:B------:R-:W-:-:S06]  /*a3fd0*/  NOP ;  /* 0x0000000000007918 */ /* 0x000fcc0000000000 */
[----:B------:R-:W2:Y:S04]  /*a3fe0*/  LDL.LU R56, [R1+0x50] ;  /* 0x0000500001387983 */ /* 0x000ea80000300800 */
[----:B------:R1:W-:Y:S04]  /*a3ff0*/  STL.64 [R1+0x410], R52 ;  /* 0x0004103401007387 */ /* 0x0003e80000100a00 */
[----:B------:R3:W-:Y:S04]  /*a4000*/  STL.64 [R1+0x418], R54 ;  /* 0x0004183601007387 */ /* 0x0007e80000100a00 */
[----:B------:R4:W-:Y:S04]  /*a4010*/  STS.128 [R0], R40 ;  /* 0x0000002800007388 */ /* 0x0009e80000000c00 */
[----:B------:R0:W-:Y:S04]  /*a4020*/  STS.128 [R0+0x80], R36 ;  /* 0x0000802400007388 */ /* 0x0001e80000000c00 */
[----:B------:R1:W-:Y:S04]  /*a4030*/  STS.128 [R0+0x100], R32 ;  /* 0x0001002000007388 */ /* 0x0003e80000000c00 */
[----:B------:R1:W-:Y:S04]  /*a4040*/  STS.128 [R0+0x180], R28 ;  /* 0x0001801c00007388 */ /* 0x0003e80000000c00 */
[----:B0-----:R-:W-:Y:S04]  /*a4050*/  STL.64 [R1+0x440], R4 ;  /* 0x0004400401007387 */ /* 0x001fe80000100a00 */
[----:B------:R-:W-:Y:S01]  /*a4060*/  STL.64 [R1+0x448], R6 ;  /* 0x0004480601007387 */ /* 0x000fe20000100a00 */
[----:B------:R-:W-:-:S06]  /*a4070*/  NOP ;  /* 0x0000000000007918 */ /* 0x000fcc0000000000 */
[----:B------:R-:W0:Y:S04]  /*a4080*/  LDS.128 R4, [R48] ;  /* 0x0000000030047984 */ /* 0x000e280000000c00 */
[----:B------:R-:W2:Y:S04]  /*a4090*/  LDL.LU R57, [R1+0x54] ;  /* 0x0000540001397983 */ /* 0x000ea80000300800 */
[----:B------:R-:W2:Y:S04]  /*a40a0*/  LDL.LU R58, [R1+0x58] ;  /* 0x00005800013a7983 */ /* 0x000ea80000300800 */
[----:B------:R-:W2:Y:S04]  /*a40b0*/  LDL.LU R59, [R1+0x5c] ;  /* 0x00005c00013b7983 */ /* 0x000ea80000300800 */
[----:B-1----:R-:W2:Y:S04]  /*a40c0*/  LDL.LU R52, [R1+0x40] ;  /* 0x0000400001347983 */ /* 0x002ea80000300800 */
[----:B------:R-:W2:Y:S04]  /*a40d0*/  LDL.LU R53, [R1+0x44] ;  /* 0x0000440001357983 */ /* 0x000ea80000300800 */
[----:B---3--:R-:W2:Y:S04]  /*a40e0*/  LDL.LU R54, [R1+0x48] ;  /* 0x0000480001367983 */ /* 0x008ea80000300800 */
[----:B------:R-:W2:Y:S04]  /*a40f0*/  LDL.LU R55, [R1+0x4c] ;  /* 0x00004c0001377983 */ /* 0x000ea80000300800 */
[----:B----4-:R-:W3:Y:S04]  /*a4100*/  LDL.LU R40, [R1+0x30] ;  /* 0x0000300001287983 */ /* 0x010ee80000300800 */
[----:B------:R-:W3:Y:S04]  /*a4110*/  LDL.LU R41, [R1+0x34] ;  /* 0x0000340001297983 */ /* 0x000ee80000300800 */
[----:B------:R-:W3:Y:S04]  /*a4120*/  LDL.LU R42, [R1+0x38] ;  /* 0x00003800012a7983 */ /* 0x000ee80000300800 */
[----:B------:R-:W3:Y:S04]  /*a4130*/  LDL.LU R43, [R1+0x3c] ;  /* 0x00003c00012b7983 */ /* 0x000ee80000300800 */
        /* <DEDUP_REMOVED lines=8> */
[----:B------:R-:W3:Y:S04]  /*a41c0*/  LDL.LU R28, [R1] ;  /* 0x00000000011c7983 */ /* 0x000ee80000300800 */
[----:B------:R-:W3:Y:S04]  /*a41d0*/  LDL.LU R29, [R1+0x4] ;  /* 0x00000400011d7983 */ /* 0x000ee80000300800 */
[----:B------:R-:W3:Y:S04]  /*a41e0*/  LDL.LU R30, [R1+0x8] ;  /* 0x00000800011e7983 */ /* 0x000ee80000300800 */
[----:B------:R-:W3:Y:S04]  /*a41f0*/  LDL.LU R31, [R1+0xc] ;  /* 0x00000c00011f7983 */ /* 0x000ee80000300800 */
[----:B0-----:R-:W-:Y:S04]  /*a4200*/  STL.64 [R1+0x340], R4 ;  /* 0x0003400401007387 */ /* 0x001fe80000100a00 */
[----:B------:R-:W-:Y:S04]  /*a4210*/  STL.64 [R1+0x348], R6 ;  /* 0x0003480601007387 */ /* 0x000fe80000100a00 */
[----:B------:R-:W0:Y:S04]  /*a4220*/  LDS.128 R4, [R3] ;  /* 0x0000000003047984 */ /* 0x000e280000000c00 */
[----:B0-----:R-:W-:Y:S04]  /*a4230*/  STL.64 [R1+0x390], R4 ;  /* 0x0003900401007387 */ /* 0x001fe80000100a00 */
[----:B------:R-:W-:Y:S04]  /*a4240*/  STL.64 [R1+0x398], R6 ;  /* 0x0003980601007387 */ /* 0x000fe80000100a00 */
[----:B------:R-:W0:Y:S04]  /*a4250*/  LDS.128 R4, [R45] ;  /* 0x000000002d047984 */ /* 0x000e280000000c00 */
[----:B0-----:R-:W-:Y:S04]  /*a4260*/  STL.64 [R1+0x400], R4 ;  /* 0x0004000401007387 */ /* 0x001fe80000100a00 */
[----:B------:R-:W-:Y:S04]  /*a4270*/  STL.64 [R1+0x408], R6 ;  /* 0x0004080601007387 */ /* 0x000fe80000100a00 */
[----:B------:R-:W0:Y:S01]  /*a4280*/  LDS.128 R4, [R44] ;  /* 0x000000002c047984 */ /* 0x000e220000000c00 */
[----:B------:R-:W-:-:S06]  /*a4290*/  NOP ;  /* 0x0000000000007918 */ /* 0x000fcc0000000000 */
[----:B0-----:R-:W-:Y:S04]  /*a42a0*/  STL.64 [R1+0x430], R4 ;  /* 0x0004300401007387 */ /* 0x001fe80000100a00 */
[----:B------:R0:W-:Y:S04]  /*a42b0*/  STL.64 [R1+0x438], R6 ;  /* 0x0004380601007387 */ /* 0x0001e80000100a00 */
[----:B0-----:R-:W4:Y:S04]  /*a42c0*/  LDL.LU.64 R6, [R1+0x4128] ;  /* 0x0041280001067983 */ /* 0x001f280000300a00 */
[----:B------:R-:W4:Y:S04]  /*a42d0*/  LDL.LU.64 R4, [R1+0x4120] ;  /* 0x0041200001047983 */ /* 0x000f280000300a00 */
[----:B------:R-:W-:Y:S04]  /*a42e0*/  STS.128 [R0], R24 ;  /* 0x0000001800007388 */ /* 0x000fe80000000c00 */
[----:B------:R-:W-:Y:S04]  /*a42f0*/  STS.128 [R0+0x80], R20 ;  /* 0x0000801400007388 */ /* 0x000fe80000000c00 */
[----:B------:R-:W-:Y:S04]  /*a4300*/  STS.128 [R0+0x100], R16 ;  /* 0x0001001000007388 */ /* 0x000fe80000000c00 */
[----:B------:R-:W-:Y:S01]  /*a4310*/  STS.128 [R0+0x180], R12 ;  /* 0x0001800c00007388 */ /* 0x000fe20000000c00 */
[----:B------:R-:W-:-:S06]  /*a4320*/  NOP ;  /* 0x0000000000007918 */ /* 0x000fcc0000000000 */
[----:B------:R-:W0:Y:S04]  /*a4330*/  LDS.128 R12, [R48] ;  /* 0x00000000300c7984 */ /* 0x000e280000000c00 */
[----:B------:R-:W1:Y:S04]  /*a4340*/  LDS.128 R20, [R3] ;  /* 0x0000000003147984 */ /* 0x000e680000000c00 */
[----:B------:R-:W1:Y:S04]  /*a4350*/  LDS.128 R16, [R45] ;  /* 0x000000002d107984 */ /* 0x000e680000000c00 */
[----:B0-----:R-:W-:Y:S04]  /*a4360*/  STL.64 [R1+0x330], R12 ;  /* 0x0003300c01007387 */ /* 0x001fe80000100a00 */
[----:B------:R-:W-:Y:S04]  /*a4370*/  STL.64 [R1+0x338], R14 ;  /* 0x0003380e01007387 */ /* 0x000fe80000100a00 */
[----:B------:R-:W0:Y:S01]  /*a4380*/  LDS.128 R12, [R44] ;  /* 0x000000002c0c7984 */ /* 0x000e220000000c00 */
[----:B------:R-:W-:-:S06]  /*a4390*/  NOP ;  /* 0x0000000000007918 */ /* 0x000fcc0000000000 */
[----:B------:R-:W-:Y:S04]  /*a43a0*/  STS.128 [R0], R8 ;  /* 0x0000000800007388 */ /* 0x000fe80000000c00 */
[----:B--2---:R-:W-:Y:S04]  /*a43b0*/  STS.128 [R0+0x180], R32 ;  /* 0x0001802000007388 */ /* 0x004fe80000000c00 */
[----:B---3--:R-:W-:Y:S04]  /*a43c0*/  STS.128 [R0+0x100], R28 ;  /* 0x0001001c00007388 */ /* 0x008fe80000000c00 */
[----:B-1----:R-:W-:Y:S04]  /*a43d0*/  STL.64 [R1+0x380], R20 ;  /* 0x0003801401007387 */ /* 0x002fe80000100a00 */
[----:B------:R-:W-:Y:S04]  /*a43e0*/  STL.64 [R1+0x388], R22 ;  /* 0x0003881601007387 */ /* 0x000fe80000100a00 */
[----:B------:R-:W-:Y:S04]  /*a43f0*/  STL.64 [R1+0x3f0], R16 ;  /* 0x0003f01001007387 */ /* 0x000fe80000100a00 */
[----:B------:R-:W-:Y:S04]  /*a4400*/  STL.64 [R1+0x3f8], R18 ;  /* 0x0003f81201007387 */ /* 0x000fe80000100a00 */
[----:B0-----:R-:W-:Y:S04]  /*a4410*/  STL.64 [R1+0x420], R12 ;  /* 0x0004200c01007387 */ /* 0x001fe80000100a00 */
[----:B------:R-:W-:Y:S04]  /*a4420*/  STL.64 [R1+0x428], R14 ;  /* 0x0004280e01007387 */ /* 0x000fe80000100a00 */
[----:B----4-:R-:W-:Y:S01]  /*a4430*/  STS.128 [R0+0x80], R4 ;  /* 0x0000800400007388 */ /* 0x010fe20000000c00 */
[----:B------:R-:W-:-:S06]  /*a4440*/  NOP ;  /* 0x0000000000007918 */ /* 0x000fcc0000000000 */
[----:B------:R-:W0:Y:S04]  /*a4450*/  LDS.128 R4, [R48] ;  /* 0x0000000030047984 */ /* 0x000e280000000c00 */
[----:B------:R-:W1:Y:S04]  /*a4460*/  LDS.128 R12, [R3] ;  /* 0x00000000030c7984 */ /* 0x000e680000000c00 */
[----:B------:R-:W-:Y:S04]  /*a4470*/  LDS.128 R8, [R45] ;  /* 0x000000002d087984 */ /* 0x000fe80000000c00 */
[----:B0-----:R-:W-:Y:S04]  /*a4480*/  STL.64 [R1+0x320], R4 ;  /* 0x0003200401007387 */ /* 0x001fe80000100a00 */
[----:B------:R-:W-:Y:S04]  /*a4490*/  STL.64 [R1+0x328], R6 ;  /* 0x0003280601007387 */ /* 0x000fe80000100a00 */
[----:B------:R-:W0:Y:S01]  /*a44a0*/  LDS.128 R4, [R44] ;  /* 0x000000002c047984 */ /* 0x000e220000000c00 */
[----:B------:R-:W-:-:S06]  /*a44b0*/  NOP ;  /* 0x0000000000007918 */ /* 0x000fcc0000000000 */
[----:B-1----:R-:W-:Y:S04]  /*a44c0*/  STL.64 [R1+0x370], R12 ;  /* 0x0003700c01007387 */ /* 0x002fe80000100a00 */
[----:B------:R-:W-:Y:S04]  /*a44d0*/  STL.64 [R1+0x378], R14 ;  /* 0x0003780e01007387 */ /* 0x000fe80000100a00 */
[----:B------:R-:W-:Y:S04]  /*a44e0*/  STS.128 [R0], R36 ;  /* 0x0000002400007388 */ /* 0x000fe80000000c00 */
[----:B------:R-:W-:Y:S04]  /*a44f0*/  STS.128 [R0+0x80], R40 ;  /* 0x0000802800007388 */ /* 0x000fe80000000c00 */
[----:B------:R-:W-:Y:S04]  /*a4500*/  STS.128 [R0+0x100], R52 ;  /* 0x0001003400007388 */ /* 0x000fe80000000c00 */
[----:B------:R-:W-:Y:S01]  /*a4510*/  STS.128 [R0+0x180], R56 ;  /* 0x0001803800007388 */ /* 0x000fe20000000c00 */
[----:B------:R-:W-:-:S06]  /*a4520*/  NOP ;  /* 0x0000000000007918 */ /* 0x000fcc0000000000 */
[----:B------:R-:W1:Y:S04]  /*a4530*/  LDS.128 R12, [R48] ;  /* 0x00000000300c7984 */ /* 0x000e680000000c00 */
[----:B0-----:R-:W-:Y:S01]  /*a4540*/  STL [R1+0x3d4], R5 ;  /* 0x0003d40501007387 */ /* 0x001fe20000100800 */
[----:B------:R-:W-:-:S03]  /*a4550*/  IMAD.MOV.U32 R61, RZ, RZ, R4 ;  /* 0x000000ffff3d7224 */ /* 0x000fc600078e0004 */
[----:B------:R-:W-:Y:S04]  /*a4560*/  STL.64 [R1+0x3e0], R8 ;  /* 0x0003e00801007387 */ /* 0x000fe80000100a00 */
[----:B------:R-:W-:Y:S04]  /*a4570*/  STL.64 [R1+0x3e8], R10 ;  /* 0x0003e80a01007387 */ /* 0x000fe80000100a00 */
[----:B------:R-:W-:Y:S04]  /*a4580*/  STL.64 [R1+0x3d8], R6 ;  /* 0x0003d80601007387 */ /* 0x000fe80000100a00 */
[----:B------:R-:W0:Y:S04]  /*a4590*/  LDS.128 R4, [R45] ;  /* 0x000000002d047984 */ /* 0x000e280000000c00 */
[----:B------:R-:W2:Y:S04]  /*a45a0*/  LDS.128 R8, [R3] ;  /* 0x0000000003087984 */ /* 0x000ea80000000c00 */
[----:B------:R-:W-:Y:S04]  /*a45b0*/  STL [R1+0x40cc], R61 ;  /* 0x0040cc3d01007387 */ /* 0x000fe80000100800 */
[----:B-1----:R-:W-:Y:S04]  /*a45c0*/  STL.64 [R1+0x40], R12 ;  /* 0x0000400c01007387 */ /* 0x002fe80000100a00 */
[----:B------:R-:W-:Y:S04]  /*a45d0*/  STL.64 [R1+0x48], R14 ;  /* 0x0000480e01007387 */ /* 0x000fe80000100a00 */
[----:B0-----:R-:W-:Y:S01]  /*a45e0*/  STL [R1+0x3c4], R5 ;  /* 0x0003c40501007387 */ /* 0x001fe20000100800 */
[----:B------:R-:W-:-:S03]  /*a45f0*/  IMAD.MOV.U32 R59, RZ, RZ, R4 ;  /* 0x000000ffff3b7224 */ /* 0x000fc600078e0004 */
[----:B--2---:R-:W-:Y:S04]  /*a4600*/  STL.64 [R1+0x360], R8 ;  /* 0x0003600801007387 */ /* 0x004fe80000100a00 */
[----:B------:R-:W-:Y:S04]  /*a4610*/  STL.64 [R1+0x368], R10 ;  /* 0x0003680a01007387 */ /* 0x000fe80000100a00 */
[----:B------:R-:W-:Y:S04]  /*a4620*/  STL.64 [R1+0x3c8], R6 ;  /* 0x0003c80601007387 */ /* 0x000fe80000100a00 */
[----:B------:R-:W0:Y:S04]  /*a4630*/  LDS.128 R4, [R44] ;  /* 0x000000002c047984 */ /* 0x000e280000000c00 */
[----:B------:R-:W-:Y:S01]  /*a4640*/  STL [R1+0x40d0], R59 ;  /* 0x0040d03b01007387 */ /* 0x000fe20000100800 */
[----:B------:R-:W-:-:S03]  /*a4650*/  ISETP.GE.AND P3, PT, R60, c[0x0][0x17c], PT ;  /* 0x00005f003c007a0c */ /* 0x000fc60003f66270 */
[----:B0-----:R0:W-:Y:S04]  /*a4660*/  STL [R1+0x3b4], R5 ;  /* 0x0003b40501007387 */ /* 0x0011e80000100800 */
[----:B------:R1:W-:Y:S04]  /*a4670*/  STL.64 [R1+0x3b8], R6 ;  /* 0x0003b80601007387 */ /* 0x0003e80000100a00 */
[----:B------:R-:W2:Y:S04]  /*a4680*/  LDL.LU R28, [R1+0xd0] ;  /* 0x0000d000011c7983 */ /* 0x000ea80000300800 */
[----:B------:R-:W2:Y:S04]  /*a4690*/  LDL.LU R29, [R1+0xd4] ;  /* 0x0000d400011d7983 */ /* 0x000ea80000300800 */
[----:B------:R-:W2:Y:S04]  /*a46a0*/  LDL.LU R30, [R1+0xd8] ;  /* 0x0000d800011e7983 */ /* 0x000ea80000300800 */
[----:B------:R-:W2:Y:S01]  /*a46b0*/  LDL.LU R31, [R1+0xdc] ;  /* 0x0000dc00011f7983 */ /* 0x000ea20000300800 */
[----:B------:R-:W-:-:S06]  /*a46c0*/  NOP ;  /* 0x0000000000007918 */ /* 0x000fcc0000000000 */
[----:B------:R-:W3:Y:S04]  /*a46d0*/  LDL.LU R12, [R1+0x90] ;  /* 0x00009000010c7983 */ /* 0x000ee80000300800 */
[----:B------:R-:W3:Y:S04]  /*a46e0*/  LDL.LU R13, [R1+0x94] ;  /* 0x00009400010d7983 */ /* 0x000ee80000300800 */
[----:B------:R-:W3:Y:S04]  /*a46f0*/  LDL.LU R14, [R1+0x98] ;  /* 0x00009800010e7983 */ /* 0x000ee80000300800 */
[----:B------:R-:W3:Y:S01]  /*a4700*/  LDL.LU R15, [R1+0x9c] ;  /* 0x00009c00010f7983 */ /* 0x000ee20000300800 */
[----:B------:R-:W-:-:S03]  /*a4710*/  IMAD.MOV.U32 R60, RZ, RZ, R4 ;  /* 0x000000ffff3c7224 */ /* 0x000fc600078e0004 */
[----:B------:R-:W4:Y:S04]  /*a4720*/  LDL.LU R8, [R1+0x80] ;  /* 0x0000800001087983 */ /* 0x000f280000300800 */
[----:B------:R-:W4:Y:S04]  /*a4730*/  LDL.LU R9, [R1+0x84] ;  /* 0x0000840001097983 */ /* 0x000f280000300800 */
[----:B------:R-:W4:Y:S04]  /*a4740*/  LDL.LU R10, [R1+0x88] ;  /* 0x00008800010a7983 */ /* 0x000f280000300800 */
[----:B------:R-:W4:Y:S04]  /*a4750*/  LDL.LU R11, [R1+0x8c] ;  /* 0x00008c00010b7983 */ /* 0x000f280000300800 */
[----:B------:R-:W2:Y:S04]  /*a4760*/  LDL.LU R4, [R1+0x70] ;  /* 0x0000700001047983 */ /* 0x000ea80000300800 */
[----:B0-----:R-:W2:Y:S04]  /*a4770*/  LDL.LU R5, [R1+0x74] ;  /* 0x0000740001057983 */ /* 0x001ea80000300800 */
        /* <DEDUP_REMOVED lines=34> */
[----:B------:R-:W-:Y:S04]  /*a49a0*/  STL [R1+0x40d4], R60 ;  /* 0x0040d43c01007387 */ /* 0x000fe80000100800 */
[----:B---3--:R-:W-:Y:S04]  /*a49b0*/  STS.128 [R0+0x180], R12 ;  /* 0x0001800c00007388 */ /* 0x008fe80000000c00 */
[----:B----4-:R-:W-:Y:S04]  /*a49c0*/  STS.128 [R0+0x100], R8 ;  /* 0x0001000800007388 */ /* 0x010fe80000000c00 */
[----:B--2---:R-:W-:Y:S04]  /*a49d0*/  STS.128 [R0+0x80], R4 ;  /* 0x0000800400007388 */ /* 0x004fe80000000c00 */
[----:B------:R-:W-:Y:S01]  /*a49e0*/  STS.128 [R0], R56 ;  /* 0x0000003800007388 */ /* 0x000fe20000000c00 */
[----:B------:R-:W-:-:S06]  /*a49f0*/  NOP ;  /* 0x0000000000007918 */ /* 0x000fcc0000000000 */
[----:B------:R-:W0:Y:S04]  /*a4a00*/  LDS.128 R4, [R3] ;  /* 0x0000000003047984 */ /* 0x000e280000000c00 */
[----:B------:R-:W1:Y:S04]  /*a4a10*/  LDS.128 R8, [R48] ;  /* 0x0000000030087984 */ /* 0x000e680000000c00 */
[----:B0-----:R-:W-:Y:S01]  /*a4a20*/  STL [R1+0x54], R5 ;  /* 0x0000540501007387 */ /* 0x001fe20000100800 */
[----:B------:R-:W-:-:S03]  /*a4a30*/  IMAD.MOV.U32 R59, RZ, RZ, R4 ;  /* 0x000000ffff3b7224 */ /* 0x000fc600078e0004 */
[----:B-1----:R-:W-:Y:S04]  /*a4a40*/  STL.64 [R1+0x30], R8 ;  /* 0x0000300801007387 */ /* 0x002fe80000100a00 */
[----:B------:R-:W-:Y:S04]  /*a4a50*/  STL.64 [R1+0x38], R10 ;  /* 0x0000380a01007387 */ /* 0x000fe80000100a00 */
[----:B------:R-:W-:Y:S04]  /*a4a60*/  STL.64 [R1+0x58], R6 ;  /* 0x0000580601007387 */ /* 0x000fe80000100a00 */
[----:B------:R-:W0:Y:S04]  /*a4a70*/  LDS.128 R4, [R45] ;  /* 0x000000002d047984 */ /* 0x000e280000000c00 */
[----:B0-----:R-:W-:Y:S01]  /*a4a80*/  STL [R1+0x84], R5 ;  /* 0x0000840501007387 */ /* 0x001fe20000100800 */
[----:B------:R-:W-:-:S03]  /*a4a90*/  IMAD.MOV.U32 R58, RZ, RZ, R4 ;  /* 0x000000ffff3a7224 */ /* 0x000fc600078e0004 */
[----:B------:R-:W-:Y:S04]  /*a4aa0*/  STL.64 [R1+0x88], R6 ;  /* 0x0000880601007387 */ /* 0x000fe80000100a00 */
[----:B------:R-:W0:Y:S01]  /*a4ab0*/  LDS.128 R4, [R44] ;  /* 0x000000002c047984 */ /* 0x000e220000000c00 */
[----:B------:R-:W-:-:S06]  /*a4ac0*/  NOP ;  /* 0x0000000000007918 */ /* 0x000fcc0000000000 */
[----:B------:R-:W-:Y:S04]  /*a4ad0*/  STS.128 [R0], R16 ;  /* 0x0000001000007388 */ /* 0x000fe80000000c00 */
[----:B------:R-:W-:Y:S04]  /*a4ae0*/  STS.128 [R0+0x80], R20 ;  /* 0x0000801400007388 */ /* 0x000fe80000000c00 */
[----:B------:R-:W-:Y:S04]  /*a4af0*/  STS.128 [R0+0x100], R24 ;  /* 0x0001001800007388 */ /* 0x000fe80000000c00 */
[----:B------:R-:W-:Y:S01]  /*a4b00*/  STS.128 [R0+0x180], R28 ;  /* 0x0001801c00007388 */ /* 0x000fe20000000c00 */
[----:B------:R-:W-:-:S06]  /*a4b10*/  NOP ;  /* 0x0000000000007918 */ /* 0x000fcc0000000000 */
[----:B0-----:R-:W-:Y:S04]  /*a4b20*/  STL.64 [R1+0x70], R4 ;  /* 0x0000700401007387 */ /* 0x001fe80000100a00 */
[----:B------:R-:W-:Y:S04]  /*a4b30*/  STL.64 [R1+0x78], R6 ;  /* 0x0000780601007387 */ /* 0x000fe80000100a00 */
[----:B------:R-:W0:Y:S04]  /*a4b40*/  LDS.128 R4, [R48] ;  /* 0x0000000030047984 */ /* 0x000e280000000c00 */
[----:B0-----:R-:W-:Y:S01]  /*a4b50*/  STL [R1+0x24], R5 ;  /* 0x0000240501007387 */ /* 0x001fe20000100800 */
[----:B------:R-:W-:-:S03]  /*a4b60*/  IMAD.MOV.U32 R60, RZ, RZ, R4 ;  /* 0x000000ffff3c7224 */ /* 0x000fc600078e0004 */
        /* <DEDUP_REMOVED lines=14> */
[----:B------:R1:W-:Y:S01]  /*a4c50*/  STS.128 [R0+0x180], R52 ;  /* 0x0001803400007388 */ /* 0x0003e20000000c00 */
[----:B------:R-:W-:-:S06]  /*a4c60*/  NOP ;  /* 0x0000000000007918 */ /* 0x000fcc0000000000 */
[----:B------:R-:W2:Y:S04]  /*a4c70*/  LDS.128 R40, [R48] ;  /* 0x0000000030287984 */ /* 0x000ea80000000c00 */
[----:B------:R-:W-:Y:S04]  /*a4c80*/  STL.64 [R1+0x40e0], R58 ;  /* 0x0040e03a01007387 */ /* 0x000fe80000100a00 */
[----:B------:R3:W-:Y:S04]  /*a4c90*/  STL [R1+0x40d8], R57 ;  /* 0x0040d83901007387 */ /* 0x0007e80000100800 */
[----:B------:R-:W2:Y:S04]  /*a4ca0*/  LDS.128 R36, [R3] ;  /* 0x0000000003247984 */ /* 0x000ea80000000c00 */
[----:B0-----:R0:W-:Y:S04]  /*a4cb0*/  STL.64 [R1], R4 ;  /* 0x0000000401007387 */ /* 0x0011e80000100a00 */
[----:B------:R0:W-:Y:S04]  /*a4cc0*/  STL.64 [R1+0x8], R6 ;  /* 0x0000080601007387 */ /* 0x0001e80000100a00 */
[----:B-1----:R-:W4:Y:S04]  /*a4cd0*/  LDL.LU R52, [R1+0x1c0] ;  /* 0x0001c00001347983 */ /* 0x002f280000300800 */
[----:B------:R-:W4:Y:S04]  /*a4ce0*/  LDL.LU R53, [R1+0x1c4] ;  /* 0x0001c40001357983 */ /* 0x000f280000300800 */
[----:B------:R-:W4:Y:S04]  /*a4cf0*/  LDL.LU R54, [R1+0x1c8] ;  /* 0x0001c80001367983 */ /* 0x000f280000300800 */
[----:B------:R-:W4:Y:S04]  /*a4d00*/  LDL.LU R55, [R1+0x1cc] ;  /* 0x0001cc0001377983 */ /* 0x000f280000300800 */
[----:B------:R-:W4:Y:S04]  /*a4d10*/  LDL.LU R24, [R1+0x1b0] ;  /* 0x0001b00001187983 */ /* 0x000f280000300800 */
[----:B------:R-:W4:Y:S04]  /*a4d20*/  LDL.LU R25, [R1+0x1b4] ;  /* 0x0001b40001197983 */ /* 0x000f280000300800 */
[----:B------:R-:W4:Y:S04]  /*a4d30*/  LDL.LU R26, [R1+0x1b8] ;  /* 0x0001b800011a7983 */ /* 0x000f280000300800 */
[----:B------:R-:W4:Y:S04]  /*a4d40*/  LDL.LU R27, [R1+0x1bc] ;  /* 0x0001bc00011b7983 */ /* 0x000f280000300800 */
[----:B------:R-:W1:Y:S04]  /*a4d50*/  LDS.128 R32, [R45] ;  /* 0x000000002d207984 */ /* 0x000e680000000c00 */
        /* <DEDUP_REMOVED lines=9> */
[----:B---3--:R-:W4:Y:S04]  /*a4df0*/  LDL.LU R57, [R1+0x154] ;  /* 0x0001540001397983 */ /* 0x008f280000300800 */
[----:B------:R-:W4:Y:S04]  /*a4e00*/  LDL.LU R58, [R1+0x158] ;  /* 0x00015800013a7983 */ /* 0x000f280000300800 */
[----:B------:R-:W4:Y:S04]  /*a4e10*/  LDL.LU R59, [R1+0x15c] ;  /* 0x00015c00013b7983 */ /* 0x000f280000300800 */
[----:B------:R-:W3:Y:S04]  /*a4e20*/  LDL.LU R8, [R1+0x170] ;  /* 0x0001700001087983 */ /* 0x000ee80000300800 */
[----:B------:R-:W3:Y:S04]  /*a4e30*/  LDL.LU R9, [R1+0x174] ;  /* 0x0001740001097983 */ /* 0x000ee80000300800 */
[----:B------:R-:W3:Y:S04]  /*a4e40*/  LDL.LU R10, [R1+0x178] ;  /* 0x00017800010a7983 */ /* 0x000ee80000300800 */
        /* <DEDUP_REMOVED lines=9> */
[----:B--2---:R-:W-:Y:S04]  /*a4ee0*/  STL [R1+0x40b8], R42 ;  /* 0x0040b82a01007387 */ /* 0x004fe80000100800 */
[----:B------:R-:W-:Y:S04]  /*a4ef0*/  STL [R1+0x40b0], R43 ;  /* 0x0040b02b01007387 */ /* 0x000fe80000100800 */
[----:B------:R0:W-:Y:S04]  /*a4f00*/  STL.64 [R1+0x40e8], R40 ;  /* 0x0040e82801007387 */ /* 0x0001e80000100a00 */
[----:B------:R-:W2:Y:S01]  /*a4f10*/  LDS.128 R28, [R44] ;  /* 0x000000002c1c7984 */ /* 0x000ea20000000c00 */
[----:B------:R-:W-:-:S06]  /*a4f20*/  NOP ;  /* 0x0000000000007918 */ /* 0x000fcc0000000000 */
[----:B0-----:R-:W3:Y:S04]  /*a4f30*/  LDL.LU R40, [R1+0x140] ;  /* 0x0001400001287983 */ /* 0x001ee80000300800 */
[----:B------:R-:W3:Y:S04]  /*a4f40*/  LDL.LU R41, [R1+0x144] ;  /* 0x0001440001297983 */ /* 0x000ee80000300800 */
[----:B------:R-:W3:Y:S04]  /*a4f50*/  LDL.LU R42, [R1+0x148] ;  /* 0x00014800012a7983 */ /* 0x000ee80000300800 */
[----:B------:R-:W3:Y:S04]  /*a4f60*/  LDL.LU R43, [R1+0x14c] ;  /* 0x00014c00012b7983 */ /* 0x000ee80000300800 */
[----:B------:R-:W-:Y:S04]  /*a4f70*/  STL [R1+0x40c4], R37 ;  /* 0x0040c42501007387 */ /* 0x000fe80000100800 */
[----:B------:R-:W-:Y:S04]  /*a4f80*/  STL [R1+0x40bc], R38 ;  /* 0x0040bc2601007387 */ /* 0x000fe80000100800 */
[----:B------:R-:W-:Y:S04]  /*a4f90*/  STL [R1+0x40b4], R39 ;  /* 0x0040b42701007387 */ /* 0x000fe80000100800 */
[----:B------:R0:W-:Y:S04]  /*a4fa0*/  STL [R1+0x40f0], R36 ;  /* 0x0040f02401007387 */ /* 0x0001e80000100800 */
[----:B0-----:R-:W3:Y:S04]  /*a4fb0*/  LDL.LU R36, [R1+0x130] ;  /* 0x0001300001247983 */ /* 0x001ee80000300800 */
[----:B------:R-:W3:Y:S04]  /*a4fc0*/  LDL.LU R37, [R1+0x134] ;  /* 0x0001340001257983 */ /* 0x000ee80000300800 */
[----:B------:R-:W3:Y:S04]  /*a4fd0*/  LDL.LU R38, [R1+0x138] ;  /* 0x0001380001267983 */ /* 0x000ee80000300800 */
[----:B------:R-:W3:Y:S04]  /*a4fe0*/  LDL.LU R39, [R1+0x13c] ;  /* 0x00013c0001277983 */ /* 0x000ee80000300800 */
[----:B-1----:R-:W-:Y:S04]  /*a4ff0*/  STL [R1+0x40c8], R34 ;  /* 0x0040c82201007387 */ /* 0x002fe80000100800 */
[----:B------:R-:W-:Y:S04]  /*a5000*/  STL [R1+0x40c0], R35 ;  /* 0x0040c02301007387 */ /* 0x000fe80000100800 */
[----:B------:R0:W-:Y:S04]  /*a5010*/  STL.64 [R1+0x40f8], R32 ;  /* 0x0040f82001007387 */ /* 0x0001e80000100a00 */
[----:B0-----:R-:W3:Y:S04]  /*a5020*/  LDL.LU R32, [R1+0x120] ;  /* 0x0001200001207983 */ /* 0x001ee80000300800 */
[----:B------:R-:W3:Y:S04]  /*a5030*/  LDL.LU R33, [R1+0x124] ;  /* 0x0001240001217983 */ /* 0x000ee80000300800 */
[----:B------:R-:W3:Y:S04]  /*a5040*/  LDL.LU R34, [R1+0x128] ;  /* 0x0001280001227983 */ /* 0x000ee80000300800 */
[----:B------:R-:W3:Y:S04]  /*a5050*/  LDL.LU R35, [R1+0x12c] ;  /* 0x00012c0001237983 */ /* 0x000ee80000300800 */
[----:B--2---:R-:W-:Y:S04]  /*a5060*/  STL.64 [R1+0x4108], R30 ;  /* 0x0041081e01007387 */ /* 0x004fe80000100a00 */
[----:B------:R-:W-:Y:S04]  /*a5070*/  STL.64 [R1+0x4100], R28 ;  /* 0x0041001c01007387 */ /* 0x000fe80000100a00 */
[----:B----4-:R-:W-:Y:S04]  /*a5080*/  STS.128 [R0+0x180], R56 ;  /* 0x0001803800007388 */ /* 0x010fe80000000c00 */
[----:B---3--:R-:W-:Y:S04]  /*a5090*/  STS.128 [R0+0x100], R40 ;  /* 0x0001002800007388 */ /* 0x008fe80000000c00 */
[----:B------:R-:W-:Y:S04]  /*a50a0*/  STS.128 [R0+0x80], R36 ;  /* 0x0000802400007388 */ /* 0x000fe80000000c00 */
[----:B------:R-:W-:Y:S01]  /*a50b0*/  STS.128 [R0], R32 ;  /* 0x0000002000007388 */ /* 0x000fe20000000c00 */
[----:B------:R-:W-:-:S06]  /*a50c0*/  NOP ;  /* 0x0000000000007918 */ /* 0x000fcc0000000000 */
[----:B------:R-:W0:Y:S04]  /*a50d0*/  LDS.128 R28, [R48] ;  /* 0x00000000301c7984 */ /* 0x000e280000000c00 */
[----:B------:R-:W1:Y:S04]  /*a50e0*/  LDS.128 R36, [R3] ;  /* 0x0000000003247984 */ /* 0x000e680000000c00 */
[----:B------:R-:W2:Y:S04]  /*a50f0*/  LDS.128 R32, [R45] ;  /* 0x000000002d207984 */ /* 0x000ea80000000c00 */
[----:B0-----:R-:W-:Y:S04]  /*a5100*/  STL.64 [R1+0x450], R28 ;  /* 0x0004501c01007387 */ /* 0x001fe80000100a00 */
        /* <DEDUP_REMOVED lines=8> */
[----:B------:R-:W3:Y:S04]  /*a5190*/  LDS.128 R4, [R48] ;  /* 0x0000000030047984 */ /* 0x000ee80000000c00 */
[----:B-1----:R-:W-:Y:S04]  /*a51a0*/  STL.64 [R1+0x480], R36 ;  /* 0x0004802401007387 */ /* 0x002fe80000100a00 */
[----:B------:R-:W-:Y:S04]  /*a51b0*/  STL.64 [R1+0x488], R38 ;  /* 0x0004882601007387 */ /* 0x000fe80000100a00 */
[----:B--2---:R-:W-:Y:S04]  /*a51c0*/  STL.64 [R1+0x4a0], R32 ;  /* 0x0004a02001007387 */ /* 0x004fe80000100a00 */
[----:B------:R-:W-:Y:S04]  /*a51d0*/  STL.64 [R1+0x4a8], R34 ;  /* 0x0004a82201007387 */ /* 0x000fe80000100a00 */
[----:B0-----:R-:W-:Y:S04]  /*a51e0*/  STL.64 [R1+0x490], R28 ;  /* 0x0004901c01007387 */ /* 0x001fe80000100a00 */
[----:B------:R-:W0:Y:S04]  /*a51f0*/  LDS.128 R12, [R3] ;  /* 0x00000000030c7984 */ /* 0x000e280000000c00 */
[----:B------:R-:W-:Y:S04]  /*a5200*/  STL.64 [R1+0x498], R30 ;  /* 0x0004981e01007387 */ /* 0x000fe80000100a00 */
[----:B------:R-:W1:Y:S04]  /*a5210*/  LDS.128 R8, [R45] ;  /* 0x000000002d087984 */ /* 0x000e680000000c00 */
[----:B---3--:R-:W-:Y:S04]  /*a5220*/  STL.64 [R1+0x160], R4 ;  /* 0x0001600401007387 */ /* 0x008fe80000100a00 */
[----:B------:R-:W-:Y:S04]  /*a5230*/  STL.64 [R1+0x168], R6 ;  /* 0x0001680601007387 */ /* 0x000fe80000100a00 */
[----:B------:R-:W2:Y:S01]  /*a5240*/  LDS.128 R4, [R44] ;  /* 0x000000002c047984 */ /* 0x000ea20000000c00 */
[----:B------:R-:W-:-:S06]  /*a5250*/  NOP ;  /* 0x0000000000007918 */ /* 0x000fcc0000000000 */
[----:B------:R3:W-:Y:S04]  /*a5260*/  STS.128 [R0+0x80], R24 ;  /* 0x0000801800007388 */ /* 0x0007e80000000c00 */
[----:B0-----:R0:W-:Y:S04]  /*a5270*/  STL.64 [R1+0x460], R12 ;  /* 0x0004600c01007387 */ /* 0x0011e80000100a00 */
[----:B------:R4:W-:Y:S04]  /*a5280*/  STL.64 [R1+0x468], R14 ;  /* 0x0004680e01007387 */ /* 0x0009e80000100a00 */
[----:B-1----:R1:W-:Y:S04]  /*a5290*/  STL.64 [R1+0x470], R8 ;  /* 0x0004700801007387 */ /* 0x0023e80000100a00 */
[----:B------:R0:W-:Y:S04]  /*a52a0*/  STL.64 [R1+0x478], R10 ;  /* 0x0004780a01007387 */ /* 0x0001e80000100a00 */
[----:B--2---:R-:W-:Y:S04]  /*a52b0*/  STL.64 [R1+0x190], R4 ;  /* 0x0001900401007387 */ /* 0x004fe80000100a00 */
[----:B------:R-:W-:Y:S04]  /*a52c0*/  STL.64 [R1+0x198], R6 ;  /* 0x0001980601007387 */ /* 0x000fe80000100a00 */
[----:B---3--:R-:W2:Y:S04]  /*a52d0*/  LDL.LU R24, [R1+0x280] ;  /* 0x0002800001187983 */ /* 0x008ea80000300800 */
[----:B------:R-:W2:Y:S04]  /*a52e0*/  LDL.LU R25, [R1+0x284] ;  /* 0x0002840001197983 */ /* 0x000ea80000300800 */
[----:B------:R-:W3:Y:S04]  /*a52f0*/  LDL.LU R26, [R1+0x288] ;  /* 0x00028800011a7983 */ /* 0x000ee80000300800 */
[----:B------:R-:W3:Y:S04]  /*a5300*/  LDL.LU R27, [R1+0x28c] ;  /* 0x00028c00011b7983 */ /* 0x000ee80000300800 */
[----:B---3--:R-:W-:Y:S04]  /*a5310*/  STL.64 [R1+0x4118], R26 ;  /* 0x0041181a01007387 */ /* 0x008fe80000100a00 */
[----:B--2---:R2:W-:Y:S04]  /*a5320*/  STL.64 [R1+0x4110], R24 ;  /* 0x0041101801007387 */ /* 0x0045e80000100a00 */
[----:B0-----:R-:W3:Y:S04]  /*a5330*/  LDL.LU R12, [R1+0x250] ;  /* 0x00025000010c7983 */ /* 0x001ee80000300800 */
[----:B------:R-:W3:Y:S04]  /*a5340*/  LDL.LU R13, [R1+0x254] ;  /* 0x00025400010d7983 */ /* 0x000ee80000300800 */
[----:B----4-:R-:W3:Y:S04]  /*a5350*/  LDL.LU R14, [R1+0x258] ;  /* 0x00025800010e7983 */ /* 0x010ee80000300800 */
[----:B------:R-:W3:Y:S04]  /*a5360*/  LDL.LU R15, [R1+0x25c] ;  /* 0x00025c00010f7983 */ /* 0x000ee80000300800 */
[----:B-1----:R-:W4:Y:S04]  /*a5370*/  LDL.LU R8, [R1+0x240] ;  /* 0x0002400001087983 */ /* 0x002f280000300800 */
[----:B------:R-:W4:Y:S04]  /*a5380*/  LDL.LU R9, [R1+0x244] ;  /* 0x0002440001097983 */ /* 0x000f280000300800 */
[----:B------:R-:W4:Y:S04]  /*a5390*/  LDL.LU R10, [R1+0x248] ;  /* 0x00024800010a7983 */ /* 0x000f280000300800 */
[----:B------:R-:W4:Y:S04]  /*a53a0*/  LDL.LU R11, [R1+0x24c] ;  /* 0x00024c00010b7983 */ /* 0x000f280000300800 */
[----:B------:R-:W3:Y:S04]  /*a53b0*/  LDL.LU R36, [R1+0x200] ;  /* 0x0002000001247983 */ /* 0x000ee80000300800 */
[----:B------:R-:W3:Y:S04]  /*a53c0*/  LDL.LU R37, [R1+0x204] ;  /* 0x0002040001257983 */ /* 0x000ee80000300800 */
[----:B------:R-:W3:Y:S04]  /*a53d0*/  LDL.LU R38, [R1+0x208] ;  /* 0x0002080001267983 */ /* 0x000ee80000300800 */
[----:B------:R-:W3:Y:S04]  /*a53e0*/  LDL.LU R39, [R1+0x20c] ;  /* 0x00020c0001277983 */ /* 0x000ee80000300800 */
[----:B--2---:R-:W2:Y:S04]  /*a53f0*/  LDL.LU R24, [R1+0x1d0] ;  /* 0x0001d00001187983 */ /* 0x004ea80000300800 */
        /* <DEDUP_REMOVED lines=15> */
[----:B------:R0:W-:Y:S04]  /*a54f0*/  STS.128 [R0], R20 ;  /* 0x0000001400007388 */ /* 0x0001e80000000c00 */
[----:B------:R1:W-:Y:S04]  /*a5500*/  STS.128 [R0+0x100], R52 ;  /* 0x0001003400007388 */ /* 0x0003e80000000c00 */
        /* <DEDUP_REMOVED lines=17> */
[----:B------:R-:W3:Y:S04]  /*a5620*/  LDL.LU R53, [R1+0x294] ;  /* 0x0002940001357983 */ /* 0x000ee80000300800 */
[----:B------:R-:W3:Y:S04]  /*a5630*/  LDL.LU R54, [R1+0x298] ;  /* 0x0002980001367983 */ /* 0x000ee80000300800 */
[----:B------:R-:W3:Y:S04]  /*a5640*/  LDL.LU R55, [R1+0x29c] ;  /* 0x00029c0001377983 */ /* 0x000ee80000300800 */
[----:B--2---:R-:W-:Y:S01]  /*a5650*/  STS.128 [R0+0x180], R24 ;  /* 0x0001801800007388 */ /* 0x004fe20000000c00 */
[----:B------:R-:W-:-:S06]  /*a5660*/  NOP ;  /* 0x0000000000007918 */ /* 0x000fcc0000000000 */
[----:B------:R-:W0:Y:S04]  /*a5670*/  LDS.128 R24, [R48] ;  /* 0x0000000030187984 */ /* 0x000e280000000c00 */
        /* <DEDUP_REMOVED lines=12> */
[----:B0-----:R-:W2:Y:S04]  /*a5740*/  LDL.LU.64 R26, [R1+0x4118] ;  /* 0x00411800011a7983 */ /* 0x001ea80000300a00 */
[----:B------:R-:W2:Y:S04]  /*a5750*/  LDL.LU.64 R24, [R1+0x4110] ;  /* 0x0041100001187983 */ /* 0x000ea80000300a00 */
[----:B---3--:R0:W-:Y:S04]  /*a5760*/  STS.128 [R0], R28 ;  /* 0x0000001c00007388 */ /* 0x0081e80000000c00 */
[----:B------:R1:W-:Y:S04]  /*a5770*/  STS.128 [R0+0x80], R32 ;  /* 0x0000802000007388 */ /* 0x0003e80000000c00 */
[----:B------:R3:W-:Y:S04]  /*a5780*/  STS.128 [R0+0x100], R36 ;  /* 0x0001002400007388 */ /* 0x0007e80000000c00 */
[----:B------:R-:W-:Y:S01]  /*a5790*/  STS.128 [R0+0x180], R40 ;  /* 0x0001802800007388 */ /* 0x000fe20000000c00 */
[----:B------:R-:W-:-:S06]  /*a57a0*/  NOP ;  /* 0x0000000000007918 */ /* 0x000fcc0000000000 */
[----:B------:R-:W4:Y:S04]  /*a57b0*/  LDS.128 R40, [R48] ;  /* 0x0000000030287984 */ /* 0x000f280000000c00 */
[----:B0-----:R-:W2:Y:S04]  /*a57c0*/  LDL.LU.64 R30, [R1+0x4108] ;  /* 0x00410800011e7983 */ /* 0x001ea80000300a00 */
[----:B------:R-:W2:Y:S04]  /*a57d0*/  LDL.LU.64 R28, [R1+0x4100] ;  /* 0x00410000011c7983 */ /* 0x000ea80000300a00 */
[----:B-1----:R-:W2:Y:S04]  /*a57e0*/  LDL.LU.64 R32, [R1+0x40f8] ;  /* 0x0040f80001207983 */ /* 0x002ea80000300a00 */
[----:B---3--:R-:W3:Y:S04]  /*a57f0*/  LDL.LU R36, [R1+0x40f0] ;  /* 0x0040f00001247983 */ /* 0x008ee80000300800 */
[----:B----4-:R-:W-:Y:S04]  /*a5800*/  STL.64 [R1+0x130], R40 ;  /* 0x0001302801007387 */ /* 0x010fe80000100a00 */
        /* <DEDUP_REMOVED lines=14> */
[----:B------:R-:W1:Y:S04]  /*a58f0*/  LDS.128 R4, [R48] ;  /* 0x0000000030047984 */ /* 0x000e680000000c00 */
[----:B------:R-:W4:Y:S04]  /*a5900*/  LDS.128 R12, [R3] ;  /* 0x00000000030c7984 */ /* 0x000f280000000c00 */
[----:B------:R-:W4:Y:S04]  /*a5910*/  LDS.128 R8, [R45] ;  /* 0x000000002d087984 */ /* 0x000f280000000c00 */
[----:B0-----:R0:W-:Y:S04]  /*a5920*/  STL.64 [R1+0x100], R40 ;  /* 0x0001002801007387 */ /* 0x0011e80000100a00 */
[----:B------:R-:W-:Y:S04]  /*a5930*/  STL.64 [R1+0x108], R42 ;  /* 0x0001082a01007387 */ /* 0x000fe80000100a00 */
[----:B0-----:R-:W3:Y:S04]  /*a5940*/  LDL.LU.64 R40, [R1+0x40e8] ;  /* 0x0040e80001287983 */ /* 0x001ee80000300a00 */
[----:B-1----:R-:W-:Y:S04]  /*a5950*/  STL.64 [R1+0xf0], R4 ;  /* 0x0000f00401007387 */ /* 0x002fe80000100a00 */
[----:B------:R-:W-:Y:S04]  /*a5960*/  STL.64 [R1+0xf8], R6 ;  /* 0x0000f80601007387 */ /* 0x000fe80000100a00 */
[----:B------:R-:W0:Y:S01]  /*a5970*/  LDS.128 R4, [R44] ;  /* 0x000000002c047984 */ /* 0x000e220000000c00 */
[----:B------:R-:W-:-:S06]  /*a5980*/  NOP ;  /* 0x0000000000007918 */ /* 0x000fcc0000000000 */
[----:B----4-:R-:W-:Y:S04]  /*a5990*/  STL.64 [R1+0xe0], R12 ;  /* 0x0000e00c01007387 */ /* 0x010fe80000100a00 */
[----:B------:R-:W-:Y:S04]  /*a59a0*/  STL.64 [R1+0xe8], R14 ;  /* 0x0000e80e01007387 */ /* 0x000fe80000100a00 */
[----:B------:R-:W-:Y:S04]  /*a59b0*/  STL.64 [R1+0xd0], R8 ;  /* 0x0000d00801007387 */ /* 0x000fe80000100a00 */
[----:B------:R-:W-:Y:S04]  /*a59c0*/  STL.64 [R1+0xd8], R10 ;  /* 0x0000d80a01007387 */ /* 0x000fe80000100a00 */
[----:B------:R-:W-:Y:S04]  /*a59d0*/  STS.128 [R0+0x80], R20 ;  /* 0x0000801400007388 */ /* 0x000fe80000000c00 */
[----:B0-----:R-:W-:Y:S04]  /*a59e0*/  STL.64 [R1+0xc0], R4 ;  /* 0x0000c00401007387 */ /* 0x001fe80000100a00 */
[----:B------:R-:W-:Y:S04]  /*a59f0*/  STL.64 [R1+0xc8], R6 ;  /* 0x0000c80601007387 */ /* 0x000fe80000100a00 */
[----:B--2---:R0:W-:Y:S04]  /*a5a00*/  STS.128 [R0+0x100], R24 ;  /* 0x0001001800007388 */ /* 0x0041e80000000c00 */
        /* <DEDUP_REMOVED lines=16> */
[----:B------:R-:W-:Y:S04]  /*a5b10*/  STS.128 [R0], R16 ;  /* 0x0000001000007388 */ /* 0x000fe80000000c00 */
[----:B------:R-:W-:Y:S01]  /*a5b20*/  STS.128 [R0+0x180], R52 ;  /* 0x0001803400007388 */ /* 0x000fe20000000c00 */
[----:B------:R-:W-:-:S06]  /*a5b30*/  NOP ;  /* 0x0000000000007918 */ /* 0x000fcc0000000000 */
[----:B------:R-:W0:Y:S04]  /*a5b40*/  LDS.128 R16, [R48] ;  /* 0x0000000030107984 */ /* 0x000e280000000c00 */
[----:B------:R-:W1:Y:S04]  /*a5b50*/  LDS.128 R12, [R3] ;  /* 0x00000000030c7984 */ /* 0x000e680000000c00 */
[----:B------:R-:W1:Y:S04]  /*a5b60*/  LDS.128 R8, [R45] ;  /* 0x000000002d087984 */ /* 0x000e680000000c00 */
[----:B------:R0:W1:Y:S01]  /*a5b70*/  LDS.128 R52, [R44] ;  /* 0x000000002c347984 */ /* 0x0000620000000c00 */
[----:B------:R-:W-:-:S06]  /*a5b80*/  NOP ;  /* 0x0000000000007918 */ /* 0x000fcc0000000000 */
[----:B0-----:R-:W-:Y:S04]  /*a5b90*/  STL.64 [R1+0xb0], R16 ;  /* 0x0000b01001007387 */ /* 0x001fe80000100a00 */
[----:B------:R-:W-:Y:S04]  /*a5ba0*/  STL.64 [R1+0xb8], R18 ;  /* 0x0000b81201007387 */ /* 0x000fe80000100a00 */
[----:B-1----:R0:W-:Y:S04]  /*a5bb0*/  STL.64 [R1+0xa0], R12 ;  /* 0x0000a00c01007387 */ /* 0x0021e80000100a00 */
[----:B------:R1:W-:Y:S04]  /*a5bc0*/  STL.64 [R1+0xa8], R14 ;  /* 0x0000a80e01007387 */ /* 0x0003e80000100a00 */
[----:B------:R-:W3:Y:S04]  /*a5bd0*/  LDL.LU R44, [R1+0x310] ;  /* 0x00031000012c7983 */ /* 0x000ee80000300800 */
[----:B------:R0:W-:Y:S04]  /*a5be0*/  STL.64 [R1+0x90], R8 ;  /* 0x0000900801007387 */ /* 0x0001e80000100a00 */
[----:B------:R0:W-:Y:S04]  /*a5bf0*/  STL.64 [R1+0x98], R10 ;  /* 0x0000980a01007387 */ /* 0x0001e80000100a00 */
[----:B------:R-:W3:Y:S04]  /*a5c00*/  LDL.LU R45, [R1+0x314] ;  /* 0x00031400012d7983 */ /* 0x000ee80000300800 */
[----:B------:R-:W3:Y:S04]  /*a5c10*/  LDL.LU R46, [R1+0x318] ;  /* 0x00031800012e7983 */ /* 0x000ee80000300800 */
[----:B------:R-:W3:Y:S04]  /*a5c20*/  LDL.LU R47, [R1+0x31c] ;  /* 0x00031c00012f7983 */ /* 0x000ee80000300800 */
[----:B0-----:R-:W3:Y:S04]  /*a5c30*/  LDL.LU R12, [R1+0x2f0] ;  /* 0x0002f000010c7983 */ /* 0x001ee80000300800 */
[----:B------:R-:W3:Y:S04]  /*a5c40*/  LDL.LU R13, [R1+0x2f4] ;  /* 0x0002f400010d7983 */ /* 0x000ee80000300800 */
[----:B-1----:R-:W3:Y:S04]  /*a5c50*/  LDL.LU R14, [R1+0x2f8] ;  /* 0x0002f800010e7983 */ /* 0x002ee80000300800 */
        /* <DEDUP_REMOVED lines=9> */
[----:B------:R-:W-:Y:S04]  /*a5cf0*/  STL [R1+0x40ac], R52 ;  /* 0x0040ac3401007387 */ /* 0x000fe80000100800 */
[----:B------:R-:W-:Y:S04]  /*a5d00*/  STL [R1+0x4090], R53 ;  /* 0x0040903501007387 */ /* 0x000fe80000100800 */
[----:B------:R0:W-:Y:S04]  /*a5d10*/  STL [R1+0x408c], R54 ;  /* 0x00408c3601007387 */ /* 0x0001e80000100800 */
[----:B0-----:R-:W3:Y:S04]  /*a5d20*/  LDL.LU R54, [R1+0x4bc] ;  /* 0x0004bc0001367983 */ /* 0x001ee80000300800 */
[----:B------:R0:W-:Y:S04]  /*a5d30*/  STL [R1+0x4088], R55 ;  /* 0x0040883701007387 */ /* 0x0001e80000100800 */
[----:B0-----:R-:W3:Y:S04]  /*a5d40*/  LDL.LU R55, [R1+0x179c] ;  /* 0x00179c0001377983 */ /* 0x001ee80000300800 */
[----:B--2---:R-:W-:Y:S04]  /*a5d50*/  STS.128 [R0+0x180], R24 ;  /* 0x0001801800007388 */ /* 0x004fe80000000c00 */
[----:B----4-:R-:W-:Y:S04]  /*a5d60*/  STS.128 [R0+0x80], R4 ;  /* 0x0000800400007388 */ /* 0x010fe80000000c00 */
[----:B---3--:R0:W-:Y:S04]  /*a5d70*/  STS.128 [R0], R56 ;  /* 0x0000003800007388 */ /* 0x0081e80000000c00 */
[----:B------:R-:W-:Y:S01]  /*a5d80*/  STS.128 [R0+0x100], R20 ;  /* 0x0001001400007388 */ /* 0x000fe20000000c00 */
[----:B------:R-:W-:-:S06]  /*a5d90*/  NOP ;  /* 0x0000000000007918 */ /* 0x000fcc0000000000 */
[----:B------:R-:W1:Y:S04]  /*a5da0*/  LDS.128 R48, [R48] ;  /* 0x0000000030307984 */ /* 0x000e680000000c00 */
[----:B------:R-:W2:Y:S04]  /*a5db0*/  LDS.128 R4, [R3] ;  /* 0x0000000003047984 */ /* 0x000ea80000000c00 */
[----:B0-----:R-:W3:Y:S04]  /*a5dc0*/  LDL.LU.64 R58, [R1+0x40e0] ;  /* 0x0040e000013a7983 */ /* 0x001ee80000300a00 */
[----:B------:R-:W4:Y:S04]  /*a5dd0*/  LDL.LU R57, [R1+0x40d8] ;  /* 0x0040d80001397983 */ /* 0x000f280000300800 */
[----:B------:R-:W3:Y:S04]  /*a5de0*/  LDL.LU R38, [R1+0x350] ;  /* 0x0003500001267983 */ /* 0x000ee80000300800 */
[----:B-1----:R-:W-:Y:S04]  /*a5df0*/  STL [R1+0x40a4], R49 ;  /* 0x0040a43101007387 */ /* 0x002fe80000100800 */
[----:B------:R-:W-:Y:S04]  /*a5e00*/  STL [R1+0x4098], R50 ;  /* 0x0040983201007387 */ /* 0x000fe80000100800 */
[----:B------:R-:W-:Y:S04]  /*a5e10*/  STL [R1+0x4094], R51 ;  /* 0x0040943301007387 */ /* 0x000fe80000100800 */
[----:B------:R-:W3:Y:S04]  /*a5e20*/  LDL.LU R37, [R1+0x340] ;  /* 0x0003400001257983 */ /* 0x000ee80000300800 */
[----:B--2---:R-:W-:Y:S04]  /*a5e30*/  STL [R1+0x40a8], R5 ;  /* 0x0040a80501007387 */ /* 0x004fe80000100800 */
[----:B------:R0:W-:Y:S04]  /*a5e40*/  STL [R1+0x40a0], R6 ;  /* 0x0040a00601007387 */ /* 0x0001e80000100800 */
[----:B0-----:R-:W2:Y:S04]  /*a5e50*/  LDL.LU R6, [R1+0x4b8] ;  /* 0x0004b80001067983 */ /* 0x001ea80000300800 */
[----:B------:R0:W-:Y:S04]  /*a5e60*/  STL [R1+0x409c], R7 ;  /* 0x00409c0701007387 */ /* 0x0001e80000100800 */
[----:B------:R-:W3:Y:S04]  /*a5e70*/  LDL.LU R5, [R1+0x1798] ;  /* 0x0017980001057983 */ /* 0x000ee80000300800 */
[----:B------:R-:W3:Y:S04]  /*a5e80*/  LDL R52, [R1+0x17a0] ;  /* 0x0017a00001347983 */ /* 0x000ee80000100800 */
[----:B------:R-:W3:Y:S04]  /*a5e90*/  LDL.LU R43, [R1+0x330] ;  /* 0x00033000012b7983 */ /* 0x000ee80000300800 */
[----:B------:R-:W3:Y:S04]  /*a5ea0*/  LDL.LU R35, [R1+0x3f9c] ;  /* 0x003f9c0001237983 */ /* 0x000ee80000300800 */
[----:B------:R-:W4:Y:S04]  /*a5eb0*/  LDL.LU R42, [R1+0x320] ;  /* 0x00032000012a7983 */ /* 0x000f280000300800 */
[----:B------:R-:W4:Y:S04]  /*a5ec0*/  LDL.LU R39, [R1+0x40] ;  /* 0x0000400001277983 */ /* 0x000f280000300800 */
[----:B------:R-:W4:Y:S04]  /*a5ed0*/  LDL.LU R34, [R1+0x30] ;  /* 0x0000300001227983 */ /* 0x000f280000300800 */
[----:B------:R-:W4:Y:S04]  /*a5ee0*/  LDL R53, [R1+0x17a4] ;  /* 0x0017a40001357983 */ /* 0x000f280000100800 */
[----:B0-----:R-:W4:Y:S04]  /*a5ef0*/  LDL R7, [R1+0x17a8] ;  /* 0x0017a80001077983 */ /* 0x001f280000100800 */
[----:B------:R-:W4:Y:S04]  /*a5f00*/  LDL R50, [R1+0x17ac] ;  /* 0x0017ac0001327983 */ /* 0x000f280000100800 */
[----:B------:R-:W4:Y:S04]  /*a5f10*/  LDL R51, [R1+0x17b0] ;  /* 0x0017b00001337983 */ /* 0x000f280000100800 */
[----:B------:R-:W4:Y:S04]  /*a5f20*/  LDL R49, [R1+0x17b8] ;  /* 0x0017b80001317983 */ /* 0x000f280000100800 */
[----:B------:R-:W-:Y:S01]  /*a5f30*/  LDS.128 R20, [R54] ;  /* 0x0000000036147984 */ /* 0x000fe20000000c00 */
[----:B------:R-:W-:-:S03]  /*a5f40*/  ISETP.GE.AND P0, PT, R55, c[0x0][0x178], PT ;  /* 0x00005e0037007a0c */ /* 0x000fc60003f06270 */
[----:B--2---:R-:W-:Y:S01]  /*a5f50*/  LDS.128 R24, [R6] ;  /* 0x0000000006187984 */ /* 0x004fe20000000c00 */
[----:B------:R-:W-:-:S06]  /*a5f60*/  NOP ;  /* 0x0000000000007918 */ /* 0x000fcc0000000000 */
[----:B------:R-:W-:Y:S04]  /*a5f70*/  STS.128 [R0], R8 ;  /* 0x0000000800007388 */ /* 0x000fe80000000c00 */
[----:B------:R-:W-:Y:S04]  /*a5f80*/  STS.128 [R0+0x80], R12 ;  /* 0x0000800c00007388 */ /* 0x000fe80000000c00 */
[----:B------:R-:W-:Y:S04]  /*a5f90*/  STS.128 [R0+0x100], R16 ;  /* 0x0001001000007388 */ /* 0x000fe80000000c00 */
[----:B------:R0:W-:Y:S01]  /*a5fa0*/  STS.128 [R0+0x180], R44 ;  /* 0x0001802c00007388 */ /* 0x0001e20000000c00 */
[C---:B---3--:R-:W-:Y:S01]  /*a5fb0*/  ISETP.LT.AND P0, PT, R5.reuse, c[0x0][0x17c], !P0 ;  /* 0x00005f0005007a0c */ /* 0x048fe20004701270 */
[----:B------:R-:W-:-:S02]  /*a5fc0*/  IMAD R56, R5, c[0x0][0x198], RZ ;  /* 0x0000660005387a24 */ /* 0x000fc400078e02ff */
[----:B0-----:R-:W-:-:S05]  /*a5fd0*/  IMAD R0, R55, c[0x0][0x194], RZ ;  /* 0x0000650037007a24 */ /* 0x001fca00078e02ff */
[----:B------:R-:W-:-:S04]  /*a5fe0*/  LEA R2, P6, R0, c[0x0][0x170], 0x1 ;  /* 0x00005c0000027a11 */ /* 0x000fc800078c08ff */
[----:B------:R-:W-:-:S05]  /*a5ff0*/  LEA.HI.X.SX32 R3, R0, c[0x0][0x174], 0x1, P6 ;  /* 0x00005d0000037a11 */ /* 0x000fca00030f0eff */
[----:B------:R-:W-:Y:S01]  /*a6000*/  IMAD.WIDE R8, R56, 0x2, R2 ;  /* 0x0000000238087825 */ /* 0x000fe200078e0202 */
[----:B------:R-:W-:-:S06]  /*a6010*/  NOP ;  /* 0x0000000000007918 */ /* 0x000fcc0000000000 */
[----:B------:R0:W-:Y:S01]  /*a6020*/  @P0 STG.E.U16 [R8.64], R38 ;  /* 0x0000002608000986 */ /* 0x0001e2000c101504 */
[----:B------:R-:W-:-:S04]  /*a6030*/  ISETP.GE.AND P0, PT, R52, c[0x0][0x178], PT ;  /* 0x00005e0034007a0c */ /* 0x000fc80003f06270 */
[----:B------:R-:W-:Y:S01]  /*a6040*/  ISETP.LT.AND P0, PT, R5, c[0x0][0x17c], !P0 ;  /* 0x00005f0005007a0c */ /* 0x000fe20004701270 */
[----:B0-----:R-:W-:-:S05]  /*a6050*/  IMAD R9, R52, c[0x0][0x194], RZ ;  /* 0x0000650034097a24 */ /* 0x001fca00078e02ff */
[----:B------:R-:W-:-:S04]  /*a6060*/  LEA R8, P6, R9, c[0x0][0x170], 0x1 ;  /* 0x00005c0009087a11 */ /* 0x000fc800078c08ff */
[----:B------:R-:W-:-:S05]  /*a6070*/  LEA.HI.X.SX32 R9, R9, c[0x0][0x174], 0x1, P6 ;  /* 0x00005d0009097a11 */ /* 0x000fca00030f0eff */
[----:B------:R-:W-:-:S05]  /*a6080*/  IMAD.WIDE R10, R56, 0x2, R8 ;  /* 0x00000002380a7825 */ /* 0x000fca00078e0208 */
[----:B------:R0:W-:Y:S01]  /*a6090*/  @P0 STG.E.U16 [R10.64], R37 ;  /* 0x000000250a000986 */ /* 0x0001e2000c101504 */
[----:B----4-:R-:W-:-:S04]  /*a60a0*/  ISETP.GE.AND P0, PT, R53, c[0x0][0x178], PT ;  /* 0x00005e0035007a0c */ /* 0x010fc80003f06270 */
[----:B------:R-:W-:Y:S01]  /*a60b0*/  ISETP.LT.AND P0, PT, R5, c[0x0][0x17c], !P0 ;  /* 0x00005f0005007a0c */ /* 0x000fe20004701270 */
[----:B0-----:R-:W-:-:S05]  /*a60c0*/  IMAD R11, R53, c[0x0][0x194], RZ ;  /* 0x00006500350b7a24 */ /* 0x001fca00078e02ff */
[----:B------:R-:W-:-:S04]  /*a60d0*/  LEA R10, P6, R11, c[0x0][0x170], 0x1 ;  /* 0x00005c000b0a7a11 */ /* 0x000fc800078c08ff */
[----:B------:R-:W-:-:S05]  /*a60e0*/  LEA.HI.X.SX32 R11, R11, c[0x0][0x174], 0x1, P6 ;  /* 0x00005d000b0b7a11 */ /* 0x000fca00030f0eff */
[----:B------:R-:W-:-:S05]  /*a60f0*/  IMAD.WIDE R12, R56, 0x2, R10 ;  /* 0x00000002380c7825 */ /* 0x000fca00078e020a */
[----:B------:R0:W-:Y:S01]  /*a6100*/  @P0 STG.E.U16 [R12.64], R43 ;  /* 0x0000002b0c000986 */ /* 0x0001e2000c101504 */
[C---:B------:R-:W-:Y:S01]  /*a6110*/  ISETP.GE.AND P0, PT, R7.reuse, c[0x0][0x178], PT ;  /* 0x00005e0007007a0c */ /* 0x040fe20003f06270 */
[----:B0-----:R-:W-:-:S05]  /*a6120*/  IMAD R13, R7, c[0x0][0x194], RZ ;  /* 0x00006500070d7a24 */ /* 0x001fca00078e02ff */
[----:B------:R-:W-:Y:S02]  /*a6130*/  LEA R12, P6, R13, c[0x0][0x170], 0x1 ;  /* 0x00005c000d0c7a11 */ /* 0x000fe400078c08ff */
[----:B------:R-:W-:Y:S02]  /*a6140*/  ISETP.LT.AND P0, PT, R5, c[0x0][0x17c], !P0 ;  /* 0x00005f0005007a0c */ /* 0x000fe40004701270 */
[----:B------:R-:W-:Y:S02]  /*a6150*/  LEA.HI.X.SX32 R13, R13, c[0x0][0x174], 0x1, P6 ;  /* 0x00005d000d0d7a11 */ /* 0x000fe400030f0eff */
[----:B------:R-:W-:Y:S02]  /*a6160*/  ISETP.GE.AND P6, PT, R5, c[0x0][0x17c], PT ;  /* 0x00005f0005007a0c */ /* 0x000fe40003fc6270 */
[----:B------:R-:W2:Y:S01]  /*a6170*/  LDL R5, [R1+0x17b4] ;  /* 0x0017b40001057983 */ /* 0x000ea20000100800 */
[----:B------:R-:W-:Y:S02]  /*a6180*/  IMAD.MOV.U32 R44, RZ, RZ, c[0x0][0x194] ;  /* 0x00006500ff2c7624 */ /* 0x000fe400078e00ff */
[----:B------:R-:W-:-:S04]  /*a6190*/  IMAD.WIDE R14, R56, 0x2, R12 ;  /* 0x00000002380e7825 */ /* 0x000fc800078e020c */
[----:B------:R-:W-:Y:S01]  /*a61a0*/  IMAD R0, R44, 0x80, R0 ;  /* 0x000000802c007824 */ /* 0x000fe200078e0200 */
[----:B------:R0:W-:Y:S04]  /*a61b0*/  @P0 STG.E.U16 [R14.64], R42 ;  /* 0x0000002a0e000986 */ /* 0x0001e8000c101504 */
[----:B0-----:R-:W-:-:S04]  /*a61c0*/  LEA R14, P0, R0, c[0x0][0x170], 0x1 ;  /* 0x00005c00000e7a11 */ /* 0x001fc800078008ff */
[----:B------:R-:W-:Y:S02]  /*a61d0*/  LEA.HI.X.SX32 R15, R0, c[0x0][0x174], 0x1, P0 ;  /* 0x00005d00000f7a11 */ /* 0x000fe400000f0eff */
[----:B------:R-:W-:Y:S01]  /*a61e0*/  ISETP.LT.AND P0, PT, R50, c[0x0][0x178], !P6 ;  /* 0x00005e0032007a0c */ /* 0x000fe20007701270 */
[----:B------:R-:W-:Y:S02]  /*a61f0*/  IMAD R0, R44, 0x20, R0 ;  /* 0x000000202c007824 */ /* 0x000fe400078e0200 */
[----:B------:R-:W-:-:S10]  /*a6200*/  IMAD.WIDE R16, R56, 0x2, R14 ;  /* 0x0000000238107825 */ /* 0x000fd400078e020e */
[----:B------:R0:W-:Y:S02]  /*a6210*/  @P0 STG.E.U16 [R16.64], R39 ;  /* 0x0000002710000986 */ /* 0x0001e4000c101504 */
[----:B0-----:R-:W-:-:S04]  /*a6220*/  LEA R16, P0, R0, c[0x0][0x170], 0x1 ;  /* 0x00005c0000107a11 */ /* 0x001fc800078008ff */
[----:B------:R-:W-:Y:S02]  /*a6230*/  LEA.HI.X.SX32 R17, R0, c[0x0][0x174], 0x1, P0 ;  /* 0x00005d0000117a11 */ /* 0x000fe400000f0eff */
[----:B------:R-:W-:Y:S01]  /*a6240*/  ISETP.LT.AND P0, PT, R51, c[0x0][0x178], !P6 ;  /* 0x00005e0033007a0c */ /* 0x000fe20007701270 */
[----:B------:R-:W-:Y:S02]  /*a6250*/  IMAD R0, R44, 0x20, R0 ;  /* 0x000000202c007824 */ /* 0x000fe400078e0200 */
[----:B------:R-:W-:-:S10]  /*a6260*/  IMAD.WIDE R18, R56, 0x2, R16 ;  /* 0x0000000238127825 */ /* 0x000fd400078e0210 */
[----:B------:R0:W-:Y:S02]  /*a6270*/  @P0 STG.E.U16 [R18.64], R34 ;  /* 0x0000002212000986 */ /* 0x0001e4000c101504 */
[----:B0-----:R-:W-:-:S04]  /*a6280*/  LEA R18, P0, R0, c[0x0][0x170], 0x1 ;  /* 0x00005c0000127a11 */ /* 0x001fc800078008ff */
[----:B------:R-:W-:Y:S01]  /*a6290*/  LEA.HI.X.SX32 R19, R0, c[0x0][0x174], 0x1, P0 ;  /* 0x00005d0000137a11 */ /* 0x000fe200000f0eff */
[----:B------:R-:W-:-:S04]  /*a62a0*/  IMAD R0, R44, 0x20, R0 ;  /* 0x000000202c007824 */ /* 0x000fc800078e0200 */
[----:B------:R-:W-:Y:S01]  /*a62b0*/  IMAD.WIDE R44, R56, 0x2, R18 ;  /* 0x00000002382c7825 */ /* 0x000fe200078e0212 */
[----:B--2---:R-:W-:Y:S02]  /*a62c0*/  ISETP.LT.AND P0, PT, R5, c[0x0][0x178], !P6 ;  /* 0x00005e0005007a0c */ /* 0x004fe40007701270 */
[----:B------:R-:W-:-:S11]  /*a62d0*/  ISETP.LT.AND P6, PT, R49, c[0x0][0x178], !P6 ;  /* 0x00005e0031007a0c */ /* 0x000fd600077c1270 */
[----:B------:R0:W-:Y:S02]  /*a62e0*/  @P0 STG.E.U16 [R44.64], R60 ;  /* 0x0000003c2c000986 */ /* 0x0001e4000c101504 */
[----:B0-----:R-:W-:-:S04]  /*a62f0*/  LEA R44, P0, R0, c[0x0][0x170], 0x1 ;  /* 0x00005c00002c7a11 */ /* 0x001fc800078008ff */
[----:B------:R-:W-:-:S05]  /*a6300*/  LEA.HI.X.SX32 R45, R0, c[0x0][0x174], 0x1, P0 ;  /* 0x00005d00002d7a11 */ /* 0x000fca00000f0eff */
[C---:B------:R-:W-:Y:S01]  /*a6310*/  IMAD.WIDE R46, R56.reuse, 0x2, R44 ;  /* 0x00000002382e7825 */ /* 0x040fe200078e022c */
[----:B------:R-:W-:-:S04]  /*a6320*/  IADD3 R0, R56, c[0x0][0x198], RZ ;  /* 0x0000660038007a10 */ /* 0x000fc80007ffe0ff */
[----:B------:R0:W-:Y:S01]  /*a6330*/  @P6 STG.E.U16 [R46.64], R40 ;  /* 0x000000282e006986 */ /* 0x0001e2000c101504 */
[----:B------:R-:W-:Y:S02]  /*a6340*/  ISETP.LT.AND P6, PT, R55, c[0x0][0x178], !P5 ;  /* 0x00005e0037007a0c */ /* 0x000fe40006fc1270 */
[----:B0-----:R-:W-:Y:S01]  /*a6350*/  PRMT R40, R38, 0x7632, R40 ;  /* 0x0000763226287816 */ /* 0x001fe20000000028 */
[----:B------:R-:W-:Y:S01]  /*a6360*/  IMAD.WIDE R46, R0, 0x2, R2 ;  /* 0x00000002002e7825 */ /* 0x000fe200078e0202 */
[----:B------:R-:W2:Y:S09]  /*a6370*/  LDL.LU R38, [R1+0x3a0] ;  /* 0x0003a00001267983 */ /* 0x000eb20000300800 */
[----:B------:R0:W-:Y:S01]  /*a6380*/  @P6 STG.E.U16 [R46.64], R40 ;  /* 0x000000282e006986 */ /* 0x0001e2000c101504 */
[----:B------:R-:W-:-:S02]  /*a6390*/  ISETP.LT.AND P6, PT, R52, c[0x0][0x178], !P5 ;  /* 0x00005e0034007a0c */ /* 0x000fc40006fc1270 */
[----:B0-----:R-:W-:Y:S01]  /*a63a0*/  PRMT R40, R37, 0x7632, R40 ;  /* 0x0000763225287816 */ /* 0x001fe20000000028 */
[----:B------:R-:W-:Y:S01]  /*a63b0*/  IMAD.WIDE R46, R0, 0x2, R8 ;  /* 0x00000002002e7825 */ /* 0x000fe200078e0208 */
[----:B------:R-:W3:Y:S09]  /*a63c0*/  LDL.LU R37, [R1+0x390] ;  /* 0x0003900001257983 */ /* 0x000ef20000300800 */
[----:B------:R0:W-:Y:S01]  /*a63d0*/  @P6 STG.E.U16 [R46.64], R40 ;  /* 0x000000282e006986 */ /* 0x0001e2000c101504 */
[----:B------:R-:W-:-:S02]  /*a63e0*/  ISETP.LT.AND P6, PT, R53, c[0x0][0x178], !P5 ;  /* 0x00005e0035007a0c */ /* 0x000fc40006fc1270 */
[----:B0-----:R-:W-:Y:S01]  /*a63f0*/  PRMT R40, R43, 0x7632, R40 ;  /* 0x000076322b287816 */ /* 0x001fe20000000028 */
[----:B------:R-:W-:Y:S01]  /*a6400*/  IMAD.WIDE R46, R0, 0x2, R10 ;  /* 0x00000002002e7825 */ /* 0x000fe200078e020a */
[----:B------:R-:W4:Y:S09]  /*a6410*/  LDL.LU R43, [R1+0x380] ;  /* 0x00038000012b7983 */ /* 0x000f320000300800 */
[----:B------:R0:W-:Y:S01]  /*a6420*/  @P6 STG.E.U16 [R46.64], R40 ;  /* 0x000000282e006986 */ /* 0x0001e2000c101504 */
[----:B------:R-:W-:-:S02]  /*a6430*/  ISETP.LT.AND P6, PT, R7, c[0x0][0x178], !P5 ;  /* 0x00005e0007007a0c */ /* 0x000fc40006fc1270 */
[----:B0-----:R-:W-:Y:S01]  /*a6440*/  PRMT R40, R42, 0x7632, R40 ;  /* 0x000076322a287816 */ /* 0x001fe20000000028 */
[----:B------:R-:W-:Y:S01]  /*a6450*/  IMAD.WIDE R46, R0, 0x2, R12 ;  /* 0x00000002002e7825 */ /* 0x000fe200078e020c */
[----:B------:R-:W4:Y:S09]  /*a6460*/  LDL.LU R42, [R1+0x370] ;  /* 0x00037000012a7983 */ /* 0x000f320000300800 */
[----:B------:R0:W-:Y:S02]  /*a6470*/  @P6 STG.E.U16 [R46.64], R40 ;  /* 0x000000282e006986 */ /* 0x0001e4000c101504 */
[----:B0-----:R-:W-:-:S02]  /*a6480*/  PRMT R40, R39, 0x7632, R40 ;  /* 0x0000763227287816 */ /* 0x001fc40000000028 */
[----:B------:R-:W4:Y:S01]  /*a6490*/  LDL.LU R39, [R1+0x360] ;  /* 0x0003600001277983 */ /* 0x000f220000300800 */
[----:B------:R-:W-:Y:S01]  /*a64a0*/  ISETP.LT.AND P6, PT, R50, c[0x0][0x178], !P5 ;  /* 0x00005e0032007a0c */ /* 0x000fe20006fc1270 */
[----:B------:R-:W-:-:S12]  /*a64b0*/  IMAD.WIDE R46, R0, 0x2, R14 ;  /* 0x00000002002e7825 */ /* 0x000fd800078e020e */
[----:B------:R0:W-:Y:S01]  /*a64c0*/  @P6 STG.E.U16 [R46.64], R40 ;  /* 0x000000282e006986 */ /* 0x0001e2000c101504 */
[----:B------:R-:W-:Y:S02]  /*a64d0*/  ISETP.LT.AND P6, PT, R51, c[0x0][0x178], !P5 ;  /* 0x00005e0033007a0c */ /* 0x000fe40006fc1270 */
[----:B0-----:R-:W-:Y:S01]  /*a64e0*/  PRMT R40, R34, 0x7632, R40 ;  /* 0x0000763222287816 */ /* 0x001fe20000000028 */
[----:B------:R-:W-:-:S10]  /*a64f0*/  IMAD.WIDE R46, R0, 0x2, R16 ;  /* 0x00000002002e7825 */ /* 0x000fd400078e0210 */
[----:B------:R0:W-:Y:S01]  /*a6500*/  @P6 STG.E.U16 [R46.64], R40 ;  /* 0x000000282e006986 */ /* 0x0001e2000c101504 */
[----:B------:R-:W-:Y:S02]  /*a6510*/  ISETP.LT.AND P6, PT, R5, c[0x0][0x178], !P5 ;  /* 0x00005e0005007a0c */ /* 0x000fe40006fc1270 */
[----:B------:R-:W-:Y:S02]  /*a6520*/  ISETP.LT.AND P5, PT, R49, c[0x0][0x178], !P5 ;  /* 0x00005e0031007a0c */ /* 0x000fe40006fa1270 */
[----:B0-----:R-:W-:Y:S01]  /*a6530*/  PRMT R40, R60, 0x7632, R40 ;  /* 0x000076323c287816 */ /* 0x001fe20000000028 */
[----:B------:R-:W-:Y:S01]  /*a6540*/  IMAD.WIDE R46, R0, 0x2, R18 ;  /* 0x00000002002e7825 */ /* 0x000fe200078e0212 */
[----:B------:R-:W4:Y:S07]  /*a6550*/  LDL.LU R60, [R1+0x40d4] ;  /* 0x0040d400013c7983 */ /* 0x000f2e0000300800 */
[----:B------:R0:W-:Y:S02]  /*a6560*/  @P6 STG.E.U16 [R46.64], R40 ;  /* 0x000000282e006986 */ /* 0x0001e4000c101504 */
[----:B0-----:R-:W-:Y:S01]  /*a6570*/  PRMT R40, R40, 0x7632, R40 ;  /* 0x0000763228287816 */ /* 0x001fe20000000028 */
[C---:B------:R-:W-:Y:S01]  /*a6580*/  IMAD.WIDE R46, R0.reuse, 0x2, R44 ;  /* 0x00000002002e7825 */ /* 0x040fe200078e022c */
[----:B------:R-:W-:-:S04]  /*a6590*/  IADD3 R0, R0, c[0x0][0x198], RZ ;  /* 0x0000660000007a10 */ /* 0x000fc80007ffe0ff */
[----:B------:R0:W-:Y:S01]  /*a65a0*/  @P5 STG.E.U16 [R46.64], R40 ;  /* 0x000000282e005986 */ /* 0x0001e2000c101504 */
[----:B------:R-:W-:Y:S02]  /*a65b0*/  ISETP.LT.AND P5, PT, R55, c[0x0][0x178], !P4 ;  /* 0x00005e0037007a0c */ /* 0x000fe400067a1270 */
[----:B------:R-:W-:Y:S01]  /*a65c0*/  ISETP.LT.AND P6, PT, R52, c[0x0][0x178], !P4 ;  /* 0x00005e0034007a0c */ /* 0x000fe200067c1270 */
[----:B0-----:R-:W-:-:S10]  /*a65d0*/  IMAD.WIDE R46, R0, 0x2, R2 ;  /* 0x00000002002e7825 */ /* 0x001fd400078e0202 */
[----:B--2---:R0:W-:Y:S01]  /*a65e0*/  @P5 STG.E.U16 [R46.64], R38 ;  /* 0x000000262e005986 */ /* 0x0041e2000c101504 */
[----:B------:R-:W-:Y:S01]  /*a65f0*/  ISETP.LT.AND P5, PT, R53, c[0x0][0x178], !P4 ;  /* 0x00005e0035007a0c */ /* 0x000fe200067a1270 */
[----:B0-----:R-:W-:-:S05]  /*a6600*/  IMAD.WIDE R46, R0, 0x2, R8 ;  /* 0x00000002002e7825 */ /* 0x001fca00078e0208 */
[----:B---3--:R0:W-:Y:S01]  /*a6610*/  @P6 STG.E.U16 [R46.64], R37 ;  /* 0x000000252e006986 */ /* 0x0081e2000c101504 */
[----:B------:R-:W-:Y:S01]  /*a6620*/  ISETP.LT.AND P6, PT, R7, c[0x0][0x178], !P4 ;  /* 0x00005e0007007a0c */ /* 0x000fe200067c1270 */
[----:B0-----:R-:W-:-:S05]  /*a6630*/  IMAD.WIDE R46, R0, 0x2, R10 ;  /* 0x00000002002e7825 */ /* 0x001fca00078e020a */
[----:B----4-:R0:W-:Y:S01]  /*a6640*/  @P5 STG.E.U16 [R46.64], R43 ;  /* 0x0000002b2e005986 */ /* 0x0101e2000c101504 */
[----:B------:R-:W-:Y:S01]  /*a6650*/  ISETP.LT.AND P5, PT, R50, c[0x0][0x178], !P4 ;  /* 0x00005e0032007a0c */ /* 0x000fe200067a1270 */
[----:B0-----:R-:W-:-:S05]  /*a6660*/  IMAD.WIDE R46, R0, 0x2, R12 ;  /* 0x00000002002e7825 */ /* 0x001fca00078e020c */
[----:B------:R0:W-:Y:S01]  /*a6670*/  @P6 STG.E.U16 [R46.64], R42 ;  /* 0x0000002a2e006986 */ /* 0x0001e2000c101504 */
[----:B------:R-:W-:Y:S01]  /*a6680*/  ISETP.LT.AND P6, PT, R51, c[0x0][0x178], !P4 ;  /* 0x00005e0033007a0c */ /* 0x000fe200067c1270 */
[----:B0-----:R-:W-:-:S05]  /*a6690*/  IMAD.WIDE R46, R0, 0x2, R14 ;  /* 0x00000002002e7825 */ /* 0x001fca00078e020e */
[----:B------:R0:W-:Y:S01]  /*a66a0*/  @P5 STG.E.U16 [R46.64], R39 ;  /* 0x000000272e005986 */ /* 0x0001e2000c101504 */
[----:B------:R-:W-:Y:S02]  /*a66b0*/  ISETP.LT.AND P5, PT, R5, c[0x0][0x178], !P4 ;  /* 0x00005e0005007a0c */ /* 0x000fe400067a1270 */
[----:B------:R-:W-:Y:S01]  /*a66c0*/  ISETP.LT.AND P4, PT, R49, c[0x0][0x178], !P4 ;  /* 0x00005e0031007a0c */ /* 0x000fe20006781270 */
[----:B0-----:R-:W-:-:S05]  /*a66d0*/  IMAD.WIDE R46, R0, 0x2, R16 ;  /* 0x00000002002e7825 */ /* 0x001fca00078e0210 */
[----:B------:R0:W-:Y:S02]  /*a66e0*/  @P6 STG.E.U16 [R46.64], R59 ;  /* 0x0000003b2e006986 */ /* 0x0001e4000c101504 */
[----:B0-----:R-:W-:-:S05]  /*a66f0*/  IMAD.WIDE R46, R0, 0x2, R18 ;  /* 0x00000002002e7825 */ /* 0x001fca00078e0212 */
[----:B------:R0:W-:Y:S02]  /*a6700*/  @P5 STG.E.U16 [R46.64], R61 ;  /* 0x0000003d2e005986 */ /* 0x0001e4000c101504 */
[C---:B0-----:R-:W-:Y:S01]  /*a6710*/  IMAD.WIDE R46, R0.reuse, 0x2, R44 ;  /* 0x00000002002e7825 */ /* 0x041fe200078e022c */
        /* <DEDUP_REMOVED lines=24> */
[----:B------:R-:W-:-:S10]  /*a68a0*/  IMAD.WIDE R46, R0, 0x2, R14 ;  /* 0x00000002002e7825 */ /* 0x000fd400078e020e */
[----:B------:R0:W-:Y:S02]  /*a68b0*/  @P4 STG.E.U16 [R46.64], R36 ;  /* 0x000000242e004986 */ /* 0x0001e4000c101504 */
[----:B0-----:R-:W-:Y:S02]  /*a68c0*/  PRMT R36, R59, 0x7632, R36 ;  /* 0x000076323b247816 */ /* 0x001fe40000000024 */
[----:B------:R-:W4:Y:S01]  /*a68d0*/  LDL.LU R59, [R1+0x40d0] ;  /* 0x0040d000013b7983 */ /* 0x000f220000300800 */
[----:B------:R-:W-:Y:S01]  /*a68e0*/  ISETP.LT.AND P4, PT, R51, c[0x0][0x178], !P3 ;  /* 0x00005e0033007a0c */ /* 0x000fe20005f81270 */
[----:B------:R-:W-:-:S12]  /*a68f0*/  IMAD.WIDE R46, R0, 0x2, R16 ;  /* 0x00000002002e7825 */ /* 0x000fd800078e0210 */
[----:B------:R0:W-:Y:S01]  /*a6900*/  @P4 STG.E.U16 [R46.64], R36 ;  /* 0x000000242e004986 */ /* 0x0001e2000c101504 */
[----:B------:R-:W-:Y:S02]  /*a6910*/  ISETP.LT.AND P4, PT, R5, c[0x0][0x178], !P3 ;  /* 0x00005e0005007a0c */ /* 0x000fe40005f81270 */
[----:B------:R-:W-:Y:S02]  /*a6920*/  ISETP.LT.AND P3, PT, R49, c[0x0][0x178], !P3 ;  /* 0x00005e0031007a0c */ /* 0x000fe40005f61270 */
[----:B0-----:R-:W-:Y:S01]  /*a6930*/  PRMT R36, R61, 0x7632, R36 ;  /* 0x000076323d247816 */ /* 0x001fe20000000024 */
[----:B------:R-:W-:Y:S01]  /*a6940*/  IMAD.WIDE R46, R0, 0x2, R18 ;  /* 0x00000002002e7825 */ /* 0x000fe200078e0212 */
[----:B------:R-:W4:Y:S07]  /*a6950*/  LDL.LU R61, [R1+0x40cc] ;  /* 0x0040cc00013d7983 */ /* 0x000f2e0000300800 */
[----:B------:R0:W-:Y:S04]  /*a6960*/  @P4 STG.E.U16 [R46.64], R36 ;  /* 0x000000242e004986 */ /* 0x0001e8000c101504 */
[----:B------:R-:W4:Y:S01]  /*a6970*/  LDL.LU R39, [R1+0x440] ;  /* 0x0004400001277983 */ /* 0x000f220000300800 */
[----:B0-----:R-:W-:Y:S01]  /*a6980*/  PRMT R36, R36, 0x7632, R36 ;  /* 0x0000763224247816 */ /* 0x001fe20000000024 */
[C---:B------:R-:W-:Y:S01]  /*a6990*/  IMAD.WIDE R46, R0.reuse, 0x2, R44 ;  /* 0x00000002002e7825 */ /* 0x040fe200078e022c */
[----:B------:R-:W-:-:S04]  /*a69a0*/  IADD3 R0, R0, c[0x0][0x198], RZ ;  /* 0x0000660000007a10 */ /* 0x000fc80007ffe0ff */
[----:B------:R0:W-:Y:S01]  /*a69b0*/  @P3 STG.E.U16 [R46.64], R36 ;  /* 0x000000242e003986 */ /* 0x0001e2000c101504 */
[----:B------:R-:W-:Y:S02]  /*a69c0*/  ISETP.LT.AND P3, PT, R55, c[0x0][0x178], !P2 ;  /* 0x00005e0037007a0c */ /* 0x000fe40005761270 */
[----:B------:R-:W-:Y:S01]  /*a69d0*/  ISETP.LT.AND P4, PT, R52, c[0x0][0x178], !P2 ;  /* 0x00005e0034007a0c */ /* 0x000fe20005781270 */
[----:B0-----:R-:W-:Y:S01]  /*a69e0*/  IMAD.WIDE R46, R0, 0x2, R2 ;  /* 0x00000002002e7825 */ /* 0x001fe200078e0202 */
[----:B------:R-:W-:-:S09]  /*a69f0*/  ISETP.GE.AND P0, PT, R35, c[0x0][0x17c], PT ;  /* 0x00005f0023007a0c */ /* 0x000fd20003f06270 */
        /* <DEDUP_REMOVED lines=27> */
[----:B------:R-:W-:-:S03]  /*a6bb0*/  ISETP.LT.AND P2, PT, R52, c[0x0][0x178], !P1 ;  /* 0x00005e0034007a0c */ /* 0x000fc60004f41270 */
[----:B------:R-:W3:Y:S04]  /*a6bc0*/  LDL.LU R35, [R1+0x3fa0] ;  /* 0x003fa00001237983 */ /* 0x000ee80000300800 */
[----:B------:R-:W4:Y:S01]  /*a6bd0*/  LDL.LU R34, [R1+0x3fa4] ;  /* 0x003fa40001227983 */ /* 0x000f220000300800 */
[----:B0-----:R-:W-:Y:S01]  /*a6be0*/  PRMT R32, R37, 0x7632, R32 ;  /* 0x0000763225207816 */ /* 0x001fe20000000020 */
[----:B------:R-:W-:Y:S02]  /*a6bf0*/  IMAD.WIDE R46, R0, 0x2, R8 ;  /* 0x00000002002e7825 */ /* 0x000fe400078e0208 */
[----:B------:R-:W4:Y:S04]  /*a6c00*/  LDL.LU R37, [R1+0x420] ;  /* 0x0004200001257983 */ /* 0x000f280000300800 */
[----:B------:R0:W-:Y:S01]  /*a6c10*/  @P2 STG.E.U16 [R46.64], R32 ;  /* 0x000000202e002986 */ /* 0x0001e2000c101504 */
[----:B------:R-:W-:-:S02]  /*a6c20*/  ISETP.LT.AND P2, PT, R53, c[0x0][0x178], !P1 ;  /* 0x00005e0035007a0c */ /* 0x000fc40004f41270 */
[----:B0-----:R-:W-:Y:S01]  /*a6c30*/  PRMT R32, R43, 0x7632, R32 ;  /* 0x000076322b207816 */ /* 0x001fe20000000020 */
[----:B------:R-:W-:Y:S01]  /*a6c40*/  IMAD.WIDE R46, R0, 0x2, R10 ;  /* 0x00000002002e7825 */ /* 0x000fe200078e020a */
[----:B------:R-:W4:Y:S09]  /*a6c50*/  LDL.LU R43, [R1+0x70] ;  /* 0x00007000012b7983 */ /* 0x000f320000300800 */
[----:B------:R0:W-:Y:S02]  /*a6c60*/  @P2 STG.E.U16 [R46.64], R32 ;  /* 0x000000202e002986 */ /* 0x0001e4000c101504 */
[----:B0-----:R-:W-:-:S02]  /*a6c70*/  PRMT R32, R42, 0x7632, R32 ;  /* 0x000076322a207816 */ /* 0x001fc40000000020 */
[----:B------:R-:W4:Y:S01]  /*a6c80*/  LDL.LU R42, [R1] ;  /* 0x00000000012a7983 */ /* 0x000f220000300800 */
[----:B------:R-:W-:Y:S02]  /*a6c90*/  ISETP.LT.AND P2, PT, R7, c[0x0][0x178], !P1 ;  /* 0x00005e0007007a0c */ /* 0x000fe40004f41270 */
[----:B------:R-:W-:Y:S01]  /*a6ca0*/  ISETP.LT.AND P3, PT, R50, c[0x0][0x178], !P1 ;  /* 0x00005e0032007a0c */ /* 0x000fe20004f61270 */
[----:B------:R-:W-:Y:S01]  /*a6cb0*/  IMAD.WIDE R46, R0, 0x2, R12 ;  /* 0x00000002002e7825 */ /* 0x000fe200078e020c */
[----:B------:R-:W-:Y:S02]  /*a6cc0*/  ISETP.LT.AND P4, PT, R51, c[0x0][0x178], !P1 ;  /* 0x00005e0033007a0c */ /* 0x000fe40004f81270 */
[----:B------:R-:W-:-:S07]  /*a6cd0*/  ISETP.LT.AND P5, PT, R5, c[0x0][0x178], !P1 ;  /* 0x00005e0005007a0c */ /* 0x000fce0004fa1270 */
[----:B------:R0:W-:Y:S01]  /*a6ce0*/  @P2 STG.E.U16 [R46.64], R32 ;  /* 0x000000202e002986 */ /* 0x0001e2000c101504 */
[----:B------:R-:W-:Y:S02]  /*a6cf0*/  ISETP.LT.AND P2, PT, R49, c[0x0][0x178], !P1 ;  /* 0x00005e0031007a0c */ /* 0x000fe40004f41270 */
[----:B0-----:R-:W-:Y:S01]  /*a6d00*/  PRMT R32, R59, 0x7632, R32 ;  /* 0x000076323b207816 */ /* 0x001fe20000000020 */
[----:B------:R-:W-:-:S05]  /*a6d10*/  IMAD.WIDE R46, R0, 0x2, R14 ;  /* 0x00000002002e7825 */ /* 0x000fca00078e020e */
[----:B------:R0:W-:Y:S01]  /*a6d20*/  @P3 STG.E.U16 [R46.64], R32 ;  /* 0x000000202e003986 */ /* 0x0001e2000c101504 */
[----:B------:R-:W-:Y:S02]  /*a6d30*/  ISETP.LT.AND P3, PT, R55, c[0x0][0x178], !P0 ;  /* 0x00005e0037007a0c */ /* 0x000fe40004761270 */
[----:B------:R-:W-:Y:S01]  /*a6d40*/  PRMT R36, R57, 0x7632, R36 ;  /* 0x0000763239247816 */ /* 0x000fe20000000024 */
[----:B------:R-:W-:Y:S01]  /*a6d50*/  IMAD.WIDE R56, R0, 0x2, R18 ;  /* 0x0000000200387825 */ /* 0x000fe200078e0212 */
[----:B0-----:R-:W-:-:S03]  /*a6d60*/  PRMT R32, R58, 0x7632, R32 ;  /* 0x000076323a207816 */ /* 0x001fc60000000020 */
[----:B------:R-:W-:Y:S01]  /*a6d70*/  IMAD.WIDE R46, R0, 0x2, R16 ;  /* 0x00000002002e7825 */ /* 0x000fe200078e0210 */
[----:B------:R-:W-:-:S04]  /*a6d80*/  PRMT R40, R32, 0x7632, R40 ;  /* 0x0000763220287816 */ /* 0x000fc80000000028 */
[----:B------:R0:W-:Y:S01]  /*a6d90*/  @P4 STG.E.U16 [R46.64], R32 ;  /* 0x000000202e004986 */ /* 0x0001e2000c101504 */
[----:B------:R-:W-:Y:S02]  /*a6da0*/  ISETP.LT.AND P4, PT, R52, c[0x0][0x178], !P0 ;  /* 0x00005e0034007a0c */ /* 0x000fe40004781270 */
[----:B------:R-:W-:Y:S01]  /*a6db0*/  ISETP.LT.AND P1, PT, R53, c[0x0][0x178], !P0 ;  /* 0x00005e0035007a0c */ /* 0x000fe20004721270 */
[----:B------:R1:W-:Y:S01]  /*a6dc0*/  @P5 STG.E.U16 [R56.64], R36 ;  /* 0x0000002438005986 */ /* 0x0003e2000c101504 */
[C---:B0-----:R-:W-:Y:S01]  /*a6dd0*/  IADD3 R32, R0.reuse, c[0x0][0x198], RZ ;  /* 0x0000660000207a10 */ /* 0x041fe20007ffe0ff */
[----:B------:R-:W-:-:S04]  /*a6de0*/  IMAD.WIDE R46, R0, 0x2, R44 ;  /* 0x00000002002e7825 */ /* 0x000fc800078e022c */
[----:B-1----:R-:W-:Y:S01]  /*a6df0*/  IMAD.WIDE R56, R32, 0x2, R2 ;  /* 0x0000000220387825 */ /* 0x002fe200078e0202 */
[----:B------:R0:W-:Y:S01]  /*a6e00*/  @P2 STG.E.U16 [R46.64], R40 ;  /* 0x000000282e002986 */ /* 0x0001e2000c101504 */
[----:B------:R-:W-:-:S03]  /*a6e10*/  ISETP.LT.AND P6, PT, R7, c[0x0][0x178], !P0 ;  /* 0x00005e0007007a0c */ /* 0x000fc600047c1270 */
[----:B------:R1:W-:Y:S01]  /*a6e20*/  @P3 STG.E.U16 [R56.64], R39 ;  /* 0x0000002738003986 */ /* 0x0003e2000c101504 */
[----:B------:R-:W-:Y:S02]  /*a6e30*/  ISETP.LT.AND P3, PT, R50, c[0x0][0x178], !P0 ;  /* 0x00005e0032007a0c */ /* 0x000fe40004761270 */
[----:B------:R-:W-:Y:S01]  /*a6e40*/  ISETP.LT.AND P5, PT, R51, c[0x0][0x178], !P0 ;  /* 0x00005e0033007a0c */ /* 0x000fe200047a1270 */
[----:B0-----:R-:W-:-:S04]  /*a6e50*/  IMAD.WIDE R46, R32, 0x2, R8 ;  /* 0x00000002202e7825 */ /* 0x001fc800078e0208 */
[----:B-1----:R-:W-:-:S04]  /*a6e60*/  IMAD.WIDE R56, R32, 0x2, R10 ;  /* 0x0000000220387825 */ /* 0x002fc800078e020a */
[C---:B------:R-:W-:Y:S01]  /*a6e70*/  IMAD.WIDE R58, R32.reuse, 0x2, R16 ;  /* 0x00000002203a7825 */ /* 0x040fe200078e0210 */
[C---:B------:R-:W-:Y:S01]  /*a6e80*/  IADD3 R0, R32.reuse, c[0x0][0x198], RZ ;  /* 0x0000660020007a10 */ /* 0x040fe20007ffe0ff */
[----:B--2---:R0:W-:Y:S01]  /*a6e90*/  @P4 STG.E.U16 [R46.64], R38 ;  /* 0x000000262e004986 */ /* 0x0041e2000c101504 */
[----:B------:R-:W-:Y:S02]  /*a6ea0*/  ISETP.LT.AND P4, PT, R5, c[0x0][0x178], !P0 ;  /* 0x00005e0005007a0c */ /* 0x000fe40004781270 */
[----:B------:R-:W-:Y:S02]  /*a6eb0*/  ISETP.LT.AND P0, PT, R49, c[0x0][0x178], !P0 ;  /* 0x00005e0031007a0c */ /* 0x000fe40004701270 */
[----:B---3--:R-:W-:Y:S01]  /*a6ec0*/  ISETP.GE.AND P2, PT, R35, c[0x0][0x17c], PT ;  /* 0x00005f0023007a0c */ /* 0x008fe20003f46270 */
[C---:B0-----:R-:W-:Y:S01]  /*a6ed0*/  IMAD.WIDE R46, R32.reuse, 0x2, R12 ;  /* 0x00000002202e7825 */ /* 0x041fe200078e020c */
[----:B----4-:R0:W-:Y:S04]  /*a6ee0*/  @P1 STG.E.U16 [R56.64], R37 ;  /* 0x0000002538001986 */ /* 0x0101e8000c101504 */
[----:B------:R1:W-:Y:S01]  /*a6ef0*/  @P6 STG.E.U16 [R46.64], R61 ;  /* 0x0000003d2e006986 */ /* 0x0003e2000c101504 */
[----:B------:R-:W-:Y:S01]  /*a6f00*/  ISETP.LT.AND P6, PT, R55, c[0x0][0x178], !P2 ;  /* 0x00005e0037007a0c */ /* 0x000fe200057c1270 */
[----:B0-----:R-:W-:-:S04]  /*a6f10*/  IMAD.WIDE R56, R32, 0x2, R14 ;  /* 0x0000000220387825 */ /* 0x001fc800078e020e */
[C---:B-1----:R-:W-:Y:S01]  /*a6f20*/  IMAD.WIDE R46, R32.reuse, 0x2, R18 ;  /* 0x00000002202e7825 */ /* 0x042fe200078e0212 */
[----:B------:R0:W-:Y:S04]  /*a6f30*/  @P3 STG.E.U16 [R56.64], R60 ;  /* 0x0000003c38003986 */ /* 0x0001e8000c101504 */
[----:B------:R-:W-:Y:S01]  /*a6f40*/  @P5 STG.E.U16 [R58.64], R43 ;  /* 0x0000002b3a005986 */ /* 0x000fe2000c101504 */
[----:B------:R-:W-:Y:S01]  /*a6f50*/  ISETP.LT.AND P3, PT, R53, c[0x0][0x178], !P2 ;  /* 0x00005e0035007a0c */ /* 0x000fe20005761270 */
[----:B0-----:R-:W-:Y:S01]  /*a6f60*/  IMAD.WIDE R56, R32, 0x2, R44 ;  /* 0x0000000220387825 */ /* 0x001fe200078e022c */
[----:B------:R-:W-:Y:S01]  /*a6f70*/  PRMT R32, R39, 0x7632, R32 ;  /* 0x0000763227207816 */ /* 0x000fe20000000020 */
[----:B------:R0:W-:Y:S01]  /*a6f80*/  @P4 STG.E.U16 [R46.64], R42 ;  /* 0x0000002a2e004986 */ /* 0x0001e2000c101504 */
[----:B------:R-:W-:-:S03]  /*a6f90*/  ISETP.LT.AND P4, PT, R7, c[0x0][0x178], !P2 ;  /* 0x00005e0007007a0c */ /* 0x000fc60005781270 */
[----:B------:R1:W-:Y:S01]  /*a6fa0*/  @P0 STG.E.U16 [R56.64], R28 ;  /* 0x0000001c38000986 */ /* 0x0003e2000c101504 */
[----:B------:R-:W-:Y:S02]  /*a6fb0*/  ISETP.LT.AND P0, PT, R52, c[0x0][0x178], !P2 ;  /* 0x00005e0034007a0c */ /* 0x000fe40005701270 */
[----:B------:R-:W-:Y:S01]  /*a6fc0*/  ISETP.LT.AND P5, PT, R50, c[0x0][0x178], !P2 ;  /* 0x00005e0032007a0c */ /* 0x000fe200057a1270 */
[----:B0-----:R-:W-:Y:S01]  /*a6fd0*/  IMAD.WIDE R46, R0, 0x2, R2 ;  /* 0x00000002002e7825 */ /* 0x001fe200078e0202 */
[----:B------:R-:W-:Y:S02]  /*a6fe0*/  PRMT R40, R38, 0x7632, R40 ;  /* 0x0000763226287816 */ /* 0x000fe40000000028 */
[----:B------:R-:W-:Y:S02]  /*a6ff0*/  PRMT R36, R37, 0x7632, R36 ;  /* 0x0000763225247816 */ /* 0x000fe40000000024 */
[----:B------:R0:W-:Y:S01]  /*a7000*/  @P6 STG.E.U16 [R46.64], R32 ;  /* 0x000000202e006986 */ /* 0x0001e2000c101504 */
[----:B-1----:R-:W-:Y:S01]  /*a7010*/  IMAD.WIDE R56, R0, 0x2, R10 ;  /* 0x0000000200387825 */ /* 0x002fe200078e020a */
[----:B------:R-:W-:-:S02]  /*a7020*/  PRMT R28, R60, 0x7632, R28 ;  /* 0x000076323c1c7816 */ /* 0x000fc4000000001c */
[----:B------:R-:W-:Y:S01]  /*a7030*/  ISETP.GE.AND P1, PT, R34, c[0x0][0x17c], PT ;  /* 0x00005f0022007a0c */ /* 0x000fe20003f26270 */
[C---:B------:R-:W-:Y:S01]  /*a7040*/  IMAD.WIDE R58, R0.reuse, 0x2, R12 ;  /* 0x00000002003a7825 */ /* 0x040fe200078e020c */
[----:B------:R-:W2:Y:S04]  /*a7050*/  LDL.LU R34, [R1+0x354] ;  /* 0x0003540001227983 */ /* 0x000ea80000300800 */
[----:B------:R-:W3:Y:S01]  /*a7060*/  LDL.LU R35, [R1+0x344] ;  /* 0x0003440001237983 */ /* 0x000ee20000300800 */
[C---:B0-----:R-:W-:Y:S01]  /*a7070*/  IMAD.WIDE R46, R0.reuse, 0x2, R8 ;  /* 0x00000002002e7825 */ /* 0x041fe200078e0208 */
[----:B------:R-:W-:Y:S02]  /*a7080*/  PRMT R32, R61, 0x7632, R32 ;  /* 0x000076323d207816 */ /* 0x000fe40000000020 */
[----:B------:R-:W4:Y:S01]  /*a7090*/  LDL.LU R39, [R1+0x334] ;  /* 0x0003340001277983 */ /* 0x000f220000300800 */
[----:B------:R-:W-:-:S03]  /*a70a0*/  IMAD.WIDE R60, R0, 0x2, R14 ;  /* 0x00000002003c7825 */ /* 0x000fc600078e020e */
[----:B------:R-:W-:Y:S04]  /*a70b0*/  @P0 STG.E.U16 [R46.64], R40 ;  /* 0x000000282e000986 */ /* 0x000fe8000c101504 */
[----:B------:R0:W-:Y:S04]  /*a70c0*/  @P3 STG.E.U16 [R56.64], R36 ;  /* 0x0000002438003986 */ /* 0x0001e8000c101504 */
[----:B------:R1:W-:Y:S04]  /*a70d0*/  @P4 STG.E.U16 [R58.64], R32 ;  /* 0x000000203a004986 */ /* 0x0003e8000c101504 */
[----:B------:R-:W4:Y:S04]  /*a70e0*/  LDL.LU R38, [R1+0x324] ;  /* 0x0003240001267983 */ /* 0x000f280000300800 */
[----:B------:R1:W-:Y:S01]  /*a70f0*/  @P5 STG.E.U16 [R60.64], R28 ;  /* 0x0000001c3c005986 */ /* 0x0003e2000c101504 */
[----:B0-----:R-:W-:-:S02]  /*a7100*/  PRMT R36, R43, 0x7632, R36 ;  /* 0x000076322b247816 */ /* 0x001fc40000000024 */
[----:B-1----:R-:W-:Y:S01]  /*a7110*/  PRMT R32, R42, 0x7632, R32 ;  /* 0x000076322a207816 */ /* 0x002fe20000000020 */
[----:B------:R-:W4:Y:S04]  /*a7120*/  LDL.LU R61, [R1+0x3fa8] ;  /* 0x003fa800013d7983 */ /* 0x000f280000300800 */
[----:B------:R-:W4:Y:S04]  /*a7130*/  LDL.LU R60, [R1+0x3fac] ;  /* 0x003fac00013c7983 */ /* 0x000f280000300800 */
[----:B------:R-:W4:Y:S04]  /*a7140*/  LDL.LU R43, [R1+0x44] ;  /* 0x00004400012b7983 */ /* 0x000f280000300800 */
[----:B------:R-:W4:Y:S04]  /*a7150*/  LDL.LU R42, [R1+0x34] ;  /* 0x00003400012a7983 */ /* 0x000f280000300800 */
[----:B------:R-:W4:Y:S01]  /*a7160*/  LDL.LU R37, [R1+0x24] ;  /* 0x0000240001257983 */ /* 0x000f220000300800 */
[----:B------:R-:W-:-:S02]  /*a7170*/  ISETP.LT.AND P3, PT, R51, c[0x0][0x178], !P2 ;  /* 0x00005e0033007a0c */ /* 0x000fc40005761270 */
[----:B------:R-:W-:Y:S02]  /*a7180*/  ISETP.LT.AND P0, PT, R5, c[0x0][0x178], !P2 ;  /* 0x00005e0005007a0c */ /* 0x000fe40005701270 */
[----:B------:R-:W-:Y:S01]  /*a7190*/  ISETP.LT.AND P2, PT, R49, c[0x0][0x178], !P2 ;  /* 0x00005e0031007a0c */ /* 0x000fe20005741270 */
[----:B------:R-:W-:Y:S01]  /*a71a0*/  IMAD.WIDE R58, R0, 0x2, R16 ;  /* 0x00000002003a7825 */ /* 0x000fe200078e0210 */
[----:B------:R-:W-:Y:S02]  /*a71b0*/  ISETP.LT.AND P4, PT, R55, c[0x0][0x178], !P1 ;  /* 0x00005e0037007a0c */ /* 0x000fe40004f81270 */
[----:B------:R-:W-:Y:S01]  /*a71c0*/  PRMT R28, R28, 0x7632, R28 ;  /* 0x000076321c1c7816 */ /* 0x000fe2000000001c */
[----:B------:R-:W-:Y:S01]  /*a71d0*/  IMAD.WIDE R56, R0, 0x2, R18 ;  /* 0x0000000200387825 */ /* 0x000fe200078e0212 */
[----:B------:R-:W-:-:S03]  /*a71e0*/  ISETP.LT.AND P5, PT, R52, c[0x0][0x178], !P1 ;  /* 0x00005e0034007a0c */ /* 0x000fc60004fa1270 */
[C---:B------:R-:W-:Y:S01]  /*a71f0*/  IMAD.WIDE R46, R0.reuse, 0x2, R44 ;  /* 0x00000002002e7825 */ /* 0x040fe200078e022c */
[----:B------:R-:W-:Y:S01]  /*a7200*/  ISETP.LT.AND P6, PT, R53, c[0x0][0x178], !P1 ;  /* 0x00005e0035007a0c */ /* 0x000fe20004fc1270 */
[----:B------:R0:W-:Y:S01]  /*a7210*/  @P3 STG.E.U16 [R58.64], R36 ;  /* 0x000000243a003986 */ /* 0x0001e2000c101504 */
[----:B------:R-:W-:-:S03]  /*a7220*/  IADD3 R0, R0, c[0x0][0x198], RZ ;  /* 0x0000660000007a10 */ /* 0x000fc60007ffe0ff */
[----:B------:R1:W-:Y:S01]  /*a7230*/  @P0 STG.E.U16 [R56.64], R32 ;  /* 0x0000002038000986 */ /* 0x0003e2000c101504 */
[----:B------:R-:W-:-:S03]  /*a7240*/  ISETP.LT.AND P3, PT, R50, c[0x0][0x178], !P1 ;  /* 0x00005e0032007a0c */ /* 0x000fc60004f61270 */
[----:B------:R1:W-:Y:S01]  /*a7250*/  @P2 STG.E.U16 [R46.64], R28 ;  /* 0x0000001c2e002986 */ /* 0x0003e2000c101504 */
[----:B------:R-:W-:Y:S01]  /*a7260*/  ISETP.LT.AND P2, PT, R7, c[0x0][0x178], !P1 ;  /* 0x00005e0007007a0c */ /* 0x000fe20004f41270 */
[----:B0-----:R-:W-:-:S04]  /*a7270*/  IMAD.WIDE R58, R0, 0x2, R8 ;  /* 0x00000002003a7825 */ /* 0x001fc800078e0208 */
[----:B-1----:R-:W-:-:S04]  /*a7280*/  IMAD.WIDE R56, R0, 0x2, R2 ;  /* 0x0000000200387825 */ /* 0x002fc800078e0202 */
[C---:B------:R-:W-:Y:S01]  /*a7290*/  IMAD.WIDE R46, R0.reuse, 0x2, R10 ;  /* 0x00000002002e7825 */ /* 0x040fe200078e020a */
[----:B------:R-:W-:Y:S01]  /*a72a0*/  IADD3 R28, R0, c[0x0][0x198], RZ ;  /* 0x00006600001c7a10 */ /* 0x000fe20007ffe0ff */
[----:B--2---:R0:W-:Y:S01]  /*a72b0*/  @P4 STG.E.U16 [R56.64], R34 ;  /* 0x0000002238004986 */ /* 0x0041e2000c101504 */
[----:B------:R-:W-:-:S03]  /*a72c0*/  ISETP.LT.AND P4, PT, R51, c[0x0][0x178], !P1 ;  /* 0x00005e0033007a0c */ /* 0x000fc60004f81270 */
[----:B---3--:R-:W-:Y:S01]  /*a72d0*/  @P5 STG.E.U16 [R58.64], R35 ;  /* 0x000000233a005986 */ /* 0x008fe2000c101504 */
[----:B------:R-:W-:Y:S02]  /*a72e0*/  ISETP.LT.AND P5, PT, R5, c[0x0][0x178], !P1 ;  /* 0x00005e0005007a0c */ /* 0x000fe40004fa1270 */
[----:B------:R-:W-:Y:S01]  /*a72f0*/  ISETP.LT.AND P1, PT, R49, c[0x0][0x178], !P1 ;  /* 0x00005e0031007a0c */ /* 0x000fe20004f21270 */
[----:B----4-:R1:W-:Y:S01]  /*a7300*/  @P6 STG.E.U16 [R46.64], R39 ;  /* 0x000000272e006986 */ /* 0x0103e2000c101504 */
[----:B0-----:R-:W-:-:S04]  /*a7310*/  IMAD.WIDE R56, R0, 0x2, R12 ;  /* 0x0000000200387825 */ /* 0x001fc800078e020c */
[----:B-1----:R-:W-:Y:S01]  /*a7320*/  IMAD.WIDE R46, R0, 0x2, R14 ;  /* 0x00000002002e7825 */ /* 0x002fe200078e020e */
[----:B------:R0:W-:Y:S01]  /*a7330*/  @P2 STG.E.U16 [R56.64], R38 ;  /* 0x0000002638002986 */ /* 0x0001e2000c101504 */
[----:B------:R-:W-:Y:S02]  /*a7340*/  PRMT R32, R34, 0x7632, R32 ;  /* 0x0000763222207816 */ /* 0x000fe40000000020 */
[----:B------:R-:W-:Y:S01]  /*a7350*/  IMAD.WIDE R58, R28, 0x2, R2 ;  /* 0x000000021c3a7825 */ /* 0x000fe200078e0202 */
[----:B------:R-:W-:Y:S01]  /*a7360*/  PRMT R40, R39, 0x7632, R40 ;  /* 0x0000763227287816 */ /* 0x000fe20000000028 */
[----:B------:R-:W2:Y:S01]  /*a7370*/  LDL.LU R34, [R1+0x40c8] ;  /* 0x0040c80001227983 */ /* 0x000ea20000300800 */
[----:B------:R-:W-:Y:S01]  /*a7380*/  ISETP.GE.AND P0, PT, R61, c[0x0][0x17c], PT ;  /* 0x00005f003d007a0c */ /* 0x000fe20003f06270 */
[----:B0-----:R-:W-:Y:S01]  /*a7390*/  IMAD.WIDE R56, R0, 0x2, R44 ;  /* 0x0000000200387825 */ /* 0x001fe200078e022c */
[----:B------:R-:W-:-:S03]  /*a73a0*/  ISETP.GE.AND P2, PT, R60, c[0x0][0x17c], PT ;  /* 0x00005f003c007a0c */ /* 0x000fc60003f46270 */
[----:B------:R-:W-:Y:S01]  /*a73b0*/  IMAD.WIDE R60, R0, 0x2, R16 ;  /* 0x00000002003c7825 */ /* 0x000fe200078e0210 */
[----:B------:R-:W-:Y:S01]  /*a73c0*/  ISETP.LT.AND P6, PT, R55, c[0x0][0x178], !P0 ;  /* 0x00005e0037007a0c */ /* 0x000fe200047c1270 */
[----:B------:R0:W-:Y:S01]  /*a73d0*/  @P3 STG.E.U16 [R46.64], R43 ;  /* 0x0000002b2e003986 */ /* 0x0001e2000c101504 */
[----:B------:R-:W-:-:S03]  /*a73e0*/  ISETP.LT.AND P3, PT, R52, c[0x0][0x178], !P0 ;  /* 0x00005e0034007a0c */ /* 0x000fc60004761270 */
[----:B------:R-:W-:Y:S01]  /*a73f0*/  @P4 STG.E.U16 [R60.64], R42 ;  /* 0x0000002a3c004986 */ /* 0x000fe2000c101504 */
[----:B0-----:R-:W-:-:S05]  /*a7400*/  IMAD.WIDE R46, R0, 0x2, R18 ;  /* 0x00000002002e7825 */ /* 0x001fca00078e0212 */
[----:B------:R0:W-:Y:S04]  /*a7410*/  @P5 STG.E.U16 [R46.64], R37 ;  /* 0x000000252e005986 */ /* 0x0001e8000c101504 */
[----:B------:R-:W-:Y:S01]  /*a7420*/  @P1 STG.E.U16 [R56.64], R41 ;  /* 0x0000002938001986 */ /* 0x000fe2000c101504 */
[----:B------:R-:W-:Y:S02]  /*a7430*/  ISETP.LT.AND P1, PT, R53, c[0x0][0x178], !P0 ;  /* 0x00005e0035007a0c */ /* 0x000fe40004721270 */
[----:B------:R-:W-:Y:S01]  /*a7440*/  ISETP.LT.AND P5, PT, R7, c[0x0][0x178], !P0 ;  /* 0x00005e0007007a0c */ /* 0x000fe200047a1270 */
[----:B------:R1:W-:Y:S01]  /*a7450*/  @P6 STG.E.U16 [R58.64], R32 ;  /* 0x000000203a006986 */ /* 0x0003e2000c101504 */
[----:B------:R-:W-:Y:S02]  /*a7460*/  ISETP.LT.AND P6, PT, R50, c[0x0][0x178], !P0 ;  /* 0x00005e0032007a0c */ /* 0x000fe400047c1270 */
[----:B------:R-:W-:Y:S01]  /*a7470*/  PRMT R0, R35, 0x7632, R0 ;  /* 0x0000763223007816 */ /* 0x000fe20000000000 */
[C---:B0-----:R-:W-:Y:S01]  /*a7480*/  IMAD.WIDE R46, R28.reuse, 0x2, R10 ;  /* 0x000000021c2e7825 */ /* 0x041fe200078e020a */
[----:B------:R-:W-:Y:S01]  /*a7490*/  ISETP.LT.AND P4, PT, R51, c[0x0][0x178], !P0 ;  /* 0x00005e0033007a0c */ /* 0x000fe20004781270 */
[----:B------:R-:W3:Y:S02]  /*a74a0*/  LDL.LU R35, [R1+0x3a4] ;  /* 0x0003a40001237983 */ /* 0x000ee40000300800 */
[----:B-1----:R-:W-:Y:S01]  /*a74b0*/  IMAD.WIDE R58, R28, 0x2, R8 ;  /* 0x000000021c3a7825 */ /* 0x002fe200078e0208 */
[----:B------:R-:W-:-:S02]  /*a74c0*/  PRMT R36, R38, 0x7632, R36 ;  /* 0x0000763226247816 */ /* 0x000fc40000000024 */
[----:B------:R-:W-:Y:S01]  /*a74d0*/  PRMT R32, R43, 0x7632, R32 ;  /* 0x000076322b207816 */ /* 0x000fe20000000020 */
[----:B------:R-:W-:Y:S01]  /*a74e0*/  IMAD.WIDE R56, R28, 0x2, R12 ;  /* 0x000000021c387825 */ /* 0x000fe200078e020c */
[----:B------:R0:W-:Y:S01]  /*a74f0*/  @P3 STG.E.U16 [R58.64], R0 ;  /* 0x000000003a003986 */ /* 0x0001e2000c101504 */
[----:B------:R-:W-:-:S03]  /*a7500*/  ISETP.LT.AND P3, PT, R5, c[0x0][0x178], !P0 ;  /* 0x00005e0005007a0c */ /* 0x000fc60004761270 */
[----:B------:R1:W-:Y:S01]  /*a7510*/  @P1 STG.E.U16 [R46.64], R40 ;  /* 0x000000282e001986 */ /* 0x0003e2000c101504 */
[----:B------:R-:W-:-:S03]  /*a7520*/  ISETP.LT.AND P1, PT, R49, c[0x0][0x178], !P0 ;  /* 0x00005e0031007a0c */ /* 0x000fc60004721270 */
[----:B------:R4:W-:Y:S01]  /*a7530*/  @P5 STG.E.U16 [R56.64], R36 ;  /* 0x0000002438005986 */ /* 0x0009e2000c101504 */
[----:B0-----:R-:W-:Y:S01]  /*a7540*/  IMAD.WIDE R58, R28, 0x2, R14 ;  /* 0x000000021c3a7825 */ /* 0x001fe200078e020e */
[----:B------:R-:W-:Y:S02]  /*a7550*/  PRMT R0, R42, 0x7632, R0 ;  /* 0x000076322a007816 */ /* 0x000fe40000000000 */
[----:B------:R-:W2:Y:S01]  /*a7560*/  LDL.LU R38, [R1+0x394] ;  /* 0x0003940001267983 */ /* 0x000ea20000300800 */
[----:B-1----:R-:W-:-:S03]  /*a7570*/  IMAD.WIDE R46, R28, 0x2, R16 ;  /* 0x000000021c2e7825 */ /* 0x002fc600078e0210 */
[----:B------:R0:W-:Y:S01]  /*a7580*/  @P6 STG.E.U16 [R58.64], R32 ;  /* 0x000000203a006986 */ /* 0x0001e2000c101504 */
[----:B----4-:R-:W-:-:S03]  /*a7590*/  PRMT R36, R37, 0x7632, R36 ;  /* 0x0000763225247816 */ /* 0x010fc60000000024 */
[----:B------:R1:W-:Y:S04]  /*a75a0*/  @P4 STG.E.U16 [R46.64], R0 ;  /* 0x000000002e004986 */ /* 0x0003e8000c101504 */
[----:B------:R-:W4:Y:S01]  /*a75b0*/  LDL.LU R42, [R1+0x384] ;  /* 0x00038400012a7983 */ /* 0x000f220000300800 */
[----:B0-----:R-:W-:Y:S01]  /*a75c0*/  PRMT R32, R41, 0x7632, R32 ;  /* 0x0000763229207816 */ /* 0x001fe20000000020 */
[C---:B------:R-:W-:Y:S02]  /*a75d0*/  IMAD.WIDE R40, R28.reuse, 0x2, R18 ;  /* 0x000000021c287825 */ /* 0x040fe400078e0212 */
[----:B------:R-:W4:Y:S02]  /*a75e0*/  LDL.LU R60, [R1+0x374] ;  /* 0x00037400013c7983 */ /* 0x000f240000300800 */
[----:B-1----:R-:W-:-:S02]  /*a75f0*/  IMAD.WIDE R46, R28, 0x2, R44 ;  /* 0x000000021c2e7825 */ /* 0x002fc400078e022c */
[----:B------:R-:W4:Y:S04]  /*a7600*/  LDL.LU R61, [R1+0x364] ;  /* 0x00036400013d7983 */ /* 0x000f280000300800 */
[----:B------:R-:W4:Y:S04]  /*a7610*/  LDL.LU R39, [R1+0x54] ;  /* 0x0000540001277983 */ /* 0x000f280000300800 */
[----:B------:R-:W4:Y:S04]  /*a7620*/  LDL.LU R43, [R1+0x14] ;  /* 0x00001400012b7983 */ /* 0x000f280000300800 */
[----:B------:R-:W-:Y:S04]  /*a7630*/  @P3 STG.E.U16 [R40.64], R36 ;  /* 0x0000002428003986 */ /* 0x000fe8000c101504 */
[----:B------:R-:W4:Y:S04]  /*a7640*/  LDL.LU R37, [R1+0x40c4] ;  /* 0x0040c40001257983 */ /* 0x000f280000300800 */
[----:B------:R0:W-:Y:S04]  /*a7650*/  @P1 STG.E.U16 [R46.64], R32 ;  /* 0x000000202e001986 */ /* 0x0001e8000c101504 */
[----:B0-----:R-:W4:Y:S04]  /*a7660*/  LDL.LU R46, [R1+0x3fb0] ;  /* 0x003fb000012e7983 */ /* 0x001f280000300800 */
[----:B------:R-:W4:Y:S01]  /*a7670*/  LDL.LU R47, [R1+0x3fb4] ;  /* 0x003fb400012f7983 */ /* 0x000f220000300800 */
[----:B------:R-:W-:-:S02]  /*a7680*/  ISETP.LT.AND P5, PT, R55, c[0x0][0x178], !P2 ;  /* 0x00005e0037007a0c */ /* 0x000fc400057a1270 */
[----:B------:R-:W-:Y:S02]  /*a7690*/  ISETP.LT.AND P4, PT, R52, c[0x0][0x178], !P2 ;  /* 0x00005e0034007a0c */ /* 0x000fe40005781270 */
[----:B------:R-:W-:Y:S02]  /*a76a0*/  IADD3 R0, R28, c[0x0][0x198], RZ ;  /* 0x000066001c007a10 */ /* 0x000fe40007ffe0ff */
[----:B------:R-:W-:-:S03]  /*a76b0*/  ISETP.LT.AND P0, PT, R53, c[0x0][0x178], !P2 ;  /* 0x00005e0035007a0c */ /* 0x000fc60005701270 */
[----:B------:R-:W-:Y:S01]  /*a76c0*/  IMAD.WIDE R56, R0, 0x2, R2 ;  /* 0x0000000200387825 */ /* 0x000fe200078e0202 */
[----:B------:R-:W-:-:S03]  /*a76d0*/  ISETP.LT.AND P3, PT, R7, c[0x0][0x178], !P2 ;  /* 0x00005e0007007a0c */ /* 0x000fc60005761270 */
[----:B------:R-:W-:Y:S01]  /*a76e0*/  IMAD.WIDE R58, R0, 0x2, R8 ;  /* 0x00000002003a7825 */ /* 0x000fe200078e0208 */
[----:B------:R-:W-:-:S03]  /*a76f0*/  ISETP.LT.AND P6, PT, R5, c[0x0][0x178], !P2 ;  /* 0x00005e0005007a0c */ /* 0x000fc600057c1270 */
[C---:B------:R-:W-:Y:S01]  /*a7700*/  IMAD.WIDE R40, R0.reuse, 0x2, R10 ;  /* 0x0000000200287825 */ /* 0x040fe200078e020a */
[----:B---3--:R0:W-:Y:S01]  /*a7710*/  @P5 STG.E.U16 [R56.64], R35 ;  /* 0x0000002338005986 */ /* 0x0081e2000c101504 */
[----:B------:R-:W-:Y:S02]  /*a7720*/  ISETP.LT.AND P5, PT, R51, c[0x0][0x178], !P2 ;  /* 0x00005e0033007a0c */ /* 0x000fe400057a1270 */
[----:B0-----:R-:W-:Y:S01]  /*a7730*/  IMAD.WIDE R56, R0, 0x2, R14 ;  /* 0x0000000200387825 */ /* 0x001fe200078e020e */
[----:B--2---:R0:W-:Y:S01]  /*a7740*/  @P4 STG.E.U16 [R58.64], R38 ;  /* 0x000000263a004986 */ /* 0x0041e2000c101504 */
[----:B------:R-:W-:Y:S02]  /*a7750*/  ISETP.LT.AND P4, PT, R50, c[0x0][0x178], !P2 ;  /* 0x00005e0032007a0c */ /* 0x000fe40005781270 */
[----:B------:R-:W-:Y:S01]  /*a7760*/  ISETP.LT.AND P2, PT, R49, c[0x0][0x178], !P2 ;  /* 0x00005e0031007a0c */ /* 0x000fe20005741270 */
[C---:B0-----:R-:W-:Y:S01]  /*a7770*/  IMAD.WIDE R58, R0.reuse, 0x2, R12 ;  /* 0x00000002003a7825 */ /* 0x041fe200078e020c */
[----:B----4-:R0:W-:Y:S04]  /*a7780*/  @P0 STG.E.U16 [R40.64], R42 ;  /* 0x0000002a28000986 */ /* 0x0101e8000c101504 */
[----:B------:R1:W-:Y:S05]  /*a7790*/  @P3 STG.E.U16 [R58.64], R60 ;  /* 0x0000003c3a003986 */ /* 0x0003ea000c101504 */
[----:B------:R2:W-:Y:S01]  /*a77a0*/  @P4 STG.E.U16 [R56.64], R61 ;  /* 0x0000003d38004986 */ /* 0x0005e2000c101504 */
[----:B0-----:R-:W-:-:S04]  /*a77b0*/  IMAD.WIDE R40, R0, 0x2, R18 ;  /* 0x0000000200287825 */ /* 0x001fc800078e0212 */
[----:B-1----:R-:W-:Y:S01]  /*a77c0*/  IMAD.WIDE R58, R0, 0x2, R44 ;  /* 0x00000002003a7825 */ /* 0x002fe200078e022c */
[----:B------:R-:W-:Y:S02]  /*a77d0*/  PRMT R28, R35, 0x7632, R28 ;  /* 0x00007632231c7816 */ /* 0x000fe4000000001c */
[----:B------:R-:W-:Y:S01]  /*a77e0*/  PRMT R36, R42, 0x7632, R36 ;  /* 0x000076322a247816 */ /* 0x000fe20000000024 */
[----:B------:R-:W3:Y:S01]  /*a77f0*/  LDL.LU R35, [R1+0x40c0] ;  /* 0x0040c00001237983 */ /* 0x000ee20000300800 */
[----:B------:R-:W-:Y:S02]  /*a7800*/  ISETP.GE.AND P1, PT, R46, c[0x0][0x17c], PT ;  /* 0x00005f002e007a0c */ /* 0x000fe40003f26270 */
[----:B------:R-:W-:Y:S01]  /*a7810*/  ISETP.GE.AND P0, PT, R47, c[0x0][0x17c], PT ;  /* 0x00005f002f007a0c */ /* 0x000fe20003f06270 */
[----:B------:R-:W-:Y:S01]  /*a7820*/  IMAD.WIDE R46, R0, 0x2, R16 ;  /* 0x00000002002e7825 */ /* 0x000fe200078e0210 */
[----:B------:R-:W-:-:S04]  /*a7830*/  ISETP.LT.AND P3, PT, R55, c[0x0][0x178], !P1 ;  /* 0x00005e0037007a0c */ /* 0x000fc80004f61270 */
[----:B------:R0:W-:Y:S01]  /*a7840*/  @P5 STG.E.U16 [R46.64], R39 ;  /* 0x000000272e005986 */ /* 0x0001e2000c101504 */
[----:B------:R-:W-:-:S03]  /*a7850*/  ISETP.LT.AND P5, PT, R53, c[0x0][0x178], !P1 ;  /* 0x00005e0035007a0c */ /* 0x000fc60004fa1270 */
[----:B------:R1:W-:Y:S01]  /*a7860*/  @P6 STG.E.U16 [R40.64], R43 ;  /* 0x0000002b28006986 */ /* 0x0003e2000c101504 */
[----:B------:R-:W-:-:S03]  /*a7870*/  IADD3 R0, R0, c[0x0][0x198], RZ ;  /* 0x0000660000007a10 */ /* 0x000fc60007ffe0ff */
[----:B------:R4:W-:Y:S01]  /*a7880*/  @P2 STG.E.U16 [R58.64], R37 ;  /* 0x000000253a002986 */ /* 0x0009e2000c101504 */
[----:B------:R-:W-:Y:S01]  /*a7890*/  ISETP.LT.AND P2, PT, R52, c[0x0][0x178], !P1 ;  /* 0x00005e0034007a0c */ /* 0x000fe20004f41270 */
[----:B--2---:R-:W-:Y:S01]  /*a78a0*/  IMAD.WIDE R56, R0, 0x2, R2 ;  /* 0x0000000200387825 */ /* 0x004fe200078e0202 */
[----:B------:R-:W-:Y:S02]  /*a78b0*/  ISETP.LT.AND P6, PT, R7, c[0x0][0x178], !P1 ;  /* 0x00005e0007007a0c */ /* 0x000fe40004fc1270 */
[----:B------:R-:W-:Y:S01]  /*a78c0*/  ISETP.LT.AND P4, PT, R50, c[0x0][0x178], !P1 ;  /* 0x00005e0032007a0c */ /* 0x000fe20004f81270 */
[C---:B0-----:R-:W-:Y:S01]  /*a78d0*/  IMAD.WIDE R46, R0.reuse, 0x2, R8 ;  /* 0x00000002002e7825 */ /* 0x041fe200078e0208 */
[----:B------:R0:W-:Y:S03]  /*a78e0*/  @P3 STG.E.U16 [R56.64], R28 ;  /* 0x0000001c38003986 */ /* 0x0001e6000c101504 */
[----:B-1----:R-:W-:Y:S01]  /*a78f0*/  IMAD.WIDE R40, R0, 0x2, R10 ;  /* 0x0000000200287825 */ /* 0x002fe200078e020a */
[----:B----4-:R-:W-:-:S02]  /*a7900*/  PRMT R37, R38, 0x7632, R37 ;  /* 0x0000763226257816 */ /* 0x010fc40000000025 */
[----:B------:R-:W-:Y:S01]  /*a7910*/  ISETP.LT.AND P3, PT, R51, c[0x0][0x178], !P1 ;  /* 0x00005e0033007a0c */ /* 0x000fe20004f61270 */
[----:B------:R-:W2:Y:S01]  /*a7920*/  LDL.LU R38, [R1+0x40bc] ;  /* 0x0040bc0001267983 */ /* 0x000ea20000300800 */
[----:B------:R-:W-:-:S03]  /*a7930*/  PRMT R32, R60, 0x7632, R32 ;  /* 0x000076323c207816 */ /* 0x000fc60000000020 */
[----:B------:R-:W-:Y:S01]  /*a7940*/  @P2 STG.E.U16 [R46.64], R37 ;  /* 0x000000252e002986 */ /* 0x000fe2000c101504 */
[----:B0-----:R-:W-:-:S03]  /*a7950*/  IMAD.WIDE R56, R0, 0x2, R12 ;  /* 0x0000000200387825 */ /* 0x001fc600078e020c */
[----:B------:R0:W-:Y:S01]  /*a7960*/  @P5 STG.E.U16 [R40.64], R36 ;  /* 0x0000002428005986 */ /* 0x0001e2000c101504 */
[----:B------:R-:W-:Y:S02]  /*a7970*/  ISETP.LT.AND P5, PT, R5, c[0x0][0x178], !P1 ;  /* 0x00005e0005007a0c */ /* 0x000fe40004fa1270 */
[----:B------:R-:W-:Y:S01]  /*a7980*/  PRMT R28, R61, 0x7632, R28 ;  /* 0x000076323d1c7816 */ /* 0x000fe2000000001c */
[----:B------:R-:W4:Y:S04]  /*a7990*/  LDL.LU R42, [R1+0x40b8] ;  /* 0x0040b800012a7983 */ /* 0x000f280000300800 */
[----:B------:R1:W-:Y:S01]  /*a79a0*/  @P6 STG.E.U16 [R56.64], R32 ;  /* 0x0000002038006986 */ /* 0x0003e2000c101504 */
[----:B0-----:R-:W-:-:S03]  /*a79b0*/  IMAD.WIDE R40, R0, 0x2, R14 ;  /* 0x0000000200287825 */ /* 0x001fc600078e020e */
[----:B------:R-:W2:Y:S01]  /*a79c0*/  LDL.LU R59, [R1+0x3f4] ;  /* 0x0003f400013b7983 */ /* 0x000ea20000300800 */
[----:B------:R-:W-:-:S03]  /*a79d0*/  IMAD.WIDE R46, R0, 0x2, R16 ;  /* 0x00000002002e7825 */ /* 0x000fc600078e0210 */
[----:B------:R0:W-:Y:S01]  /*a79e0*/  @P4 STG.E.U16 [R40.64], R28 ;  /* 0x0000001c28004986 */ /* 0x0001e2000c101504 */
[----:B-1----:R-:W-:-:S03]  /*a79f0*/  PRMT R57, R39, 0x7632, R57 ;  /* 0x0000763227397816 */ /* 0x002fc60000000039 */
[----:B------:R-:W2:Y:S01]  /*a7a00*/  LDL.LU R60, [R1+0x3e4] ;  /* 0x0003e400013c7983 */ /* 0x000ea20000300800 */
[----:B------:R-:W-:Y:S02]  /*a7a10*/  PRMT R56, R43, 0x7632, R56 ;  /* 0x000076322b387816 */ /* 0x000fe40000000038 */
[----:B------:R-:W-:Y:S01]  /*a7a20*/  PRMT R32, R37, 0x7632, R32 ;  /* 0x0000763225207816 */ /* 0x000fe20000000020 */
[----:B------:R-:W2:Y:S01]  /*a7a30*/  LDL.LU R61, [R1+0x3c4] ;  /* 0x0003c400013d7983 */ /* 0x000ea20000300800 */
[----:B------:R-:W-:-:S03]  /*a7a40*/  IMAD.WIDE R36, R0, 0x2, R44 ;  /* 0x0000000200247825 */ /* 0x000fc600078e022c */
[----:B------:R-:W2:Y:S01]  /*a7a50*/  LDL.LU R39, [R1+0x84] ;  /* 0x0000840001277983 */ /* 0x000ea20000300800 */
[C---:B0-----:R-:W-:Y:S01]  /*a7a60*/  IMAD.WIDE R40, R0.reuse, 0x2, R18 ;  /* 0x0000000200287825 */ /* 0x041fe200078e0212 */
[----:B------:R-:W-:Y:S02]  /*a7a70*/  IADD3 R28, R0, c[0x0][0x198], RZ ;  /* 0x00006600001c7a10 */ /* 0x000fe40007ffe0ff */
[----:B------:R-:W2:Y:S04]  /*a7a80*/  LDL.LU R43, [R1+0x64] ;  /* 0x00006400012b7983 */ /* 0x000ea80000300800 */
[----:B------:R-:W2:Y:S04]  /*a7a90*/  LDL.LU R0, [R1+0x3fbc] ;  /* 0x003fbc0001007983 */ /* 0x000ea80000300800 */
[----:B------:R0:W-:Y:S04]  /*a7aa0*/  @P3 STG.E.U16 [R46.64], R57 ;  /* 0x000000392e003986 */ /* 0x0001e8000c101504 */
[----:B------:R1:W-:Y:S04]  /*a7ab0*/  @P5 STG.E.U16 [R40.64], R56 ;  /* 0x0000003828005986 */ /* 0x0003e8000c101504 */
[----:B0-----:R-:W2:Y:S04]  /*a7ac0*/  LDL.LU R47, [R1+0x3fb8] ;  /* 0x003fb800012f7983 */ /* 0x001ea80000300800 */
[----:B------:R-:W3:Y:S04]  /*a7ad0*/  LDL.LU R57, [R1+0x404] ;  /* 0x0004040001397983 */ /* 0x000ee80000300800 */
[----:B-1----:R-:W3:Y:S01]  /*a7ae0*/  LDL.LU R56, [R1+0x414] ;  /* 0x0004140001387983 */ /* 0x002ee20000300800 */
[----:B------:R-:W-:-:S02]  /*a7af0*/  ISETP.LT.AND P2, PT, R49, c[0x0][0x178], !P1 ;  /* 0x00005e0031007a0c */ /* 0x000fc40004f41270 */
[----:B------:R-:W-:Y:S02]  /*a7b00*/  ISETP.LT.AND P4, PT, R55, c[0x0][0x178], !P0 ;  /* 0x00005e0037007a0c */ /* 0x000fe40004781270 */
[----:B------:R-:W-:Y:S02]  /*a7b10*/  ISETP.LT.AND P1, PT, R52, c[0x0][0x178], !P0 ;  /* 0x00005e0034007a0c */ /* 0x000fe40004721270 */
[----:B------:R-:W-:Y:S02]  /*a7b20*/  ISETP.LT.AND P5, PT, R53, c[0x0][0x178], !P0 ;  /* 0x00005e0035007a0c */ /* 0x000fe400047a1270 */
[----:B------:R-:W-:Y:S01]  /*a7b30*/  ISETP.LT.AND P3, PT, R7, c[0x0][0x178], !P0 ;  /* 0x00005e0007007a0c */ /* 0x000fe20004761270 */
[----:B------:R-:W-:-:S04]  /*a7b40*/  IMAD.WIDE R40, R28, 0x2, R2 ;  /* 0x000000021c287825 */ /* 0x000fc800078e0202 */
[----:B------:R0:W-:Y:S02]  /*a7b50*/  @P2 STG.E.U16 [R36.64], R32 ;  /* 0x0000002024002986 */ /* 0x0001e4000c101504 */
[----:B0-----:R-:W-:Y:S01]  /*a7b60*/  IMAD.WIDE R36, R28, 0x2, R8 ;  /* 0x000000021c247825 */ /* 0x001fe200078e0208 */
[----:B--2---:R-:W-:-:S03]  /*a7b70*/  ISETP.GE.AND P2, PT, R47, c[0x0][0x17c], PT ;  /* 0x00005f002f007a0c */ /* 0x004fc60003f46270 */
[C---:B------:R-:W-:Y:S01]  /*a7b80*/  IMAD.WIDE R46, R28.reuse, 0x2, R10 ;  /* 0x000000021c2e7825 */ /* 0x040fe200078e020a */
[----:B---3--:R0:W-:Y:S04]  /*a7b90*/  @P4 STG.E.U16 [R40.64], R56 ;  /* 0x0000003828004986 */ /* 0x0081e8000c101504 */
[----:B------:R-:W-:Y:S04]  /*a7ba0*/  @P1 STG.E.U16 [R36.64], R57 ;  /* 0x0000003924001986 */ /* 0x000fe8000c101504 */
[----:B------:R-:W-:Y:S01]  /*a7bb0*/  @P5 STG.E.U16 [R46.64], R59 ;  /* 0x0000003b2e005986 */ /* 0x000fe2000c101504 */
[----:B0-----:R-:W-:-:S05]  /*a7bc0*/  IMAD.WIDE R40, R28, 0x2, R12 ;  /* 0x000000021c287825 */ /* 0x001fca00078e020c */
[----:B------:R0:W-:Y:S04]  /*a7bd0*/  @P3 STG.E.U16 [R40.64], R60 ;  /* 0x0000003c28003986 */ /* 0x0001e8000c101504 */
[----:B0-----:R-:W2:Y:S01]  /*a7be0*/  LDL.LU R41, [R1+0x3fc0] ;  /* 0x003fc00001297983 */ /* 0x001ea20000300800 */
[----:B------:R-:W-:Y:S02]  /*a7bf0*/  ISETP.LT.AND P6, PT, R50, c[0x0][0x178], !P0 ;  /* 0x00005e0032007a0c */ /* 0x000fe400047c1270 */
[----:B------:R-:W-:Y:S02]  /*a7c00*/  ISETP.LT.AND P4, PT, R51, c[0x0][0x178], !P0 ;  /* 0x00005e0033007a0c */ /* 0x000fe40004781270 */
[----:B------:R-:W-:Y:S01]  /*a7c10*/  ISETP.LT.AND P5, PT, R5, c[0x0][0x178], !P0 ;  /* 0x00005e0005007a0c */ /* 0x000fe200047a1270 */
[----:B------:R-:W-:Y:S01]  /*a7c20*/  IMAD.WIDE R36, R28, 0x2, R14 ;  /* 0x000000021c247825 */ /* 0x000fe200078e020e */
[----:B------:R-:W-:-:S03]  /*a7c30*/  ISETP.LT.AND P3, PT, R49, c[0x0][0x178], !P0 ;  /* 0x00005e0031007a0c */ /* 0x000fc60004761270 */
[----:B------:R-:W-:Y:S01]  /*a7c40*/  IMAD.WIDE R46, R28, 0x2, R16 ;  /* 0x000000021c2e7825 */ /* 0x000fe200078e0210 */
[----:B------:R-:W-:-:S03]  /*a7c50*/  ISETP.GE.AND P1, PT, R0, c[0x0][0x17c], PT ;  /* 0x00005f0000007a0c */ /* 0x000fc60003f26270 */
[----:B------:R0:W-:Y:S01]  /*a7c60*/  @P6 STG.E.U16 [R36.64], R61 ;  /* 0x0000003d24006986 */ /* 0x0001e2000c101504 */
[----:B------:R-:W-:-:S03]  /*a7c70*/  ISETP.LT.AND P6, PT, R55, c[0x0][0x178], !P2 ;  /* 0x00005e0037007a0c */ /* 0x000fc600057c1270 */
[----:B------:R1:W-:Y:S01]  /*a7c80*/  @P4 STG.E.U16 [R46.64], R39 ;  /* 0x000000272e004986 */ /* 0x0003e2000c101504 */
[----:B------:R-:W-:Y:S02]  /*a7c90*/  ISETP.LT.AND P4, PT, R52, c[0x0][0x178], !P2 ;  /* 0x00005e0034007a0c */ /* 0x000fe40005781270 */
[C---:B------:R-:W-:Y:S01]  /*a7ca0*/  IADD3 R0, R28.reuse, c[0x0][0x198], RZ ;  /* 0x000066001c007a10 */ /* 0x040fe20007ffe0ff */
[----:B0-----:R-:W-:-:S04]  /*a7cb0*/  IMAD.WIDE R36, R28, 0x2, R18 ;  /* 0x000000021c247825 */ /* 0x001fc800078e0212 */
[----:B-1----:R-:W-:Y:S01]  /*a7cc0*/  IMAD.WIDE R46, R28, 0x2, R44 ;  /* 0x000000021c2e7825 */ /* 0x002fe200078e022c */
[----:B------:R0:W-:Y:S01]  /*a7cd0*/  @P5 STG.E.U16 [R36.64], R43 ;  /* 0x0000002b24005986 */ /* 0x0001e2000c101504 */
[----:B------:R-:W-:-:S03]  /*a7ce0*/  PRMT R32, R56, 0x7632, R32 ;  /* 0x0000763238207816 */ /* 0x000fc60000000020 */
[----:B------:R1:W-:Y:S01]  /*a7cf0*/  @P3 STG.E.U16 [R46.64], R33 ;  /* 0x000000212e003986 */ /* 0x0003e2000c101504 */
[----:B------:R-:W-:Y:S02]  /*a7d00*/  ISETP.LT.AND P3, PT, R53, c[0x0][0x178], !P2 ;  /* 0x00005e0035007a0c */ /* 0x000fe40005761270 */
[----:B------:R-:W-:Y:S01]  /*a7d10*/  PRMT R28, R57, 0x7632, R28 ;  /* 0x00007632391c7816 */ /* 0x000fe2000000001c */
[C---:B0-----:R-:W-:Y:S01]  /*a7d20*/  IMAD.WIDE R36, R0.reuse, 0x2, R8 ;  /* 0x0000000200247825 */ /* 0x041fe200078e0208 */
[----:B------:R-:W-:Y:S02]  /*a7d30*/  PRMT R58, R59, 0x7632, R58 ;  /* 0x000076323b3a7816 */ /* 0x000fe4000000003a */
[----:B------:R-:W-:Y:S01]  /*a7d40*/  ISETP.LT.AND P5, PT, R51, c[0x0][0x178], !P2 ;  /* 0x00005e0033007a0c */ /* 0x000fe200057a1270 */
[----:B-1----:R-:W-:Y:S01]  /*a7d50*/  IMAD.WIDE R46, R0, 0x2, R14 ;  /* 0x00000002002e7825 */ /* 0x002fe200078e020e */
[----:B------:R-:W-:Y:S01]  /*a7d60*/  PRMT R33, R60, 0x7632, R33 ;  /* 0x000076323c217816 */ /* 0x000fe20000000021 */
[----:B------:R-:W3:Y:S02]  /*a7d70*/  LDL.LU R59, [R1+0x424] ;  /* 0x00042400013b7983 */ /* 0x000ee40000300800 */
[----:B------:R-:W-:-:S02]  /*a7d80*/  IMAD.WIDE R56, R0, 0x2, R16 ;  /* 0x0000000200387825 */ /* 0x000fc400078e0210 */
[----:B------:R-:W3:Y:S01]  /*a7d90*/  LDL.LU R60, [R1+0x3d4] ;  /* 0x0003d400013c7983 */ /* 0x000ee20000300800 */
[----:B--2---:R-:W-:Y:S01]  /*a7da0*/  ISETP.GE.AND P0, PT, R41, c[0x0][0x17c], PT ;  /* 0x00005f0029007a0c */ /* 0x004fe20003f06270 */
[----:B------:R-:W-:-:S05]  /*a7db0*/  IMAD.WIDE R40, R0, 0x2, R2 ;  /* 0x0000000200287825 */ /* 0x000fca00078e0202 */
[----:B------:R-:W-:Y:S01]  /*a7dc0*/  @P6 STG.E.U16 [R40.64], R32 ;  /* 0x0000002028006986 */ /* 0x000fe2000c101504 */
[----:B------:R-:W-:-:S03]  /*a7dd0*/  ISETP.LT.AND P6, PT, R7, c[0x0][0x178], !P2 ;  /* 0x00005e0007007a0c */ /* 0x000fc600057c1270 */
[----:B------:R0:W-:Y:S01]  /*a7de0*/  @P4 STG.E.U16 [R36.64], R28 ;  /* 0x0000001c24004986 */ /* 0x0001e2000c101504 */
[----:B------:R-:W-:Y:S01]  /*a7df0*/  ISETP.LT.AND P4, PT, R50, c[0x0][0x178], !P2 ;  /* 0x00005e0032007a0c */ /* 0x000fe20005781270 */
[----:B0-----:R-:W-:Y:S01]  /*a7e00*/  IMAD.WIDE R36, R0, 0x2, R10 ;  /* 0x0000000200247825 */ /* 0x001fe200078e020a */
[----:B------:R-:W-:-:S03]  /*a7e10*/  PRMT R32, R61, 0x7632, R32 ;  /* 0x000076323d207816 */ /* 0x000fc60000000020 */
[C---:B------:R-:W-:Y:S01]  /*a7e20*/  IMAD.WIDE R40, R0.reuse, 0x2, R12 ;  /* 0x0000000200287825 */ /* 0x040fe200078e020c */
[----:B------:R0:W-:Y:S01]  /*a7e30*/  @P3 STG.E.U16 [R36.64], R58 ;  /* 0x0000003a24003986 */ /* 0x0001e2000c101504 */
[----:B------:R-:W-:Y:S02]  /*a7e40*/  ISETP.LT.AND P3, PT, R5, c[0x0][0x178], !P2 ;  /* 0x00005e0005007a0c */ /* 0x000fe40005761270 */
[----:B------:R-:W-:Y:S01]  /*a7e50*/  PRMT R28, R39, 0x7632, R28 ;  /* 0x00007632271c7816 */ /* 0x000fe2000000001c */
[----:B------:R-:W-:Y:S04]  /*a7e60*/  @P6 STG.E.U16 [R40.64], R33 ;  /* 0x0000002128006986 */ /* 0x000fe8000c101504 */
[----:B------:R1:W-:Y:S01]  /*a7e70*/  @P4 STG.E.U16 [R46.64], R32 ;  /* 0x000000202e004986 */ /* 0x0003e2000c101504 */
[----:B0-----:R-:W-:-:S03]  /*a7e80*/  IMAD.WIDE R36, R0, 0x2, R18 ;  /* 0x0000000200247825 */ /* 0x001fc600078e0212 */
[----:B------:R-:W2:Y:S04]  /*a7e90*/  LDL.LU R61, [R1+0x3b4] ;  /* 0x0003b400013d7983 */ /* 0x000ea80000300800 */
[----:B------:R-:W2:Y:S01]  /*a7ea0*/  LDL.LU R58, [R1+0x434] ;  /* 0x00043400013a7983 */ /* 0x000ea20000300800 */
[----:B-1----:R-:W-:-:S03]  /*a7eb0*/  PRMT R46, R43, 0x7632, R46 ;  /* 0x000076322b2e7816 */ /* 0x002fc6000000002e */
[----:B------:R0:W-:Y:S01]  /*a7ec0*/  @P5 STG.E.U16 [R56.64], R28 ;  /* 0x0000001c38005986 */ /* 0x0001e2000c101504 */
[----:B------:R-:W-:-:S03]  /*a7ed0*/  IMAD.WIDE R40, R0, 0x2, R44 ;  /* 0x0000000200287825 */ /* 0x000fc600078e022c */
[----:B------:R-:W4:Y:S04]  /*a7ee0*/  LDL.LU R39, [R1+0x74] ;  /* 0x0000740001277983 */ /* 0x000f280000300800 */
[----:B------:R-:W4:Y:S01]  /*a7ef0*/  LDL.LU R43, [R1+0x4] ;  /* 0x00000400012b7983 */ /* 0x000f220000300800 */
[----:B0-----:R-:W-:-:S03]  /*a7f00*/  IADD3 R28, R0, c[0x0][0x198], RZ ;  /* 0x00006600001c7a10 */ /* 0x001fc60007ffe0ff */
[----:B------:R0:W-:Y:S04]  /*a7f10*/  @P3 STG.E.U16 [R36.64], R46 ;  /* 0x0000002e24003986 */ /* 0x0001e8000c101504 */
[----:B------:R-:W4:Y:S04]  /*a7f20*/  LDL.LU R0, [R1+0x3fc4] ;  /* 0x003fc40001007983 */ /* 0x000f280000300800 */
[----:B0-----:R-:W4:Y:S01]  /*a7f30*/  LDL.LU R46, [R1+0x444] ;  /* 0x00044400012e7983 */ /* 0x001f220000300800 */
[----:B------:R-:W-:Y:S02]  /*a7f40*/  ISETP.LT.AND P2, PT, R49, c[0x0][0x178], !P2 ;  /* 0x00005e0031007a0c */ /* 0x000fe40005741270 */
[----:B------:R-:W-:-:S02]  /*a7f50*/  ISETP.LT.AND P6, PT, R55, c[0x0][0x178], !P1 ;  /* 0x00005e0037007a0c */ /* 0x000fc40004fc1270 */
[----:B------:R-:W-:Y:S02]  /*a7f60*/  ISETP.LT.AND P5, PT, R52, c[0x0][0x178], !P1 ;  /* 0x00005e0034007a0c */ /* 0x000fe40004fa1270 */
[----:B------:R-:W-:Y:S01]  /*a7f70*/  PRMT R47, R33, 0x7632, R47 ;  /* 0x00007632212f7816 */ /* 0x000fe2000000002f */
[C---:B------:R-:W-:Y:S01]  /*a7f80*/  IMAD.WIDE R32, R28.reuse, 0x2, R2 ;  /* 0x000000021c207825 */ /* 0x040fe200078e0202 */
[----:B------:R-:W-:Y:S02]  /*a7f90*/  ISETP.LT.AND P4, PT, R53, c[0x0][0x178], !P1 ;  /* 0x00005e0035007a0c */ /* 0x000fe40004f81270 */
[----:B------:R-:W-:Y:S01]  /*a7fa0*/  ISETP.LT.AND P3, PT, R7, c[0x0][0x178], !P1 ;  /* 0x00005e0007007a0c */ /* 0x000fe20004f61270 */
[----:B------:R-:W-:Y:S02]  /*a7fb0*/  IMAD.WIDE R36, R28, 0x2, R8 ;  /* 0x000000021c247825 */ /* 0x000fe400078e0208 */
[----:B------:R0:W-:Y:S01]  /*a7fc0*/  @P2 STG.E.U16 [R40.64], R47 ;  /* 0x0000002f28002986 */ /* 0x0001e2000c101504 */
[----:B------:R-:W-:Y:S01]  /*a7fd0*/  ISETP.LT.AND P2, PT, R50, c[0x0][0x178], !P1 ;  /* 0x00005e0032007a0c */ /* 0x000fe20004f41270 */
[----:B0-----:R-:W-:Y:S01]  /*a7fe0*/  IMAD.WIDE R40, R28, 0x2, R14 ;  /* 0x000000021c287825 */ /* 0x001fe200078e020e */
[----:B---3--:R-:W-:-:S02]  /*a7ff0*/  PRMT R56, R59, 0x7632, R56 ;  /* 0x000076323b387816 */ /* 0x008fc40000000038 */
[----:B--2---:R-:W-:Y:S01]  /*a8000*/  PRMT R57, R58, 0x7632, R57 ;  /* 0x000076323a397816 */ /* 0x004fe20000000039 */
[----:B----4-:R0:W-:Y:S01]  /*a8010*/  @P6 STG.E.U16 [R32.64], R46 ;  /* 0x0000002e20006986 */ /* 0x0101e2000c101504 */
[----:B------:R-:W-:-:S03]  /*a8020*/  ISETP.LT.AND P6, PT, R51, c[0x0][0x178], !P1 ;  /* 0x00005e0033007a0c */ /* 0x000fc60004fc1270 */
[----:B------:R1:W-:Y:S01]  /*a8030*/  @P5 STG.E.U16 [R36.64], R58 ;  /* 0x0000003a24005986 */ /* 0x0003e2000c101504 */
[----:B------:R-:W-:Y:S02]  /*a8040*/  ISETP.LT.AND P5, PT, R5, c[0x0][0x178], !P1 ;  /* 0x00005e0005007a0c */ /* 0x000fe40004fa1270 */
[----:B------:R-:W-:Y:S01]  /*a8050*/  ISETP.LT.AND P1, PT, R49, c[0x0][0x178], !P1 ;  /* 0x00005e0031007a0c */ /* 0x000fe20004f21270 */
[----:B0-----:R-:W-:-:S04]  /*a8060*/  IMAD.WIDE R32, R28, 0x2, R10 ;  /* 0x000000021c207825 */ /* 0x001fc800078e020a */
[----:B-1----:R-:W-:Y:S01]  /*a8070*/  IMAD.WIDE R36, R28, 0x2, R12 ;  /* 0x000000021c247825 */ /* 0x002fe200078e020c */
[----:B------:R0:W-:Y:S04]  /*a8080*/  @P4 STG.E.U16 [R32.64], R59 ;  /* 0x0000003b20004986 */ /* 0x0001e8000c101504 */
[----:B------:R1:W-:Y:S01]  /*a8090*/  @P3 STG.E.U16 [R36.64], R60 ;  /* 0x0000003c24003986 */ /* 0x0003e2000c101504 */
[----:B------:R-:W-:-:S03]  /*a80a0*/  ISETP.LT.AND P3, PT, R55, c[0x0][0x178], !P0 ;  /* 0x00005e0037007a0c */ /* 0x000fc60004761270 */
[----:B------:R2:W-:Y:S01]  /*a80b0*/  @P2 STG.E.U16 [R40.64], R61 ;  /* 0x0000003d28002986 */ /* 0x0005e2000c101504 */
[----:B0-----:R-:W-:Y:S01]  /*a80c0*/  IMAD.WIDE R32, R28, 0x2, R16 ;  /* 0x000000021c207825 */ /* 0x001fe200078e0210 */
[----:B------:R-:W-:Y:S02]  /*a80d0*/  ISETP.GE.AND P4, PT, R0, c[0x0][0x17c], PT ;  /* 0x00005f0000007a0c */ /* 0x000fe40003f86270 */
[----:B------:R-:W3:Y:S01]  /*a80e0*/  LDL.LU R58, [R1+0x348] ;  /* 0x00034800013a7983 */ /* 0x000ee20000300800 */
[C---:B-1----:R-:W-:Y:S01]  /*a80f0*/  IMAD.WIDE R36, R28.reuse, 0x2, R18 ;  /* 0x000000021c247825 */ /* 0x042fe200078e0212 */
[----:B------:R-:W-:-:S03]  /*a8100*/  IADD3 R0, R28, c[0x0][0x198], RZ ;  /* 0x000066001c007a10 */ /* 0x000fc60007ffe0ff */
[----:B--2---:R-:W-:Y:S01]  /*a8110*/  IMAD.WIDE R40, R28, 0x2, R44 ;  /* 0x000000021c287825 */ /* 0x004fe200078e022c */
[----:B------:R0:W-:Y:S04]  /*a8120*/  @P6 STG.E.U16 [R32.64], R39 ;  /* 0x0000002720006986 */ /* 0x0001e8000c101504 */
[----:B------:R-:W-:Y:S01]  /*a8130*/  @P5 STG.E.U16 [R36.64], R43 ;  /* 0x0000002b24005986 */ /* 0x000fe2000c101504 */
[----:B------:R-:W-:-:S03]  /*a8140*/  PRMT R28, R46, 0x7632, R28 ;  /* 0x000076322e1c7816 */ /* 0x000fc6000000001c */
[----:B------:R1:W-:Y:S01]  /*a8150*/  @P1 STG.E.U16 [R40.64], R29 ;  /* 0x0000001d28001986 */ /* 0x0003e2000c101504 */
[----:B------:R-:W-:Y:S01]  /*a8160*/  ISETP.LT.AND P1, PT, R52, c[0x0][0x178], !P0 ;  /* 0x00005e0034007a0c */ /* 0x000fe20004721270 */
[----:B0-----:R-:W-:Y:S01]  /*a8170*/  IMAD.WIDE R32, R0, 0x2, R2 ;  /* 0x0000000200207825 */ /* 0x001fe200078e0202 */
[----:B------:R-:W-:Y:S01]  /*a8180*/  ISETP.LT.AND P2, PT, R53, c[0x0][0x178], !P0 ;  /* 0x00005e0035007a0c */ /* 0x000fe20004741270 */
[----:B------:R-:W2:Y:S01]  /*a8190*/  LDL.LU R59, [R1+0x338] ;  /* 0x00033800013b7983 */ /* 0x000ea20000300800 */
[----:B------:R-:W-:-:S03]  /*a81a0*/  ISETP.LT.AND P5, PT, R7, c[0x0][0x178], !P0 ;  /* 0x00005e0007007a0c */ /* 0x000fc600047a1270 */
[----:B------:R0:W-:Y:S01]  /*a81b0*/  @P3 STG.E.U16 [R32.64], R28 ;  /* 0x0000001c20003986 */ /* 0x0001e2000c101504 */
[----:B------:R-:W-:Y:S02]  /*a81c0*/  ISETP.LT.AND P3, PT, R50, c[0x0][0x178], !P0 ;  /* 0x00005e0032007a0c */ /* 0x000fe40004761270 */
[----:B-1----:R-:W-:Y:S01]  /*a81d0*/  PRMT R29, R60, 0x7632, R29 ;  /* 0x000076323c1d7816 */ /* 0x002fe2000000001d */
[C---:B------:R-:W-:Y:S01]  /*a81e0*/  IMAD.WIDE R36, R0.reuse, 0x2, R10 ;  /* 0x0000000200247825 */ /* 0x040fe200078e020a */
[----:B------:R-:W4:Y:S03]  /*a81f0*/  LDL.LU R60, [R1+0x328] ;  /* 0x00032800013c7983 */ /* 0x000f260000300800 */
[----:B0-----:R-:W-:Y:S01]  /*a8200*/  IMAD.WIDE R32, R0, 0x2, R8 ;  /* 0x0000000200207825 */ /* 0x001fe200078e0208 */
[----:B------:R-:W-:-:S04]  /*a8210*/  PRMT R28, R61, 0x7632, R28 ;  /* 0x000076323d1c7816 */ /* 0x000fc8000000001c */
[----:B------:R0:W-:Y:S01]  /*a8220*/  @P1 STG.E.U16 [R32.64], R57 ;  /* 0x0000003920001986 */ /* 0x0001e2000c101504 */
[----:B------:R-:W-:-:S04]  /*a8230*/  IMAD.WIDE R40, R0, 0x2, R12 ;  /* 0x0000000200287825 */ /* 0x000fc800078e020c */
[----:B------:R-:W-:Y:S01]  /*a8240*/  IMAD.WIDE R46, R0, 0x2, R14 ;  /* 0x00000002002e7825 */ /* 0x000fe200078e020e */
[----:B------:R1:W-:Y:S04]  /*a8250*/  @P2 STG.E.U16 [R36.64], R56 ;  /* 0x0000003824002986 */ /* 0x0003e8000c101504 */
[----:B0-----:R-:W2:Y:S04]  /*a8260*/  LDL.LU R57, [R1+0x358] ;  /* 0x0003580001397983 */ /* 0x001ea80000300800 */
[----:B------:R0:W-:Y:S04]  /*a8270*/  @P5 STG.E.U16 [R40.64], R29 ;  /* 0x0000001d28005986 */ /* 0x0001e8000c101504 */
[----:B-1----:R-:W4:Y:S04]  /*a8280*/  LDL.LU R56, [R1+0x3fc8] ;  /* 0x003fc80001387983 */ /* 0x002f280000300800 */
[----:B------:R1:W-:Y:S01]  /*a8290*/  @P3 STG.E.U16 [R46.64], R28 ;  /* 0x0000001c2e003986 */ /* 0x0003e2000c101504 */
[----:B0-----:R-:W-:-:S03]  /*a82a0*/  PRMT R41, R43, 0x7632, R41 ;  /* 0x000076322b297816 */ /* 0x001fc60000000029 */
[----:B-1----:R-:W4:Y:S04]  /*a82b0*/  LDL.LU R47, [R1+0x3fcc] ;  /* 0x003fcc00012f7983 */ /* 0x002f280000300800 */
[----:B------:R-:W4:Y:S01]  /*a82c0*/  LDL.LU R61, [R1+0x48] ;  /* 0x00004800013d7983 */ /* 0x000f220000300800 */
[----:B------:R-:W-:-:S03]  /*a82d0*/  PRMT R46, R39, 0x7632, R46 ;  /* 0x00007632272e7816 */ /* 0x000fc6000000002e */
[----:B------:R-:W4:Y:S04]  /*a82e0*/  LDL.LU R43, [R1+0x38] ;  /* 0x00003800012b7983 */ /* 0x000f280000300800 */
[----:B------:R-:W4:Y:S01]  /*a82f0*/  LDL.LU R39, [R1+0x28] ;  /* 0x0000280001277983 */ /* 0x000f220000300800 */
[----:B------:R-:W-:Y:S02]  /*a8300*/  ISETP.LT.AND P2, PT, R51, c[0x0][0x178], !P0 ;  /* 0x00005e0033007a0c */ /* 0x000fe40004741270 */
[----:B------:R-:W-:Y:S02]  /*a8310*/  ISETP.LT.AND P1, PT, R5, c[0x0][0x178], !P0 ;  /* 0x00005e0005007a0c */ /* 0x000fe40004721270 */
[----:B------:R-:W-:Y:S02]  /*a8320*/  ISETP.LT.AND P0, PT, R49, c[0x0][0x178], !P0 ;  /* 0x00005e0031007a0c */ /* 0x000fe40004701270 */
[----:B------:R-:W-:Y:S01]  /*a8330*/  PRMT R40, R29, 0x7632, R40 ;  /* 0x000076321d287816 */ /* 0x000fe20000000028 */
[----:B------:R-:W-:Y:S01]  /*a8340*/  IMAD.WIDE R28, R0, 0x2, R16 ;  /* 0x00000002001c7825 */ /* 0x000fe200078e0210 */
[----:B------:R-:W-:-:S02]  /*a8350*/  ISETP.LT.AND P3, PT, R55, c[0x0][0x178], !P4 ;  /* 0x00005e0037007a0c */ /* 0x000fc40006761270 */
[----:B------:R-:W-:Y:S01]  /*a8360*/  ISETP.LT.AND P5, PT, R52, c[0x0][0x178], !P4 ;  /* 0x00005e0034007a0c */ /* 0x000fe200067a1270 */
[----:B------:R-:W-:-:S04]  /*a8370*/  IMAD.WIDE R32, R0, 0x2, R18 ;  /* 0x0000000200207825 */ /* 0x000fc800078e0212 */
[C---:B------:R-:W-:Y:S01]  /*a8380*/  IMAD.WIDE R36, R0.reuse, 0x2, R44 ;  /* 0x0000000200247825 */ /* 0x040fe200078e022c */
[----:B------:R-:W-:Y:S01]  /*a8390*/  IADD3 R0, R0, c[0x0][0x198], RZ ;  /* 0x0000660000007a10 */ /* 0x000fe20007ffe0ff */
[----:B------:R0:W-:Y:S01]  /*a83a0*/  @P2 STG.E.U16 [R28.64], R46 ;  /* 0x0000002e1c002986 */ /* 0x0001e2000c101504 */
[----:B------:R-:W-:-:S03]  /*a83b0*/  ISETP.LT.AND P6, PT, R53, c[0x0][0x178], !P4 ;  /* 0x00005e0035007a0c */ /* 0x000fc600067c1270 */
[----:B------:R1:W-:Y:S01]  /*a83c0*/  @P1 STG.E.U16 [R32.64], R41 ;  /* 0x0000002920001986 */ /* 0x0003e2000c101504 */
[----:B------:R-:W-:Y:S02]  /*a83d0*/  ISETP.LT.AND P1, PT, R7, c[0x0][0x178], !P4 ;  /* 0x00005e0007007a0c */ /* 0x000fe40006721270 */
[----:B------:R-:W-:Y:S01]  /*a83e0*/  ISETP.LT.AND P2, PT, R50, c[0x0][0x178], !P4 ;  /* 0x00005e0032007a0c */ /* 0x000fe20006741270 */
[----:B------:R1:W-:Y:S01]  /*a83f0*/  @P0 STG.E.U16 [R36.64], R40 ;  /* 0x0000002824000986 */ /* 0x0003e2000c101504 */
[----:B0-----:R-:W-:-:S04]  /*a8400*/  IMAD.WIDE R28, R0, 0x2, R2 ;  /* 0x00000002001c7825 */ /* 0x001fc800078e0202 */
[----:B-1----:R-:W-:-:S04]  /*a8410*/  IMAD.WIDE R32, R0, 0x2, R8 ;  /* 0x0000000200207825 */ /* 0x002fc800078e0208 */
[----:B------:R-:W-:-:S04]  /*a8420*/  IMAD.WIDE R36, R0, 0x2, R10 ;  /* 0x0000000200247825 */ /* 0x000fc800078e020a */
[----:B------:R-:W-:Y:S01]  /*a8430*/  IMAD.WIDE R40, R0, 0x2, R44 ;  /* 0x0000000200287825 */ /* 0x000fe200078e022c */
[----:B--2---:R0:W-:Y:S01]  /*a8440*/  @P3 STG.E.U16 [R28.64], R57 ;  /* 0x000000391c003986 */ /* 0x0041e2000c101504 */
[----:B------:R-:W-:-:S03]  /*a8450*/  ISETP.LT.AND P3, PT, R51, c[0x0][0x178], !P4 ;  /* 0x00005e0033007a0c */ /* 0x000fc60006761270 */
[----:B---3--:R1:W-:Y:S01]  /*a8460*/  @P5 STG.E.U16 [R32.64], R58 ;  /* 0x0000003a20005986 */ /* 0x0083e2000c101504 */
[----:B------:R-:W-:Y:S02]  /*a8470*/  ISETP.LT.AND P5, PT, R5, c[0x0][0x178], !P4 ;  /* 0x00005e0005007a0c */ /* 0x000fe400067a1270 */
[----:B------:R-:W-:Y:S01]  /*a8480*/  ISETP.LT.AND P4, PT, R49, c[0x0][0x178], !P4 ;  /* 0x00005e0031007a0c */ /* 0x000fe20006781270 */
[----:B------:R2:W-:Y:S01]  /*a8490*/  @P6 STG.E.U16 [R36.64], R59 ;  /* 0x0000003b24006986 */ /* 0x0005e2000c101504 */
[----:B----4-:R-:W-:Y:S01]  /*a84a0*/  ISETP.GE.AND P0, PT, R56, c[0x0][0x17c], PT ;  /* 0x00005f0038007a0c */ /* 0x010fe20003f06270 */
[----:B0-----:R-:W-:-:S04]  /*a84b0*/  IMAD.WIDE R28, R0, 0x2, R12 ;  /* 0x00000002001c7825 */ /* 0x001fc800078e020c */
[C---:B-1----:R-:W-:Y:S01]  /*a84c0*/  IMAD.WIDE R32, R0.reuse, 0x2, R14 ;  /* 0x0000000200207825 */ /* 0x042fe200078e020e */
[----:B------:R0:W-:Y:S01]  /*a84d0*/  @P1 STG.E.U16 [R28.64], R60 ;  /* 0x0000003c1c001986 */ /* 0x0001e2000c101504 */
[----:B------:R-:W-:Y:S02]  /*a84e0*/  ISETP.LT.AND P6, PT, R55, c[0x0][0x178], !P0 ;  /* 0x00005e0037007a0c */ /* 0x000fe400047c1270 */
[C---:B--2---:R-:W-:Y:S01]  /*a84f0*/  IMAD.WIDE R36, R0.reuse, 0x2, R16 ;  /* 0x0000000200247825 */ /* 0x044fe200078e0210 */
[----:B------:R-:W2:Y:S04]  /*a8500*/  LDL.LU R56, [R1+0x3a8] ;  /* 0x0003a80001387983 */ /* 0x000ea80000300800 */
[----:B------:R1:W-:Y:S01]  /*a8510*/  @P2 STG.E.U16 [R32.64], R61 ;  /* 0x0000003d20002986 */ /* 0x0003e2000c101504 */
[----:B0-----:R-:W-:-:S03]  /*a8520*/  IADD3 R28, R0, c[0x0][0x198], RZ ;  /* 0x00006600001c7a10 */ /* 0x001fc60007ffe0ff */
[----:B------:R0:W-:Y:S01]  /*a8530*/  @P3 STG.E.U16 [R36.64], R43 ;  /* 0x0000002b24003986 */ /* 0x0001e2000c101504 */
[----:B------:R-:W-:Y:S01]  /*a8540*/  ISETP.LT.AND P2, PT, R52, c[0x0][0x178], !P0 ;  /* 0x00005e0034007a0c */ /* 0x000fe20004741270 */
[----:B-1----:R-:W-:Y:S01]  /*a8550*/  IMAD.WIDE R32, R0, 0x2, R18 ;  /* 0x0000000200207825 */ /* 0x002fe200078e0212 */
[----:B------:R-:W-:-:S04]  /*a8560*/  ISETP.GE.AND P1, PT, R47, c[0x0][0x17c], PT ;  /* 0x00005f002f007a0c */ /* 0x000fc80003f26270 */
[----:B------:R-:W-:Y:S01]  /*a8570*/  @P5 STG.E.U16 [R32.64], R39 ;  /* 0x0000002720005986 */ /* 0x000fe2000c101504 */
[----:B------:R-:W-:Y:S01]  /*a8580*/  PRMT R29, R57, 0x7632, R29 ;  /* 0x00007632391d7816 */ /* 0x000fe2000000001d */
[----:B------:R-:W-:Y:S02]  /*a8590*/  IMAD.WIDE R46, R28, 0x2, R2 ;  /* 0x000000021c2e7825 */ /* 0x000fe400078e0202 */
[----:B------:R1:W-:Y:S01]  /*a85a0*/  @P4 STG.E.U16 [R40.64], R42 ;  /* 0x0000002a28004986 */ /* 0x0003e2000c101504 */
[----:B------:R-:W-:Y:S02]  /*a85b0*/  ISETP.LT.AND P4, PT, R53, c[0x0][0x178], !P0 ;  /* 0x00005e0035007a0c */ /* 0x000fe40004781270 */
[----:B------:R-:W-:Y:S01]  /*a85c0*/  ISETP.LT.AND P5, PT, R7, c[0x0][0x178], !P0 ;  /* 0x00005e0007007a0c */ /* 0x000fe200047a1270 */
[----:B------:R3:W-:Y:S01]  /*a85d0*/  @P6 STG.E.U16 [R46.64], R29 ;  /* 0x0000001d2e006986 */ /* 0x0007e2000c101504 */
[----:B------:R-:W-:Y:S01]  /*a85e0*/  ISETP.LT.AND P6, PT, R50, c[0x0][0x178], !P0 ;  /* 0x00005e0032007a0c */ /* 0x000fe200047c1270 */
[----:B0-----:R-:W-:Y:S01]  /*a85f0*/  IMAD.WIDE R36, R28, 0x2, R10 ;  /* 0x000000021c247825 */ /* 0x001fe200078e020a */
[----:B------:R-:W-:Y:S01]  /*a8600*/  PRMT R0, R59, 0x7632, R0 ;  /* 0x000076323b007816 */ /* 0x000fe20000000000 */
[----:B------:R-:W4:Y:S01]  /*a8610*/  LDL.LU R57, [R1+0x398] ;  /* 0x0003980001397983 */ /* 0x000f220000300800 */
[----:B------:R-:W-:-:S02]  /*a8620*/  ISETP.LT.AND P3, PT, R51, c[0x0][0x178], !P0 ;  /* 0x00005e0033007a0c */ /* 0x000fc40004761270 */
[----:B-1----:R-:W-:Y:S01]  /*a8630*/  PRMT R42, R58, 0x7632, R42 ;  /* 0x000076323a2a7816 */ /* 0x002fe2000000002a */
[----:B------:R-:W-:Y:S01]  /*a8640*/  IMAD.WIDE R40, R28, 0x2, R8 ;  /* 0x000000021c287825 */ /* 0x000fe200078e0208 */
[----:B------:R-:W4:Y:S01]  /*a8650*/  LDL.LU R58, [R1+0x388] ;  /* 0x00038800013a7983 */ /* 0x000f220000300800 */
[----:B---3--:R-:W-:Y:S02]  /*a8660*/  PRMT R29, R60, 0x7632, R29 ;  /* 0x000076323c1d7816 */ /* 0x008fe4000000001d */
[----:B------:R-:W-:Y:S01]  /*a8670*/  IMAD.WIDE R32, R28, 0x2, R12 ;  /* 0x000000021c207825 */ /* 0x000fe200078e020c */
[----:B------:R0:W-:Y:S04]  /*a8680*/  @P2 STG.E.U16 [R40.64], R42 ;  /* 0x0000002a28002986 */ /* 0x0001e8000c101504 */
[----:B------:R1:W-:Y:S01]  /*a8690*/  @P4 STG.E.U16 [R36.64], R0 ;  /* 0x0000000024004986 */ /* 0x0003e2000c101504 */
[----:B------:R-:W-:-:S03]  /*a86a0*/  ISETP.LT.AND P4, PT, R5, c[0x0][0x178], !P0 ;  /* 0x00005e0005007a0c */ /* 0x000fc60004781270 */
[----:B------:R3:W-:Y:S01]  /*a86b0*/  @P5 STG.E.U16 [R32.64], R29 ;  /* 0x0000001d20005986 */ /* 0x0007e2000c101504 */
[----:B0-----:R-:W-:Y:S01]  /*a86c0*/  PRMT R42, R61, 0x7632, R42 ;  /* 0x000076323d2a7816 */ /* 0x001fe2000000002a */
[C---:B------:R-:W-:Y:S02]  /*a86d0*/  IMAD.WIDE R40, R28.reuse, 0x2, R14 ;  /* 0x000000021c287825 */ /* 0x040fe400078e020e */
[----:B------:R-:W4:Y:S01]  /*a86e0*/  LDL.LU R59, [R1+0x378] ;  /* 0x00037800013b7983 */ /* 0x000f220000300800 */
[----:B-1----:R-:W-:Y:S01]  /*a86f0*/  PRMT R0, R43, 0x7632, R0 ;  /* 0x000076322b007816 */ /* 0x002fe20000000000 */
[----:B---3--:R-:W-:Y:S02]  /*a8700*/  IMAD.WIDE R32, R28, 0x2, R16 ;  /* 0x000000021c207825 */ /* 0x008fe400078e0210 */
[----:B------:R0:W-:Y:S04]  /*a8710*/  @P6 STG.E.U16 [R40.64], R42 ;  /* 0x0000002a28006986 */ /* 0x0001e8000c101504 */
[----:B------:R1:W-:Y:S04]  /*a8720*/  @P3 STG.E.U16 [R32.64], R0 ;  /* 0x0000000020003986 */ /* 0x0003e8000c101504 */
[----:B------:R-:W3:Y:S01]  /*a8730*/  LDL.LU R60, [R1+0x368] ;  /* 0x00036800013c7983 */ /* 0x000ee20000300800 */
[----:B0-----:R-:W-:-:S03]  /*a8740*/  PRMT R42, R39, 0x7632, R42 ;  /* 0x00007632272a7816 */ /* 0x001fc6000000002a */
[----:B------:R-:W3:Y:S01]  /*a8750*/  LDL.LU R61, [R1+0x58] ;  /* 0x00005800013d7983 */ /* 0x000ee20000300800 */
[----:B-1----:R-:W-:-:S03]  /*a8760*/  IMAD.WIDE R32, R28, 0x2, R18 ;  /* 0x000000021c207825 */ /* 0x002fc600078e0212 */
[----:B------:R-:W3:Y:S04]  /*a8770*/  LDL.LU R43, [R1+0x18] ;  /* 0x00001800012b7983 */ /* 0x000ee80000300800 */
[----:B------:R-:W3:Y:S04]  /*a8780*/  LDL.LU R39, [R1+0x40b4] ;  /* 0x0040b40001277983 */ /* 0x000ee80000300800 */
[----:B------:R0:W-:Y:S04]  /*a8790*/  @P4 STG.E.U16 [R32.64], R42 ;  /* 0x0000002a20004986 */ /* 0x0001e8000c101504 */
[----:B0-----:R-:W3:Y:S04]  /*a87a0*/  LDL.LU R32, [R1+0x3fd0] ;  /* 0x003fd00001207983 */ /* 0x001ee80000300800 */
[----:B------:R-:W3:Y:S01]  /*a87b0*/  LDL.LU R33, [R1+0x3fd4] ;  /* 0x003fd40001217983 */ /* 0x000ee20000300800 */
[----:B------:R-:W-:-:S02]  /*a87c0*/  ISETP.LT.AND P0, PT, R49, c[0x0][0x178], !P0 ;  /* 0x00005e0031007a0c */ /* 0x000fc40004701270 */
[----:B------:R-:W-:Y:S02]  /*a87d0*/  ISETP.LT.AND P5, PT, R55, c[0x0][0x178], !P1 ;  /* 0x00005e0037007a0c */ /* 0x000fe40004fa1270 */
[----:B------:R-:W-:Y:S02]  /*a87e0*/  ISETP.LT.AND P6, PT, R52, c[0x0][0x178], !P1 ;  /* 0x00005e0034007a0c */ /* 0x000fe40004fc1270 */
[C---:B------:R-:W-:Y:S01]  /*a87f0*/  IADD3 R0, R28.reuse, c[0x0][0x198], RZ ;  /* 0x000066001c007a10 */ /* 0x040fe20007ffe0ff */
[----:B------:R-:W-:Y:S01]  /*a8800*/  IMAD.WIDE R28, R28, 0x2, R44 ;  /* 0x000000021c1c7825 */ /* 0x000fe200078e022c */
[----:B------:R-:W-:Y:S02]  /*a8810*/  PRMT R46, R42, 0x7632, R46 ;  /* 0x000076322a2e7816 */ /* 0x000fe4000000002e */
[----:B------:R-:W-:Y:S01]  /*a8820*/  ISETP.LT.AND P2, PT, R53, c[0x0][0x178], !P1 ;  /* 0x00005e0035007a0c */ /* 0x000fe20004f41270 */
[----:B------:R-:W-:Y:S01]  /*a8830*/  IMAD.WIDE R36, R0, 0x2, R2 ;  /* 0x0000000200247825 */ /* 0x000fe200078e0202 */
[----:B------:R-:W-:-:S02]  /*a8840*/  ISETP.LT.AND P3, PT, R7, c[0x0][0x178], !P1 ;  /* 0x00005e0007007a0c */ /* 0x000fc40004f61270 */
[----:B------:R-:W-:Y:S01]  /*a8850*/  ISETP.LT.AND P4, PT, R50, c[0x0][0x178], !P1 ;  /* 0x00005e0032007a0c */ /* 0x000fe20004f81270 */
[C---:B------:R-:W-:Y:S01]  /*a8860*/  IMAD.WIDE R40, R0.reuse, 0x2, R8 ;  /* 0x0000000200287825 */ /* 0x040fe200078e0208 */
[----:B------:R0:W-:Y:S03]  /*a8870*/  @P0 STG.E.U16 [R28.64], R46 ;  /* 0x0000002e1c000986 */ /* 0x0001e6000c101504 */
[C---:B0-----:R-:W-:Y:S01]  /*a8880*/  IMAD.WIDE R28, R0.reuse, 0x2, R10 ;  /* 0x00000002001c7825 */ /* 0x041fe200078e020a */
[----:B--2---:R0:W-:Y:S01]  /*a8890*/  @P5 STG.E.U16 [R36.64], R56 ;  /* 0x0000003824005986 */ /* 0x0041e2000c101504 */
[----:B------:R-:W-:Y:S02]  /*a88a0*/  ISETP.LT.AND P5, PT, R51, c[0x0][0x178], !P1 ;  /* 0x00005e0033007a0c */ /* 0x000fe40004fa1270 */
[----:B0-----:R-:W-:Y:S01]  /*a88b0*/  IMAD.WIDE R36, R0, 0x2, R14 ;  /* 0x0000000200247825 */ /* 0x001fe200078e020e */
[----:B----4-:R0:W-:Y:S01]  /*a88c0*/  @P6 STG.E.U16 [R40.64], R57 ;  /* 0x0000003928006986 */ /* 0x0101e2000c101504 */
[----:B------:R-:W-:-:S02]  /*a88d0*/  ISETP.LT.AND P6, PT, R5, c[0x0][0x178], !P1 ;  /* 0x00005e0005007a0c */ /* 0x000fc40004fc1270 */
[----:B------:R-:W-:Y:S01]  /*a88e0*/  ISETP.LT.AND P1, PT, R49, c[0x0][0x178], !P1 ;  /* 0x00005e0031007a0c */ /* 0x000fe20004f21270 */
[----:B------:R1:W-:Y:S01]  /*a88f0*/  @P2 STG.E.U16 [R28.64], R58 ;  /* 0x0000003a1c002986 */ /* 0x0003e2000c101504 */
[----:B0-----:R-:W-:-:S04]  /*a8900*/  IMAD.WIDE R40, R0, 0x2, R12 ;  /* 0x0000000200287825 */ /* 0x001fc800078e020c */
[C---:B-1----:R-:W-:Y:S01]  /*a8910*/  IMAD.WIDE R28, R0.reuse, 0x2, R18 ;  /* 0x00000002001c7825 */ /* 0x042fe200078e0212 */
[----:B------:R0:W-:Y:S03]  /*a8920*/  @P3 STG.E.U16 [R40.64], R59 ;  /* 0x0000003b28003986 */ /* 0x0001e6000c101504 */
[----:B0-----:R-:W-:Y:S01]  /*a8930*/  IMAD.WIDE R40, R0, 0x2, R44 ;  /* 0x0000000200287825 */ /* 0x001fe200078e022c */
[----:B---3--:R0:W-:Y:S01]  /*a8940*/  @P4 STG.E.U16 [R36.64], R60 ;  /* 0x0000003c24004986 */ /* 0x0081e2000c101504 */
[----:B------:R-:W-:Y:S02]  /*a8950*/  ISETP.GE.AND P0, PT, R32, c[0x0][0x17c], PT ;  /* 0x00005f0020007a0c */ /* 0x000fe40003f06270 */
[----:B------:R-:W-:Y:S01]  /*a8960*/  ISETP.GE.AND P2, PT, R33, c[0x0][0x17c], PT ;  /* 0x00005f0021007a0c */ /* 0x000fe20003f46270 */
[----:B------:R-:W-:Y:S01]  /*a8970*/  IMAD.WIDE R32, R0, 0x2, R16 ;  /* 0x0000000200207825 */ /* 0x000fe200078e0210 */
[----:B------:R-:W-:-:S02]  /*a8980*/  ISETP.LT.AND P3, PT, R55, c[0x0][0x178], !P0 ;  /* 0x00005e0037007a0c */ /* 0x000fc40004761270 */
[----:B------:R-:W-:Y:S02]  /*a8990*/  ISETP.LT.AND P4, PT, R52, c[0x0][0x178], !P0 ;  /* 0x00005e0034007a0c */ /* 0x000fe40004781270 */
[----:B------:R-:W-:Y:S01]  /*a89a0*/  IADD3 R0, R0, c[0x0][0x198], RZ ;  /* 0x0000660000007a10 */ /* 0x000fe20007ffe0ff */
[----:B------:R1:W-:Y:S01]  /*a89b0*/  @P5 STG.E.U16 [R32.64], R61 ;  /* 0x0000003d20005986 */ /* 0x0003e2000c101504 */
[----:B------:R-:W-:-:S03]  /*a89c0*/  ISETP.LT.AND P5, PT, R53, c[0x0][0x178], !P0 ;  /* 0x00005e0035007a0c */ /* 0x000fc600047a1270 */
[----:B------:R-:W-:Y:S01]  /*a89d0*/  @P6 STG.E.U16 [R28.64], R43 ;  /* 0x0000002b1c006986 */ /* 0x000fe2000c101504 */
[C---:B0-----:R-:W-:Y:S01]  /*a89e0*/  IMAD.WIDE R36, R0.reuse, 0x2, R2 ;  /* 0x0000000200247825 */ /* 0x041fe200078e0202 */
[----:B------:R-:W-:Y:S02]  /*a89f0*/  ISETP.LT.AND P6, PT, R7, c[0x0][0x178], !P0 ;  /* 0x00005e0007007a0c */ /* 0x000fe400047c1270 */
[----:B------:R0:W-:Y:S01]  /*a8a00*/  @P1 STG.E.U16 [R40.64], R38 ;  /* 0x0000002628001986 */ /* 0x0001e2000c101504 */
[----:B-1----:R-:W-:Y:S01]  /*a8a10*/  IMAD.WIDE R32, R0, 0x2, R8 ;  /* 0x0000000200207825 */ /* 0x002fe200078e0208 */
[----:B------:R-:W-:Y:S02]  /*a8a20*/  ISETP.LT.AND P1, PT, R50, c[0x0][0x178], !P0 ;  /* 0x00005e0032007a0c */ /* 0x000fe40004721270 */
[----:B0-----:R-:W-:Y:S02]  /*a8a30*/  PRMT R41, R56, 0x7632, R41 ;  /* 0x0000763238297816 */ /* 0x001fe40000000029 */
[----:B------:R-:W-:Y:S01]  /*a8a40*/  PRMT R38, R57, 0x7632, R38 ;  /* 0x0000763239267816 */ /* 0x000fe20000000026 */
[----:B------:R-:W-:Y:S01]  /*a8a50*/  IMAD.WIDE R28, R0, 0x2, R10 ;  /* 0x00000002001c7825 */ /* 0x000fe200078e020a */
[----:B------:R-:W-:Y:S01]  /*a8a60*/  PRMT R40, R58, 0x7632, R40 ;  /* 0x000076323a287816 */ /* 0x000fe20000000028 */
[----:B------:R0:W-:Y:S04]  /*a8a70*/  @P3 STG.E.U16 [R36.64], R41 ;  /* 0x0000002924003986 */ /* 0x0001e8000c101504 */
[----:B------:R1:W-:Y:S01]  /*a8a80*/  @P4 STG.E.U16 [R32.64], R38 ;  /* 0x0000002620004986 */ /* 0x0003e2000c101504 */
[----:B------:R-:W-:-:S03]  /*a8a90*/  ISETP.LT.AND P4, PT, R51, c[0x0][0x178], !P0 ;  /* 0x00005e0033007a0c */ /* 0x000fc60004781270 */
[----:B------:R2:W-:Y:S01]  /*a8aa0*/  @P5 STG.E.U16 [R28.64], R40 ;  /* 0x000000281c005986 */ /* 0x0005e2000c101504 */
[----:B0-----:R-:W-:Y:S01]  /*a8ab0*/  PRMT R41, R59, 0x7632, R41 ;  /* 0x000076323b297816 */ /* 0x001fe20000000029 */
[----:B------:R-:W-:Y:S02]  /*a8ac0*/  IMAD.WIDE R36, R0, 0x2, R12 ;  /* 0x0000000200247825 */ /* 0x000fe400078e020c */
[----:B------:R-:W3:Y:S01]  /*a8ad0*/  LDL.LU R56, [R1+0x418] ;  /* 0x0004180001387983 */ /* 0x000ee20000300800 */
[----:B-1----:R-:W-:-:S03]  /*a8ae0*/  PRMT R32, R60, 0x7632, R32 ;  /* 0x000076323c207816 */ /* 0x002fc60000000020 */
[----:B------:R-:W4:Y:S01]  /*a8af0*/  LDL.LU R57, [R1+0x408] ;  /* 0x0004080001397983 */ /* 0x000f220000300800 */
[----:B--2---:R-:W-:Y:S01]  /*a8b00*/  IMAD.WIDE R28, R0, 0x2, R14 ;  /* 0x00000002001c7825 */ /* 0x004fe200078e020e */
[----:B------:R-:W-:Y:S02]  /*a8b10*/  PRMT R40, R61, 0x7632, R40 ;  /* 0x000076323d287816 */ /* 0x000fe40000000028 */
[----:B------:R0:W-:Y:S01]  /*a8b20*/  @P6 STG.E.U16 [R36.64], R41 ;  /* 0x0000002924006986 */ /* 0x0001e2000c101504 */
[----:B------:R-:W-:-:S03]  /*a8b30*/  PRMT R42, R38, 0x7632, R42 ;  /* 0x00007632262a7816 */ /* 0x000fc6000000002a */
[----:B------:R-:W2:Y:S01]  /*a8b40*/  LDL.LU R58, [R1+0x3f8] ;  /* 0x0003f800013a7983 */ /* 0x000ea20000300800 */
[----:B------:R-:W-:-:S03]  /*a8b50*/  IADD3 R38, R0, c[0x0][0x198], RZ ;  /* 0x0000660000267a10 */ /* 0x000fc60007ffe0ff */
[----:B------:R-:W2:Y:S01]  /*a8b60*/  LDL.LU R59, [R1+0x3e8] ;  /* 0x0003e800013b7983 */ /* 0x000ea20000300800 */
[----:B0-----:R-:W-:-:S03]  /*a8b70*/  IMAD.WIDE R36, R0, 0x2, R16 ;  /* 0x0000000200247825 */ /* 0x001fc600078e0210 */
[----:B------:R-:W2:Y:S01]  /*a8b80*/  LDL.LU R60, [R1+0x3c8] ;  /* 0x0003c800013c7983 */ /* 0x000ea20000300800 */
[----:B------:R-:W-:-:S03]  /*a8b90*/  PRMT R41, R43, 0x7632, R41 ;  /* 0x000076322b297816 */ /* 0x000fc60000000029 */
[----:B------:R0:W-:Y:S04]  /*a8ba0*/  @P1 STG.E.U16 [R28.64], R32 ;  /* 0x000000201c001986 */ /* 0x0001e8000c101504 */
[----:B------:R-:W2:Y:S04]  /*a8bb0*/  LDL.LU R61, [R1+0x88] ;  /* 0x00008800013d7983 */ /* 0x000ea80000300800 */
[----:B------:R-:W2:Y:S01]  /*a8bc0*/  LDL.LU R43, [R1+0x68] ;  /* 0x00006800012b7983 */ /* 0x000ea20000300800 */
[----:B0-----:R-:W-:-:S03]  /*a8bd0*/  IMAD.WIDE R32, R0, 0x2, R18 ;  /* 0x0000000200207825 */ /* 0x001fc600078e0212 */
[----:B------:R0:W-:Y:S01]  /*a8be0*/  @P4 STG.E.U16 [R36.64], R40 ;  /* 0x0000002824004986 */ /* 0x0001e2000c101504 */
[----:B------:R-:W-:-:S03]  /*a8bf0*/  IMAD.WIDE R28, R0, 0x2, R44 ;  /* 0x00000002001c7825 */ /* 0x000fc600078e022c */
[----:B------:R-:W2:Y:S04]  /*a8c00*/  LDL.LU R0, [R1+0x3fdc] ;  /* 0x003fdc0001007983 */ /* 0x000ea80000300800 */
[----:B0-----:R-:W2:Y:S01]  /*a8c10*/  LDL.LU R37, [R1+0x3fd8] ;  /* 0x003fd80001257983 */ /* 0x001ea20000300800 */
[----:B------:R-:W-:-:S13]  /*a8c20*/  ISETP.LT.AND P5, PT, R5, c[0x0][0x178], !P0 ;  /* 0x00005e0005007a0c */ /* 0x000fda00047a1270 */
[----:B------:R0:W-:Y:S04]  /*a8c30*/  @P5 STG.E.U16 [R32.64], R41 ;  /* 0x0000002920005986 */ /* 0x0001e8000c101504 */
[----:B0-----:R-:W2:Y:S01]  /*a8c40*/  LDL.LU R41, [R1+0x3fe0] ;  /* 0x003fe00001297983 */ /* 0x001ea20000300800 */
[----:B------:R-:W-:Y:S02]  /*a8c50*/  ISETP.LT.AND P3, PT, R49, c[0x0][0x178], !P0 ;  /* 0x00005e0031007a0c */ /* 0x000fe40004761270 */
[----:B------:R-:W-:Y:S02]  /*a8c60*/  ISETP.LT.AND P1, PT, R55, c[0x0][0x178], !P2 ;  /* 0x00005e0037007a0c */ /* 0x000fe40005721270 */
[----:B------:R-:W-:Y:S02]  /*a8c70*/  ISETP.LT.AND P0, PT, R52, c[0x0][0x178], !P2 ;  /* 0x00005e0034007a0c */ /* 0x000fe40005701270 */
[----:B------:R-:W-:-:S02]  /*a8c80*/  ISETP.LT.AND P4, PT, R53, c[0x0][0x178], !P2 ;  /* 0x00005e0035007a0c */ /* 0x000fc40005781270 */
[----:B------:R-:W-:Y:S01]  /*a8c90*/  ISETP.LT.AND P5, PT, R7, c[0x0][0x178], !P2 ;  /* 0x00005e0007007a0c */ /* 0x000fe200057a1270 */
[----:B------:R-:W-:Y:S01]  /*a8ca0*/  IMAD.WIDE R32, R38, 0x2, R2 ;  /* 0x0000000226207825 */ /* 0x000fe200078e0202 */
[----:B------:R-:W-:-:S03]  /*a8cb0*/  ISETP.LT.AND P6, PT, R50, c[0x0][0x178], !P2 ;  /* 0x00005e0032007a0c */ /* 0x000fc600057c1270 */
[----:B------:R0:W-:Y:S02]  /*a8cc0*/  @P3 STG.E.U16 [R28.64], R42 ;  /* 0x0000002a1c003986 */ /* 0x0001e4000c101504 */
[----:B0-----:R-:W-:Y:S02]  /*a8cd0*/  IMAD.WIDE R28, R38, 0x2, R8 ;  /* 0x00000002261c7825 */ /* 0x001fe400078e0208 */
[----:B---3--:R0:W-:Y:S01]  /*a8ce0*/  @P1 STG.E.U16 [R32.64], R56 ;  /* 0x0000003820001986 */ /* 0x0081e2000c101504 */
[----:B------:R-:W-:-:S03]  /*a8cf0*/  ISETP.LT.AND P1, PT, R51, c[0x0][0x178], !P2 ;  /* 0x00005e0033007a0c */ /* 0x000fc60005721270 */
[----:B----4-:R1:W-:Y:S01]  /*a8d00*/  @P0 STG.E.U16 [R28.64], R57 ;  /* 0x000000391c000986 */ /* 0x0103e2000c101504 */
[----:B0-----:R-:W-:-:S04]  /*a8d10*/  IMAD.WIDE R32, R38, 0x2, R12 ;  /* 0x0000000226207825 */ /* 0x001fc800078e020c */
[----:B-1----:R-:W-:Y:S01]  /*a8d20*/  IMAD.WIDE R28, R38, 0x2, R14 ;  /* 0x00000002261c7825 */ /* 0x002fe200078e020e */
[----:B------:R-:W-:Y:S02]  /*a8d30*/  PRMT R40, R56, 0x7632, R40 ;  /* 0x0000763238287816 */ /* 0x000fe40000000028 */
[----:B------:R-:W3:Y:S01]  /*a8d40*/  LDL.LU R56, [R1+0x448] ;  /* 0x0004480001387983 */ /* 0x000ee20000300800 */
[----:B--2---:R-:W-:Y:S01]  /*a8d50*/  ISETP.GE.AND P3, PT, R37, c[0x0][0x17c], PT ;  /* 0x00005f0025007a0c */ /* 0x004fe20003f66270 */
[----:B------:R-:W-:-:S05]  /*a8d60*/  IMAD.WIDE R36, R38, 0x2, R10 ;  /* 0x0000000226247825 */ /* 0x000fca00078e020a */
[----:B------:R0:W-:Y:S01]  /*a8d70*/  @P4 STG.E.U16 [R36.64], R58 ;  /* 0x0000003a24004986 */ /* 0x0001e2000c101504 */
[----:B------:R-:W-:Y:S02]  /*a8d80*/  ISETP.LT.AND P4, PT, R5, c[0x0][0x178], !P2 ;  /* 0x00005e0005007a0c */ /* 0x000fe40005781270 */
[----:B------:R-:W-:Y:S01]  /*a8d90*/  ISETP.LT.AND P2, PT, R49, c[0x0][0x178], !P2 ;  /* 0x00005e0031007a0c */ /* 0x000fe20005741270 */
[----:B------:R-:W-:Y:S01]  /*a8da0*/  @P5 STG.E.U16 [R32.64], R59 ;  /* 0x0000003b20005986 */ /* 0x000fe2000c101504 */
[----:B------:R-:W-:-:S03]  /*a8db0*/  ISETP.GE.AND P0, PT, R0, c[0x0][0x17c], PT ;  /* 0x00005f0000007a0c */ /* 0x000fc60003f06270 */
[----:B------:R1:W-:Y:S01]  /*a8dc0*/  @P6 STG.E.U16 [R28.64], R60 ;  /* 0x0000003c1c006986 */ /* 0x0003e2000c101504 */
[----:B------:R-:W-:Y:S02]  /*a8dd0*/  ISETP.LT.AND P6, PT, R55, c[0x0][0x178], !P3 ;  /* 0x00005e0037007a0c */ /* 0x000fe40005fc1270 */
[----:B------:R-:W-:Y:S01]  /*a8de0*/  ISETP.LT.AND P5, PT, R52, c[0x0][0x178], !P3 ;  /* 0x00005e0034007a0c */ /* 0x000fe20005fa1270 */
[C---:B0-----:R-:W-:Y:S01]  /*a8df0*/  IMAD.WIDE R36, R38.reuse, 0x2, R16 ;  /* 0x0000000226247825 */ /* 0x041fe200078e0210 */
[----:B------:R-:W-:-:S04]  /*a8e00*/  IADD3 R0, R38, c[0x0][0x198], RZ ;  /* 0x0000660026007a10 */ /* 0x000fc80007ffe0ff */
[----:B------:R0:W-:Y:S01]  /*a8e10*/  @P1 STG.E.U16 [R36.64], R61 ;  /* 0x0000003d24001986 */ /* 0x0001e2000c101504 */
[----:B-1----:R-:W-:-:S04]  /*a8e20*/  IMAD.WIDE R28, R38, 0x2, R18 ;  /* 0x00000002261c7825 */ /* 0x002fc800078e0212 */
[----:B------:R-:W-:Y:S01]  /*a8e30*/  IMAD.WIDE R32, R0, 0x2, R2 ;  /* 0x0000000200207825 */ /* 0x000fe200078e0202 */
[----:B------:R1:W-:Y:S03]  /*a8e40*/  @P4 STG.E.U16 [R28.64], R43 ;  /* 0x0000002b1c004986 */ /* 0x0003e6000c101504 */
[----:B0-----:R-:W-:Y:S01]  /*a8e50*/  IMAD.WIDE R36, R38, 0x2, R44 ;  /* 0x0000000226247825 */ /* 0x001fe200078e022c */
[----:B------:R-:W-:Y:S02]  /*a8e60*/  PRMT R38, R57, 0x7632, R38 ;  /* 0x0000763239267816 */ /* 0x000fe40000000026 */
[----:B------:R-:W-:Y:S01]  /*a8e70*/  ISETP.LT.AND P4, PT, R53, c[0x0][0x178], !P3 ;  /* 0x00005e0035007a0c */ /* 0x000fe20005f81270 */
[----:B------:R-:W2:Y:S01]  /*a8e80*/  LDL.LU R57, [R1+0x438] ;  /* 0x0004380001397983 */ /* 0x000ea20000300800 */
[----:B-1----:R-:W-:-:S03]  /*a8e90*/  IMAD.WIDE R28, R0, 0x2, R8 ;  /* 0x00000002001c7825 */ /* 0x002fc600078e0208 */
[----:B------:R0:W-:Y:S01]  /*a8ea0*/  @P2 STG.E.U16 [R36.64], R34 ;  /* 0x0000002224002986 */ /* 0x0001e2000c101504 */
[----:B------:R-:W-:-:S03]  /*a8eb0*/  ISETP.LT.AND P2, PT, R50, c[0x0][0x178], !P3 ;  /* 0x00005e0032007a0c */ /* 0x000fc60005f41270 */
[----:B------:R1:W-:Y:S01]  /*a8ec0*/  @P6 STG.E.U16 [R32.64], R40 ;  /* 0x0000002820006986 */ /* 0x0003e2000c101504 */
[----:B------:R-:W-:-:S03]  /*a8ed0*/  ISETP.LT.AND P6, PT, R7, c[0x0][0x178], !P3 ;  /* 0x00005e0007007a0c */ /* 0x000fc60005fc1270 */
[----:B------:R4:W-:Y:S01]  /*a8ee0*/  @P5 STG.E.U16 [R28.64], R38 ;  /* 0x000000261c005986 */ /* 0x0009e2000c101504 */
[----:B------:R-:W-:Y:S02]  /*a8ef0*/  ISETP.LT.AND P5, PT, R51, c[0x0][0x178], !P3 ;  /* 0x00005e0033007a0c */ /* 0x000fe40005fa1270 */
[----:B0-----:R-:W-:Y:S01]  /*a8f00*/  PRMT R34, R58, 0x7632, R34 ;  /* 0x000076323a227816 */ /* 0x001fe20000000022 */
[----:B------:R-:W-:Y:S01]  /*a8f10*/  IMAD.WIDE R36, R0, 0x2, R14 ;  /* 0x0000000200247825 */ /* 0x000fe200078e020e */
[----:B------:R-:W-:Y:S01]  /*a8f20*/  ISETP.GE.AND P1, PT, R41, c[0x0][0x17c], PT ;  /* 0x00005f0029007a0c */ /* 0x000fe20003f26270 */
[----:B------:R-:W2:Y:S01]  /*a8f30*/  LDL.LU R58, [R1+0x428] ;  /* 0x00042800013a7983 */ /* 0x000ea20000300800 */
[----:B------:R-:W-:Y:S01]  /*a8f40*/  PRMT R42, R60, 0x7632, R42 ;  /* 0x000076323c2a7816 */ /* 0x000fe2000000002a */
[C---:B-1----:R-:W-:Y:S01]  /*a8f50*/  IMAD.WIDE R32, R0.reuse, 0x2, R12 ;  /* 0x0000000200207825 */ /* 0x042fe200078e020c */
[----:B------:R-:W-:Y:S02]  /*a8f60*/  PRMT R46, R61, 0x7632, R46 ;  /* 0x000076323d2e7816 */ /* 0x000fe4000000002e */
[----:B----4-:R-:W-:Y:S01]  /*a8f70*/  PRMT R38, R59, 0x7632, R38 ;  /* 0x000076323b267816 */ /* 0x010fe20000000026 */
[C---:B------:R-:W-:Y:S01]  /*a8f80*/  IMAD.WIDE R28, R0.reuse, 0x2, R10 ;  /* 0x00000002001c7825 */ /* 0x040fe200078e020a */
[----:B------:R-:W4:Y:S03]  /*a8f90*/  LDL.LU R59, [R1+0x3d8] ;  /* 0x0003d800013b7983 */ /* 0x000f260000300800 */
[----:B------:R-:W-:Y:S01]  /*a8fa0*/  IMAD.WIDE R40, R0, 0x2, R16 ;  /* 0x0000000200287825 */ /* 0x000fe200078e0210 */
[----:B------:R0:W-:Y:S04]  /*a8fb0*/  @P4 STG.E.U16 [R28.64], R34 ;  /* 0x000000221c004986 */ /* 0x0001e8000c101504 */
[----:B------:R-:W-:Y:S04]  /*a8fc0*/  @P6 STG.E.U16 [R32.64], R38 ;  /* 0x0000002620006986 */ /* 0x000fe8000c101504 */
[----:B------:R-:W-:Y:S04]  /*a8fd0*/  @P2 STG.E.U16 [R36.64], R42 ;  /* 0x0000002a24002986 */ /* 0x000fe8000c101504 */
[----:B------:R-:W4:Y:S01]  /*a8fe0*/  LDL.LU R60, [R1+0x3b8] ;  /* 0x0003b800013c7983 */ /* 0x000f220000300800 */
[----:B0-----:R-:W-:-:S03]  /*a8ff0*/  PRMT R34, R43, 0x7632, R34 ;  /* 0x000076322b227816 */ /* 0x001fc60000000022 */
[----:B------:R0:W-:Y:S04]  /*a9000*/  @P5 STG.E.U16 [R40.64], R46 ;  /* 0x0000002e28005986 */ /* 0x0001e8000c101504 */
[----:B0-----:R-:W4:Y:S04]  /*a9010*/  LDL.LU R46, [R1+0x3fe4] ;  /* 0x003fe400012e7983 */ /* 0x001f280000300800 */
[----:B------:R-:W4:Y:S04]  /*a9020*/  LDL.LU R43, [R1+0x78] ;  /* 0x00007800012b7983 */ /* 0x000f280000300800 */
[----:B------:R-:W4:Y:S01]  /*a9030*/  LDL.LU R61, [R1+0x8] ;  /* 0x00000800013d7983 */ /* 0x000f220000300800 */
[----:B------:R-:W-:-:S02]  /*a9040*/  ISETP.LT.AND P4, PT, R5, c[0x0][0x178], !P3 ;  /* 0x00005e0005007a0c */ /* 0x000fc40005f81270 */
[----:B------:R-:W-:Y:S02]  /*a9050*/  ISETP.LT.AND P2, PT, R49, c[0x0][0x178], !P3 ;  /* 0x00005e0031007a0c */ /* 0x000fe40005f41270 */
[----:B------:R-:W-:Y:S02]  /*a9060*/  ISETP.LT.AND P5, PT, R55, c[0x0][0x178], !P0 ;  /* 0x00005e0037007a0c */ /* 0x000fe400047a1270 */
[----:B------:R-:W-:Y:S01]  /*a9070*/  ISETP.LT.AND P6, PT, R52, c[0x0][0x178], !P0 ;  /* 0x00005e0034007a0c */ /* 0x000fe200047c1270 */
[C---:B------:R-:W-:Y:S01]  /*a9080*/  IMAD.WIDE R32, R0.reuse, 0x2, R18 ;  /* 0x0000000200207825 */ /* 0x040fe200078e0212 */
[----:B------:R-:W-:Y:S02]  /*a9090*/  IADD3 R28, R0, c[0x0][0x198], RZ ;  /* 0x00006600001c7a10 */ /* 0x000fe40007ffe0ff */
[----:B------:R-:W-:Y:S01]  /*a90a0*/  PRMT R29, R34, 0x7632, R29 ;  /* 0x00007632221d7816 */ /* 0x000fe2000000001d */
[----:B------:R-:W-:Y:S01]  /*a90b0*/  IMAD.WIDE R40, R0, 0x2, R44 ;  /* 0x0000000200287825 */ /* 0x000fe200078e022c */
[----:B------:R-:W-:Y:S01]  /*a90c0*/  ISETP.LT.AND P3, PT, R53, c[0x0][0x178], !P0 ;  /* 0x00005e0035007a0c */ /* 0x000fe20004761270 */
[----:B------:R0:W-:Y:S02]  /*a90d0*/  @P4 STG.E.U16 [R32.64], R34 ;  /* 0x0000002220004986 */ /* 0x0001e4000c101504 */
[C---:B------:R-:W-:Y:S01]  /*a90e0*/  IMAD.WIDE R36, R28.reuse, 0x2, R2 ;  /* 0x000000021c247825 */ /* 0x040fe200078e0202 */
[----:B------:R-:W-:Y:S01]  /*a90f0*/  ISETP.LT.AND P4, PT, R7, c[0x0][0x178], !P0 ;  /* 0x00005e0007007a0c */ /* 0x000fe20004781270 */
[----:B------:R1:W-:Y:S02]  /*a9100*/  @P2 STG.E.U16 [R40.64], R29 ;  /* 0x0000001d28002986 */ /* 0x0003e4000c101504 */
[----:B0-----:R-:W-:-:S04]  /*a9110*/  IMAD.WIDE R32, R28, 0x2, R8 ;  /* 0x000000021c207825 */ /* 0x001fc800078e0208 */
[----:B-1----:R-:W-:Y:S01]  /*a9120*/  IMAD.WIDE R40, R28, 0x2, R14 ;  /* 0x000000021c287825 */ /* 0x002fe200078e020e */
[----:B---3--:R0:W-:Y:S01]  /*a9130*/  @P5 STG.E.U16 [R36.64], R56 ;  /* 0x0000003824005986 */ /* 0x0081e2000c101504 */
[----:B------:R-:W-:Y:S02]  /*a9140*/  ISETP.LT.AND P5, PT, R50, c[0x0][0x178], !P0 ;  /* 0x00005e0032007a0c */ /* 0x000fe400047a1270 */
[C---:B0-----:R-:W-:Y:S01]  /*a9150*/  IMAD.WIDE R36, R28.reuse, 0x2, R10 ;  /* 0x000000021c247825 */ /* 0x041fe200078e020a */
[----:B--2---:R0:W-:Y:S01]  /*a9160*/  @P6 STG.E.U16 [R32.64], R57 ;  /* 0x0000003920006986 */ /* 0x0041e2000c101504 */
[----:B------:R-:W-:Y:S02]  /*a9170*/  ISETP.LT.AND P6, PT, R51, c[0x0][0x178], !P0 ;  /* 0x00005e0033007a0c */ /* 0x000fe400047c1270 */
[C---:B0-----:R-:W-:Y:S01]  /*a9180*/  IMAD.WIDE R32, R28.reuse, 0x2, R12 ;  /* 0x000000021c207825 */ /* 0x041fe200078e020c */
[----:B------:R0:W-:Y:S04]  /*a9190*/  @P3 STG.E.U16 [R36.64], R58 ;  /* 0x0000003a24003986 */ /* 0x0001e8000c101504 */
[----:B----4-:R-:W-:Y:S01]  /*a91a0*/  @P4 STG.E.U16 [R32.64], R59 ;  /* 0x0000003b20004986 */ /* 0x010fe2000c101504 */
[----:B0-----:R-:W-:-:S03]  /*a91b0*/  IMAD.WIDE R36, R28, 0x2, R16 ;  /* 0x000000021c247825 */ /* 0x001fc600078e0210 */
[----:B------:R-:W-:Y:S04]  /*a91c0*/  @P5 STG.E.U16 [R40.64], R60 ;  /* 0x0000003c28005986 */ /* 0x000fe8000c101504 */
[----:B------:R0:W-:Y:S01]  /*a91d0*/  @P6 STG.E.U16 [R36.64], R43 ;  /* 0x0000002b24006986 */ /* 0x0001e2000c101504 */
[----:B------:R-:W-:-:S03]  /*a91e0*/  PRMT R42, R43, 0x7632, R42 ;  /* 0x000076322b2a7816 */ /* 0x000fc6000000002a */
[----:B0-----:R-:W2:Y:S01]  /*a91f0*/  LDL.LU R43, [R1+0x3fe8] ;  /* 0x003fe800012b7983 */ /* 0x001ea20000300800 */
[----:B------:R-:W-:Y:S02]  /*a9200*/  ISETP.LT.AND P3, PT, R5, c[0x0][0x178], !P0 ;  /* 0x00005e0005007a0c */ /* 0x000fe40004761270 */
[----:B------:R-:W-:Y:S02]  /*a9210*/  ISETP.LT.AND P0, PT, R49, c[0x0][0x178], !P0 ;  /* 0x00005e0031007a0c */ /* 0x000fe40004701270 */
[----:B------:R-:W-:Y:S02]  /*a9220*/  ISETP.LT.AND P4, PT, R55, c[0x0][0x178], !P1 ;  /* 0x00005e0037007a0c */ /* 0x000fe40004f81270 */
[C---:B------:R-:W-:Y:S01]  /*a9230*/  IADD3 R0, R28.reuse, c[0x0][0x198], RZ ;  /* 0x000066001c007a10 */ /* 0x040fe20007ffe0ff */
[----:B------:R-:W-:Y:S01]  /*a9240*/  IMAD.WIDE R32, R28, 0x2, R18 ;  /* 0x000000021c207825 */ /* 0x000fe200078e0212 */
[----:B------:R-:W-:-:S03]  /*a9250*/  ISETP.LT.AND P5, PT, R52, c[0x0][0x178], !P1 ;  /* 0x00005e0034007a0c */ /* 0x000fc60004fa1270 */
[----:B------:R-:W-:Y:S01]  /*a9260*/  IMAD.WIDE R36, R28, 0x2, R44 ;  /* 0x000000021c247825 */ /* 0x000fe200078e022c */
[----:B------:R-:W-:Y:S01]  /*a9270*/  PRMT R34, R56, 0x7632, R34 ;  /* 0x0000763238227816 */ /* 0x000fe20000000022 */
[----:B------:R0:W-:Y:S02]  /*a9280*/  @P3 STG.E.U16 [R32.64], R61 ;  /* 0x0000003d20003986 */ /* 0x0001e4000c101504 */
[----:B------:R-:W-:Y:S02]  /*a9290*/  IMAD.WIDE R28, R0, 0x2, R2 ;  /* 0x00000002001c7825 */ /* 0x000fe400078e0202 */
[----:B------:R1:W-:Y:S01]  /*a92a0*/  @P0 STG.E.U16 [R36.64], R30 ;  /* 0x0000001e24000986 */ /* 0x0003e2000c101504 */
[----:B------:R-:W-:Y:S02]  /*a92b0*/  ISETP.LT.AND P0, PT, R53, c[0x0][0x178], !P1 ;  /* 0x00005e0035007a0c */ /* 0x000fe40004f01270 */
[----:B------:R-:W-:Y:S01]  /*a92c0*/  ISETP.LT.AND P3, PT, R7, c[0x0][0x178], !P1 ;  /* 0x00005e0007007a0c */ /* 0x000fe20004f61270 */
[----:B------:R3:W-:Y:S01]  /*a92d0*/  @P4 STG.E.U16 [R28.64], R34 ;  /* 0x000000221c004986 */ /* 0x0007e2000c101504 */
[----:B------:R-:W-:-:S02]  /*a92e0*/  ISETP.LT.AND P4, PT, R50, c[0x0][0x178], !P1 ;  /* 0x00005e0032007a0c */ /* 0x000fc40004f81270 */
[----:B------:R-:W-:Y:S01]  /*a92f0*/  PRMT R38, R57, 0x7632, R38 ;  /* 0x0000763239267816 */ /* 0x000fe20000000026 */
[----:B0-----:R-:W-:Y:S01]  /*a9300*/  IMAD.WIDE R32, R0, 0x2, R8 ;  /* 0x0000000200207825 */ /* 0x001fe200078e0208 */
[----:B------:R-:W-:Y:S02]  /*a9310*/  ISETP.GE.AND P2, PT, R46, c[0x0][0x17c], PT ;  /* 0x00005f002e007a0c */ /* 0x000fe40003f46270 */
[----:B------:R-:W4:Y:S01]  /*a9320*/  LDL.LU R46, [R1+0x35c] ;  /* 0x00035c00012e7983 */ /* 0x000f220000300800 */
[----:B-1----:R-:W-:Y:S01]  /*a9330*/  PRMT R30, R58, 0x7632, R30 ;  /* 0x000076323a1e7816 */ /* 0x002fe2000000001e */
[C---:B------:R-:W-:Y:S02]  /*a9340*/  IMAD.WIDE R36, R0.reuse, 0x2, R14 ;  /* 0x0000000200247825 */ /* 0x040fe400078e020e */
[----:B------:R0:W-:Y:S01]  /*a9350*/  @P5 STG.E.U16 [R32.64], R38 ;  /* 0x0000002620005986 */ /* 0x0001e2000c101504 */
[----:B---3--:R-:W-:Y:S01]  /*a9360*/  PRMT R34, R59, 0x7632, R34 ;  /* 0x000076323b227816 */ /* 0x008fe20000000022 */
[----:B------:R-:W-:-:S02]  /*a9370*/  IMAD.WIDE R28, R0, 0x2, R10 ;  /* 0x00000002001c7825 */ /* 0x000fc400078e020a */
[----:B------:R-:W3:Y:S01]  /*a9380*/  LDL.LU R56, [R1+0x34c] ;  /* 0x00034c0001387983 */ /* 0x000ee20000300800 */
[----:B------:R-:W-:-:S03]  /*a9390*/  ISETP.LT.AND P5, PT, R51, c[0x0][0x178], !P1 ;  /* 0x00005e0033007a0c */ /* 0x000fc60004fa1270 */
[----:B------:R-:W-:Y:S01]  /*a93a0*/  @P0 STG.E.U16 [R28.64], R30 ;  /* 0x0000001e1c000986 */ /* 0x000fe2000c101504 */
[----:B0-----:R-:W-:Y:S01]  /*a93b0*/  IMAD.WIDE R32, R0, 0x2, R12 ;  /* 0x0000000200207825 */ /* 0x001fe200078e020c */
[----:B------:R-:W-:Y:S02]  /*a93c0*/  PRMT R38, R60, 0x7632, R38 ;  /* 0x000076323c267816 */ /* 0x000fe40000000026 */
[----:B------:R-:W3:Y:S04]  /*a93d0*/  LDL.LU R57, [R1+0x33c] ;  /* 0x00033c0001397983 */ /* 0x000ee80000300800 */
[----:B------:R-:W-:Y:S04]  /*a93e0*/  @P3 STG.E.U16 [R32.64], R34 ;  /* 0x0000002220003986 */ /* 0x000fe8000c101504 */
[----:B------:R-:W3:Y:S04]  /*a93f0*/  LDL.LU R58, [R1+0x32c] ;  /* 0x00032c00013a7983 */ /* 0x000ee80000300800 */
[----:B------:R0:W-:Y:S01]  /*a9400*/  @P4 STG.E.U16 [R36.64], R38 ;  /* 0x0000002624004986 */ /* 0x0001e2000c101504 */
[----:B------:R-:W-:-:S03]  /*a9410*/  IMAD.WIDE R40, R0, 0x2, R16 ;  /* 0x0000000200287825 */ /* 0x000fc600078e0210 */
[----:B0-----:R-:W3:Y:S04]  /*a9420*/  LDL.LU R37, [R1+0x3fec] ;  /* 0x003fec0001257983 */ /* 0x001ee80000300800 */
[----:B------:R0:W-:Y:S01]  /*a9430*/  @P5 STG.E.U16 [R40.64], R42 ;  /* 0x0000002a28005986 */ /* 0x0001e2000c101504 */
[----:B------:R-:W-:-:S03]  /*a9440*/  PRMT R36, R61, 0x7632, R36 ;  /* 0x000076323d247816 */ /* 0x000fc60000000024 */
[----:B0-----:R-:W3:Y:S04]  /*a9450*/  LDL.LU R40, [R1+0x3ff0] ;  /* 0x003ff00001287983 */ /* 0x001ee80000300800 */
[----:B------:R-:W3:Y:S04]  /*a9460*/  LDL.LU R59, [R1+0x4c] ;  /* 0x00004c00013b7983 */ /* 0x000ee80000300800 */
[----:B------:R-:W3:Y:S04]  /*a9470*/  LDL.LU R60, [R1+0x3c] ;  /* 0x00003c00013c7983 */ /* 0x000ee80000300800 */
[----:B------:R-:W3:Y:S01]  /*a9480*/  LDL.LU R61, [R1+0x2c] ;  /* 0x00002c00013d7983 */ /* 0x000ee20000300800 */
[----:B--2---:R-:W-:-:S03]  /*a9490*/  ISETP.GE.AND P0, PT, R43, c[0x0][0x17c], PT ;  /* 0x00005f002b007a0c */ /* 0x004fc60003f06270 */
[----:B------:R-:W2:Y:S01]  /*a94a0*/  LDL.LU R43, [R1+0x40b0] ;  /* 0x0040b000012b7983 */ /* 0x000ea20000300800 */
[----:B------:R-:W-:Y:S02]  /*a94b0*/  ISETP.LT.AND P6, PT, R5, c[0x0][0x178], !P1 ;  /* 0x00005e0005007a0c */ /* 0x000fe40004fc1270 */
[----:B------:R-:W-:Y:S02]  /*a94c0*/  ISETP.LT.AND P1, PT, R49, c[0x0][0x178], !P1 ;  /* 0x00005e0031007a0c */ /* 0x000fe40004f21270 */
[----:B------:R-:W-:Y:S01]  /*a94d0*/  ISETP.LT.AND P3, PT, R55, c[0x0][0x178], !P2 ;  /* 0x00005e0037007a0c */ /* 0x000fe20005761270 */
[----:B------:R-:W-:Y:S01]  /*a94e0*/  IMAD.WIDE R28, R0, 0x2, R18 ;  /* 0x00000002001c7825 */ /* 0x000fe200078e0212 */
[----:B------:R-:W-:Y:S02]  /*a94f0*/  PRMT R34, R30, 0x7632, R34 ;  /* 0x000076321e227816 */ /* 0x000fe40000000022 */
[C---:B------:R-:W-:Y:S01]  /*a9500*/  IADD3 R30, R0.reuse, c[0x0][0x198], RZ ;  /* 0x00006600001e7a10 */ /* 0x040fe20007ffe0ff */
[----:B------:R-:W-:Y:S01]  /*a9510*/  IMAD.WIDE R32, R0, 0x2, R44 ;  /* 0x0000000200207825 */ /* 0x000fe200078e022c */
[----:B------:R-:W-:-:S02]  /*a9520*/  ISETP.LT.AND P4, PT, R52, c[0x0][0x178], !P2 ;  /* 0x00005e0034007a0c */ /* 0x000fc40005781270 */
[----:B------:R-:W-:Y:S01]  /*a9530*/  ISETP.LT.AND P5, PT, R53, c[0x0][0x178], !P2 ;  /* 0x00005e0035007a0c */ /* 0x000fe200057a1270 */
[----:B------:R0:W-:Y:S01]  /*a9540*/  @P6 STG.E.U16 [R28.64], R36 ;  /* 0x000000241c006986 */ /* 0x0001e2000c101504 */
[----:B------:R-:W-:-:S03]  /*a9550*/  ISETP.LT.AND P6, PT, R7, c[0x0][0x178], !P2 ;  /* 0x00005e0007007a0c */ /* 0x000fc600057c1270 */
[----:B------:R1:W-:Y:S01]  /*a9560*/  @P1 STG.E.U16 [R32.64], R34 ;  /* 0x0000002220001986 */ /* 0x0003e2000c101504 */
[----:B0-----:R-:W-:-:S05]  /*a9570*/  IMAD.WIDE R28, R30, 0x2, R2 ;  /* 0x000000021e1c7825 */ /* 0x001fca00078e0202 */
[----:B----4-:R0:W-:Y:S01]  /*a9580*/  @P3 STG.E.U16 [R28.64], R46 ;  /* 0x0000002e1c003986 */ /* 0x0101e2000c101504 */
[----:B------:R-:W-:Y:S01]  /*a9590*/  ISETP.LT.AND P3, PT, R50, c[0x0][0x178], !P2 ;  /* 0x00005e0032007a0c */ /* 0x000fe20005761270 */
[----:B-1----:R-:W-:-:S04]  /*a95a0*/  IMAD.WIDE R32, R30, 0x2, R10 ;  /* 0x000000021e207825 */ /* 0x002fc800078e020a */
[----:B0-----:R-:W-:Y:S01]  /*a95b0*/  IMAD.WIDE R28, R30, 0x2, R12 ;  /* 0x000000021e1c7825 */ /* 0x001fe200078e020c */
[----:B------:R-:W-:Y:S02]  /*a95c0*/  PRMT R0, R46, 0x7632, R0 ;  /* 0x000076322e007816 */ /* 0x000fe40000000000 */
[----:B------:R-:W4:Y:S01]  /*a95d0*/  LDL.LU R46, [R1+0x3ac] ;  /* 0x0003ac00012e7983 */ /* 0x000f220000300800 */
[----:B---3--:R-:W-:Y:S01]  /*a95e0*/  ISETP.GE.AND P1, PT, R37, c[0x0][0x17c], PT ;  /* 0x00005f0025007a0c */ /* 0x008fe20003f26270 */
[----:B------:R-:W-:-:S05]  /*a95f0*/  IMAD.WIDE R36, R30, 0x2, R8 ;  /* 0x000000021e247825 */ /* 0x000fca00078e0208 */
[----:B------:R-:W-:Y:S04]  /*a9600*/  @P4 STG.E.U16 [R36.64], R56 ;  /* 0x0000003824004986 */ /* 0x000fe8000c101504 */
[----:B------:R0:W-:Y:S01]  /*a9610*/  @P5 STG.E.U16 [R32.64], R57 ;  /* 0x0000003920005986 */ /* 0x0001e2000c101504 */
[----:B------:R-:W-:-:S03]  /*a9620*/  ISETP.LT.AND P5, PT, R51, c[0x0][0x178], !P2 ;  /* 0x00005e0033007a0c */ /* 0x000fc600057a1270 */
[----:B------:R1:W-:Y:S01]  /*a9630*/  @P6 STG.E.U16 [R28.64], R58 ;  /* 0x0000003a1c006986 */ /* 0x0003e2000c101504 */
[----:B------:R-:W-:Y:S02]  /*a9640*/  ISETP.LT.AND P6, PT, R5, c[0x0][0x178], !P2 ;  /* 0x00005e0005007a0c */ /* 0x000fe400057c1270 */
[----:B------:R-:W-:Y:S01]  /*a9650*/  ISETP.LT.AND P2, PT, R49, c[0x0][0x178], !P2 ;  /* 0x00005e0031007a0c */ /* 0x000fe20005741270 */
[----:B0-----:R-:W-:Y:S01]  /*a9660*/  IMAD.WIDE R32, R30, 0x2, R14 ;  /* 0x000000021e207825 */ /* 0x001fe200078e020e */
[----:B------:R-:W-:-:S04]  /*a9670*/  ISETP.GE.AND P4, PT, R40, c[0x0][0x17c], PT ;  /* 0x00005f0028007a0c */ /* 0x000fc80003f86270 */
[----:B------:R0:W-:Y:S01]  /*a9680*/  @P3 STG.E.U16 [R32.64], R59 ;  /* 0x0000003b20003986 */ /* 0x0001e2000c101504 */
[----:B------:R-:W-:Y:S01]  /*a9690*/  ISETP.LT.AND P3, PT, R55, c[0x0][0x178], !P0 ;  /* 0x00005e0037007a0c */ /* 0x000fe20004761270 */
[C---:B-1----:R-:W-:Y:S01]  /*a96a0*/  IMAD.WIDE R28, R30.reuse, 0x2, R16 ;  /* 0x000000021e1c7825 */ /* 0x042fe200078e0210 */
[----:B------:R-:W-:-:S04]  /*a96b0*/  IADD3 R40, R30, c[0x0][0x198], RZ ;  /* 0x000066001e287a10 */ /* 0x000fc80007ffe0ff */
[----:B------:R1:W-:Y:S01]  /*a96c0*/  @P5 STG.E.U16 [R28.64], R60 ;  /* 0x0000003c1c005986 */ /* 0x0003e2000c101504 */
[----:B0-----:R-:W-:Y:S01]  /*a96d0*/  IMAD.WIDE R32, R30, 0x2, R18 ;  /* 0x000000021e207825 */ /* 0x001fe200078e0212 */
[----:B------:R-:W-:-:S04]  /*a96e0*/  ISETP.LT.AND P5, PT, R52, c[0x0][0x178], !P0 ;  /* 0x00005e0034007a0c */ /* 0x000fc800047a1270 */
[----:B------:R0:W-:Y:S01]  /*a96f0*/  @P6 STG.E.U16 [R32.64], R61 ;  /* 0x0000003d20006986 */ /* 0x0001e2000c101504 */
[----:B------:R-:W-:Y:S01]  /*a9700*/  ISETP.LT.AND P6, PT, R53, c[0x0][0x178], !P0 ;  /* 0x00005e0035007a0c */ /* 0x000fe200047c1270 */
[----:B-1----:R-:W-:Y:S01]  /*a9710*/  IMAD.WIDE R28, R30, 0x2, R44 ;  /* 0x000000021e1c7825 */ /* 0x002fe200078e022c */
[----:B------:R-:W-:Y:S02]  /*a9720*/  PRMT R38, R56, 0x7632, R38 ;  /* 0x0000763238267816 */ /* 0x000fe40000000026 */
[----:B------:R-:W-:Y:S01]  /*a9730*/  PRMT R34, R57, 0x7632, R34 ;  /* 0x0000763239227816 */ /* 0x000fe20000000022 */
[----:B------:R-:W-:Y:S01]  /*a9740*/  IMAD.WIDE R36, R40, 0x2, R8 ;  /* 0x0000000228247825 */ /* 0x000fe200078e0208 */
[----:B------:R-:W3:Y:S01]  /*a9750*/  LDL.LU R56, [R1+0x39c] ;  /* 0x00039c0001387983 */ /* 0x000ee20000300800 */
[----:B------:R-:W-:-:S03]  /*a9760*/  PRMT R41, R58, 0x7632, R41 ;  /* 0x000076323a297816 */ /* 0x000fc60000000029 */
[----:B------:R-:W3:Y:S01]  /*a9770*/  LDL.LU R57, [R1+0x38c] ;  /* 0x00038c0001397983 */ /* 0x000ee20000300800 */
[----:B0-----:R-:W-:-:S03]  /*a9780*/  IMAD.WIDE R32, R40, 0x2, R2 ;  /* 0x0000000228207825 */ /* 0x001fc600078e0202 */
[----:B------:R-:W3:Y:S01]  /*a9790*/  LDL.LU R58, [R1+0x37c] ;  /* 0x00037c00013a7983 */ /* 0x000ee20000300800 */
[----:B------:R-:W-:Y:S02]  /*a97a0*/  PRMT R42, R59, 0x7632, R42 ;  /* 0x000076323b2a7816 */ /* 0x000fe4000000002a */
[----:B------:R-:W-:Y:S01]  /*a97b0*/  PRMT R30, R60, 0x7632, R30 ;  /* 0x000076323c1e7816 */ /* 0x000fe2000000001e */
[----:B------:R-:W3:Y:S04]  /*a97c0*/  LDL.LU R59, [R1+0x36c] ;  /* 0x00036c00013b7983 */ /* 0x000ee80000300800 */
[----:B------:R-:W3:Y:S04]  /*a97d0*/  LDL.LU R60, [R1+0x5c] ;  /* 0x00005c00013c7983 */ /* 0x000ee80000300800 */
[----:B--2---:R0:W-:Y:S04]  /*a97e0*/  @P2 STG.E.U16 [R28.64], R43 ;  /* 0x0000002b1c002986 */ /* 0x0041e8000c101504 */
[----:B------:R1:W-:Y:S01]  /*a97f0*/  @P3 STG.E.U16 [R32.64], R0 ;  /* 0x0000000020003986 */ /* 0x0003e2000c101504 */
[----:B------:R-:W-:-:S03]  /*a9800*/  ISETP.LT.AND P3, PT, R7, c[0x0][0x178], !P0 ;  /* 0x00005e0007007a0c */ /* 0x000fc60004761270 */
[----:B------:R-:W-:Y:S01]  /*a9810*/  @P5 STG.E.U16 [R36.64], R38 ;  /* 0x0000002624005986 */ /* 0x000fe2000c101504 */
[----:B0-----:R-:W-:-:S05]  /*a9820*/  IMAD.WIDE R28, R40, 0x2, R10 ;  /* 0x00000002281c7825 */ /* 0x001fca00078e020a */
[----:B------:R0:W-:Y:S01]  /*a9830*/  @P6 STG.E.U16 [R28.64], R34 ;  /* 0x000000221c006986 */ /* 0x0001e2000c101504 */
[----:B-1----:R-:W-:-:S03]  /*a9840*/  PRMT R0, R61, 0x7632, R0 ;  /* 0x000076323d007816 */ /* 0x002fc60000000000 */
[----:B------:R-:W2:Y:S01]  /*a9850*/  LDL.LU R61, [R1+0x1c] ;  /* 0x00001c00013d7983 */ /* 0x000ea20000300800 */
        /* <DEDUP_REMOVED lines=9> */
[----:B------:R-:W-:-:S03]  /*a98f0*/  ISETP.LT.AND P3, PT, R55, c[0x0][0x178], !P1 ;  /* 0x00005e0037007a0c */ /* 0x000fc60004f61270 */
[----:B------:R0:W-:Y:S01]  /*a9900*/  @P2 STG.E.U16 [R32.64], R42 ;  /* 0x0000002a20002986 */ /* 0x0001e2000c101504 */
[----:B------:R-:W-:-:S03]  /*a9910*/  IMAD.WIDE R28, R40, 0x2, R18 ;  /* 0x00000002281c7825 */ /* 0x000fc600078e0212 */
[----:B------:R1:W-:Y:S01]  /*a9920*/  @P5 STG.E.U16 [R36.64], R30 ;  /* 0x0000001e24005986 */ /* 0x0003e2000c101504 */
[----:B------:R-:W-:Y:S02]  /*a9930*/  ISETP.LT.AND P2, PT, R52, c[0x0][0x178], !P1 ;  /* 0x00005e0034007a0c */ /* 0x000fe40004f41270 */
[----:B------:R-:W-:Y:S01]  /*a9940*/  PRMT R34, R43, 0x7632, R34 ;  /* 0x000076322b227816 */ /* 0x000fe20000000022 */
[----:B------:R4:W-:Y:S01]  /*a9950*/  @P6 STG.E.U16 [R28.64], R0 ;  /* 0x000000001c006986 */ /* 0x0009e2000c101504 */
[----:B------:R-:W-:Y:S01]  /*a9960*/  ISETP.LT.AND P5, PT, R53, c[0x0][0x178], !P1 ;  /* 0x00005e0035007a0c */ /* 0x000fe20004fa1270 */
[C---:B0-----:R-:W-:Y:S01]  /*a9970*/  IMAD.WIDE R32, R40.reuse, 0x2, R44 ;  /* 0x0000000228207825 */ /* 0x041fe200078e022c */
[----:B-1----:R-:W-:Y:S02]  /*a9980*/  IADD3 R30, R40, c[0x0][0x198], RZ ;  /* 0x00006600281e7a10 */ /* 0x002fe40007ffe0ff */
[----:B------:R-:W-:-:S03]  /*a9990*/  ISETP.LT.AND P6, PT, R7, c[0x0][0x178], !P1 ;  /* 0x00005e0007007a0c */ /* 0x000fc60004fc1270 */
[----:B----4-:R-:W-:Y:S01]  /*a99a0*/  IMAD.WIDE R28, R30, 0x2, R2 ;  /* 0x000000021e1c7825 */ /* 0x010fe200078e0202 */
[----:B------:R0:W-:Y:S04]  /*a99b0*/  @P0 STG.E.U16 [R32.64], R34 ;  /* 0x0000002220000986 */ /* 0x0001e8000c101504 */
[----:B------:R1:W-:Y:S01]  /*a99c0*/  @P3 STG.E.U16 [R28.64], R46 ;  /* 0x0000002e1c003986 */ /* 0x0003e2000c101504 */
[----:B------:R-:W-:Y:S01]  /*a99d0*/  ISETP.LT.AND P3, PT, R50, c[0x0][0x178], !P1 ;  /* 0x00005e0032007a0c */ /* 0x000fe20004f61270 */
[----:B------:R-:W-:-:S04]  /*a99e0*/  IMAD.WIDE R36, R30, 0x2, R12 ;  /* 0x000000021e247825 */ /* 0x000fc800078e020c */
[----:B0-----:R-:W-:-:S04]  /*a99f0*/  IMAD.WIDE R32, R30, 0x2, R10 ;  /* 0x000000021e207825 */ /* 0x001fc800078e020a */
[----:B-1----:R-:W-:Y:S01]  /*a9a00*/  IMAD.WIDE R28, R30, 0x2, R8 ;  /* 0x000000021e1c7825 */ /* 0x002fe200078e0208 */
[----:B------:R-:W-:Y:S02]  /*a9a10*/  PRMT R0, R46, 0x7632, R0 ;  /* 0x000076322e007816 */ /* 0x000fe40000000000 */
[----:B------:R-:W-:Y:S02]  /*a9a20*/  IADD3 R46, R30, c[0x0][0x198], RZ ;  /* 0x000066001e2e7a10 */ /* 0x000fe40007ffe0ff */
[----:B---3--:R0:W-:Y:S01]  /*a9a30*/  @P2 STG.E.U16 [R28.64], R56 ;  /* 0x000000381c002986 */ /* 0x0081e2000c101504 */
[----:B------:R-:W-:-:S03]  /*a9a40*/  ISETP.LT.AND P2, PT, R51, c[0x0][0x178], !P1 ;  /* 0x00005e0033007a0c */ /* 0x000fc60004f41270 */
[----:B------:R1:W-:Y:S01]  /*a9a50*/  @P5 STG.E.U16 [R32.64], R57 ;  /* 0x0000003920005986 */ /* 0x0003e2000c101504 */
[----:B------:R-:W-:Y:S02]  /*a9a60*/  ISETP.LT.AND P5, PT, R5, c[0x0][0x178], !P1 ;  /* 0x00005e0005007a0c */ /* 0x000fe40004fa1270 */
[----:B------:R-:W-:Y:S01]  /*a9a70*/  ISETP.LT.AND P1, PT, R49, c[0x0][0x178], !P1 ;  /* 0x00005e0031007a0c */ /* 0x000fe20004f21270 */
[----:B------:R3:W-:Y:S01]  /*a9a80*/  @P6 STG.E.U16 [R36.64], R58 ;  /* 0x0000003a24006986 */ /* 0x0007e2000c101504 */
[----:B------:R-:W-:Y:S01]  /*a9a90*/  ISETP.LT.AND P6, PT, R55, c[0x0][0x178], !P4 ;  /* 0x00005e0037007a0c */ /* 0x000fe200067c1270 */
[----:B0-----:R-:W-:-:S05]  /*a9aa0*/  IMAD.WIDE R28, R30, 0x2, R14 ;  /* 0x000000021e1c7825 */ /* 0x001fca00078e020e */
[----:B------:R0:W-:Y:S01]  /*a9ab0*/  @P3 STG.E.U16 [R28.64], R59 ;  /* 0x0000003b1c003986 */ /* 0x0001e2000c101504 */
[----:B-1----:R-:W-:Y:S01]  /*a9ac0*/  IMAD.WIDE R32, R30, 0x2, R18 ;  /* 0x000000021e207825 */ /* 0x002fe200078e0212 */
[----:B------:R-:W-:-:S03]  /*a9ad0*/  ISETP.LT.AND P3, PT, R52, c[0x0][0x178], !P4 ;  /* 0x00005e0034007a0c */ /* 0x000fc60006761270 */
[----:B---3--:R-:W-:-:S04]  /*a9ae0*/  IMAD.WIDE R36, R30, 0x2, R44 ;  /* 0x000000021e247825 */ /* 0x008fc800078e022c */
[----:B0-----:R-:W-:-:S05]  /*a9af0*/  IMAD.WIDE R28, R30, 0x2, R16 ;  /* 0x000000021e1c7825 */ /* 0x001fca00078e0210 */
[----:B------:R0:W-:Y:S01]  /*a9b00*/  @P2 STG.E.U16 [R28.64], R60 ;  /* 0x0000003c1c002986 */ /* 0x0001e2000c101504 */
[----:B------:R-:W-:Y:S02]  /*a9b10*/  PRMT R34, R56, 0x7632, R34 ;  /* 0x0000763238227816 */ /* 0x000fe40000000022 */
[----:B------:R-:W-:Y:S01]  /*a9b20*/  PRMT R38, R57, 0x7632, R38 ;  /* 0x0000763239267816 */ /* 0x000fe20000000026 */
[----:B------:R-:W3:Y:S01]  /*a9b30*/  LDL.LU R56, [R1+0x40c] ;  /* 0x00040c0001387983 */ /* 0x000ee20000300800 */
[----:B------:R-:W-:Y:S02]  /*a9b40*/  PRMT R42, R58, 0x7632, R42 ;  /* 0x000076323a2a7816 */ /* 0x000fe4000000002a */
[----:B------:R-:W-:Y:S01]  /*a9b50*/  PRMT R43, R59, 0x7632, R43 ;  /* 0x000076323b2b7816 */ /* 0x000fe2000000002b */
[----:B------:R-:W4:Y:S01]  /*a9b60*/  LDL.LU R57, [R1+0x3fc] ;  /* 0x0003fc0001397983 */ /* 0x000f220000300800 */
[----:B0-----:R-:W-:-:S03]  /*a9b70*/  IMAD.WIDE R28, R46, 0x2, R8 ;  /* 0x000000022e1c7825 */ /* 0x001fc600078e0208 */
[----:B------:R-:W3:Y:S01]  /*a9b80*/  LDL.LU R58, [R1+0x3ec] ;  /* 0x0003ec00013a7983 */ /* 0x000ee20000300800 */
[----:B------:R-:W-:-:S03]  /*a9b90*/  PRMT R30, R60, 0x7632, R30 ;  /* 0x000076323c1e7816 */ /* 0x000fc6000000001e */
[----:B------:R-:W3:Y:S04]  /*a9ba0*/  LDL.LU R59, [R1+0x3cc] ;  /* 0x0003cc00013b7983 */ /* 0x000ee80000300800 */
[----:B------:R-:W3:Y:S04]  /*a9bb0*/  LDL.LU R60, [R1+0x8c] ;  /* 0x00008c00013c7983 */ /* 0x000ee80000300800 */
[----:B--2---:R0:W-:Y:S01]  /*a9bc0*/  @P5 STG.E.U16 [R32.64], R61 ;  /* 0x0000003d20005986 */ /* 0x0041e2000c101504 */
[----:B------:R-:W-:-:S03]  /*a9bd0*/  ISETP.LT.AND P5, PT, R53, c[0x0][0x178], !P4 ;  /* 0x00005e0035007a0c */ /* 0x000fc600067a1270 */
[----:B------:R1:W-:Y:S01]  /*a9be0*/  @P1 STG.E.U16 [R36.64], R39 ;  /* 0x0000002724001986 */ /* 0x0003e2000c101504 */
[----:B------:R-:W-:Y:S02]  /*a9bf0*/  ISETP.LT.AND P1, PT, R50, c[0x0][0x178], !P4 ;  /* 0x00005e0032007a0c */ /* 0x000fe40006721270 */
[----:B------:R-:W-:Y:S01]  /*a9c00*/  ISETP.GE.AND P0, PT, R41, c[0x0][0x17c], PT ;  /* 0x00005f0029007a0c */ /* 0x000fe20003f06270 */
[----:B------:R-:W-:-:S05]  /*a9c10*/  IMAD.WIDE R40, R46, 0x2, R2 ;  /* 0x000000022e287825 */ /* 0x000fca00078e0202 */
[----:B------:R-:W-:Y:S01]  /*a9c20*/  @P6 STG.E.U16 [R40.64], R0 ;  /* 0x0000000028006986 */ /* 0x000fe2000c101504 */
[----:B------:R-:W-:Y:S01]  /*a9c30*/  ISETP.LT.AND P6, PT, R7, c[0x0][0x178], !P4 ;  /* 0x00005e0007007a0c */ /* 0x000fe200067c1270 */
[C---:B0-----:R-:W-:Y:S02]  /*a9c40*/  IMAD.WIDE R32, R46.reuse, 0x2, R12 ;  /* 0x000000022e207825 */ /* 0x041fe400078e020c */
[----:B------:R0:W-:Y:S02]  /*a9c50*/  @P3 STG.E.U16 [R28.64], R34 ;  /* 0x000000221c003986 */ /* 0x0001e4000c101504 */
[----:B-1----:R-:W-:-:S04]  /*a9c60*/  IMAD.WIDE R36, R46, 0x2, R14 ;  /* 0x000000022e247825 */ /* 0x002fc800078e020e */
[C---:B0-----:R-:W-:Y:S01]  /*a9c70*/  IMAD.WIDE R28, R46.reuse, 0x2, R10 ;  /* 0x000000022e1c7825 */ /* 0x041fe200078e020a */
[----:B------:R-:W-:Y:S02]  /*a9c80*/  PRMT R0, R61, 0x7632, R0 ;  /* 0x000076323d007816 */ /* 0x000fe40000000000 */
[----:B------:R-:W2:Y:S04]  /*a9c90*/  LDL.LU R61, [R1+0x6c] ;  /* 0x00006c00013d7983 */ /* 0x000ea80000300800 */
[----:B------:R-:W-:Y:S04]  /*a9ca0*/  @P5 STG.E.U16 [R28.64], R38 ;  /* 0x000000261c005986 */ /* 0x000fe8000c101504 */
[----:B------:R-:W-:Y:S04]  /*a9cb0*/  @P6 STG.E.U16 [R32.64], R42 ;  /* 0x0000002a20006986 */ /* 0x000fe8000c101504 */
[----:B------:R0:W-:Y:S04]  /*a9cc0*/  @P1 STG.E.U16 [R36.64], R43 ;  /* 0x0000002b24001986 */ /* 0x0001e8000c101504 */
[----:B0-----:R-:W2:Y:S04]  /*a9cd0*/  LDL.LU R37, [R1+0x3ff8] ;  /* 0x003ff80001257983 */ /* 0x001ea80000300800 */
[----:B------:R-:W2:Y:S01]  /*a9ce0*/  LDL.LU R43, [R1+0x41c] ;  /* 0x00041c00012b7983 */ /* 0x000ea20000300800 */
[----:B------:R-:W-:Y:S01]  /*a9cf0*/  ISETP.LT.AND P2, PT, R51, c[0x0][0x178], !P4 ;  /* 0x00005e0033007a0c */ /* 0x000fe20006741270 */
[----:B------:R-:W-:Y:S01]  /*a9d00*/  IMAD.WIDE R40, R46, 0x2, R16 ;  /* 0x000000022e287825 */ /* 0x000fe200078e0210 */
[----:B------:R-:W-:-:S02]  /*a9d10*/  ISETP.LT.AND P3, PT, R5, c[0x0][0x178], !P4 ;  /* 0x00005e0005007a0c */ /* 0x000fc40006761270 */
[----:B------:R-:W-:Y:S01]  /*a9d20*/  ISETP.LT.AND P4, PT, R49, c[0x0][0x178], !P4 ;  /* 0x00005e0031007a0c */ /* 0x000fe20006781270 */
[----:B------:R-:W-:-:S08]  /*a9d30*/  IMAD.WIDE R28, R46, 0x2, R18 ;  /* 0x000000022e1c7825 */ /* 0x000fd000078e0212 */
[----:B------:R0:W-:Y:S01]  /*a9d40*/  @P2 STG.E.U16 [R40.64], R30 ;  /* 0x0000001e28002986 */ /* 0x0001e2000c101504 */
[----:B------:R-:W-:Y:S01]  /*a9d50*/  ISETP.LT.AND P2, PT, R55, c[0x0][0x178], !P0 ;  /* 0x00005e0037007a0c */ /* 0x000fe20004741270 */
[C---:B------:R-:W-:Y:S01]  /*a9d60*/  IMAD.WIDE R32, R46.reuse, 0x2, R44 ;  /* 0x000000022e207825 */ /* 0x040fe200078e022c */
[----:B------:R-:W-:Y:S01]  /*a9d70*/  PRMT R39, R39, 0x7632, R39 ;  /* 0x0000763227277816 */ /* 0x000fe20000000027 */
[----:B------:R1:W-:Y:S01]  /*a9d80*/  @P3 STG.E.U16 [R28.64], R0 ;  /* 0x000000001c003986 */ /* 0x0003e2000c101504 */
[----:B0-----:R-:W-:-:S03]  /*a9d90*/  IADD3 R30, R46, c[0x0][0x198], RZ ;  /* 0x000066002e1e7a10 */ /* 0x001fc60007ffe0ff */
[----:B------:R-:W-:Y:S02]  /*a9da0*/  @P4 STG.E.U16 [R32.64], R39 ;  /* 0x0000002720004986 */ /* 0x000fe4000c101504 */
[----:B-1----:R-:W-:Y:S02]  /*a9db0*/  IMAD.WIDE R28, R30, 0x2, R2 ;  /* 0x000000021e1c7825 */ /* 0x002fe400078e0202 */
[----:B------:R-:W4:Y:S04]  /*a9dc0*/  LDL.LU R0, [R1+0x4000] ;  /* 0x0040000001007983 */ /* 0x000f280000300800 */
[----:B--2---:R0:W-:Y:S04]  /*a9dd0*/  @P2 STG.E.U16 [R28.64], R43 ;  /* 0x0000002b1c002986 */ /* 0x0041e8000c101504 */
[----:B0-----:R-:W2:Y:S01]  /*a9de0*/  LDL.LU R29, [R1+0x3ffc] ;  /* 0x003ffc00011d7983 */ /* 0x001ea20000300800 */
[----:B------:R-:W-:-:S02]  /*a9df0*/  ISETP.LT.AND P5, PT, R52, c[0x0][0x178], !P0 ;  /* 0x00005e0034007a0c */ /* 0x000fc400047a1270 */
[----:B------:R-:W-:Y:S02]  /*a9e00*/  ISETP.LT.AND P6, PT, R53, c[0x0][0x178], !P0 ;  /* 0x00005e0035007a0c */ /* 0x000fe400047c1270 */
[----:B------:R-:W-:Y:S01]  /*a9e10*/  ISETP.LT.AND P3, PT, R7, c[0x0][0x178], !P0 ;  /* 0x00005e0007007a0c */ /* 0x000fe20004761270 */
[----:B------:R-:W-:Y:S01]  /*a9e20*/  IMAD.WIDE R32, R30, 0x2, R8 ;  /* 0x000000021e207825 */ /* 0x000fe200078e0208 */
[----:B------:R-:W-:Y:S02]  /*a9e30*/  ISETP.LT.AND P4, PT, R50, c[0x0][0x178], !P0 ;  /* 0x00005e0032007a0c */ /* 0x000fe40004781270 */
[----:B------:R-:W-:Y:S01]  /*a9e40*/  ISETP.GE.AND P1, PT, R37, c[0x0][0x17c], PT ;  /* 0x00005f0025007a0c */ /* 0x000fe20003f26270 */
[----:B------:R-:W-:-:S04]  /*a9e50*/  IMAD.WIDE R36, R30, 0x2, R10 ;  /* 0x000000021e247825 */ /* 0x000fc800078e020a */
[----:B---3--:R0:W-:Y:S01]  /*a9e60*/  @P5 STG.E.U16 [R32.64], R56 ;  /* 0x0000003820005986 */ /* 0x0081e2000c101504 */
[----:B------:R-:W-:-:S03]  /*a9e70*/  ISETP.LT.AND P5, PT, R51, c[0x0][0x178], !P0 ;  /* 0x00005e0033007a0c */ /* 0x000fc600047a1270 */
[----:B----4-:R1:W-:Y:S01]  /*a9e80*/  @P6 STG.E.U16 [R36.64], R57 ;  /* 0x0000003924006986 */ /* 0x0103e2000c101504 */
[----:B------:R-:W-:Y:S02]  /*a9e90*/  ISETP.LT.AND P6, PT, R5, c[0x0][0x178], !P0 ;  /* 0x00005e0005007a0c */ /* 0x000fe400047c1270 */
[----:B------:R-:W-:Y:S01]  /*a9ea0*/  ISETP.LT.AND P0, PT, R49, c[0x0][0x178], !P0 ;  /* 0x00005e0031007a0c */ /* 0x000fe20004701270 */
[----:B0-----:R-:W-:Y:S01]  /*a9eb0*/  IMAD.WIDE R32, R30, 0x2, R14 ;  /* 0x000000021e207825 */ /* 0x001fe200078e020e */
[----:B-1----:R-:W-:Y:S02]  /*a9ec0*/  PRMT R37, R43, 0x7632, R37 ;  /* 0x000076322b257816 */ /* 0x002fe40000000025 */
[----:B------:R-:W3:Y:S01]  /*a9ed0*/  LDL.LU R43, [R1+0x44c] ;  /* 0x00044c00012b7983 */ /* 0x000ee20000300800 */
[----:B------:R-:W-:Y:S02]  /*a9ee0*/  PRMT R34, R56, 0x7632, R34 ;  /* 0x0000763238227816 */ /* 0x000fe40000000022 */
[----:B------:R-:W-:-:S02]  /*a9ef0*/  PRMT R36, R57, 0x7632, R36 ;  /* 0x0000763239247816 */ /* 0x000fc40000000024 */
[----:B------:R-:W-:Y:S02]  /*a9f00*/  PRMT R39, R61, 0x7632, R39 ;  /* 0x000076323d277816 */ /* 0x000fe40000000027 */
[----:B--2---:R-:W-:Y:S01]  /*a9f10*/  ISETP.GE.AND P2, PT, R29, c[0x0][0x17c], PT ;  /* 0x00005f001d007a0c */ /* 0x004fe20003f46270 */
[----:B------:R-:W-:-:S05]  /*a9f20*/  IMAD.WIDE R28, R30, 0x2, R12 ;  /* 0x000000021e1c7825 */ /* 0x000fca00078e020c */
[----:B------:R0:W-:Y:S01]  /*a9f30*/  @P3 STG.E.U16 [R28.64], R58 ;  /* 0x0000003a1c003986 */ /* 0x0001e2000c101504 */
[----:B------:R-:W-:-:S03]  /*a9f40*/  ISETP.GE.AND P3, PT, R0, c[0x0][0x17c], PT ;  /* 0x00005f0000007a0c */ /* 0x000fc60003f66270 */
[----:B------:R1:W-:Y:S01]  /*a9f50*/  @P4 STG.E.U16 [R32.64], R59 ;  /* 0x0000003b20004986 */ /* 0x0003e2000c101504 */
[----:B------:R-:W-:Y:S02]  /*a9f60*/  ISETP.LT.AND P4, PT, R55, c[0x0][0x178], !P1 ;  /* 0x00005e0037007a0c */ /* 0x000fe40004f81270 */
[C---:B------:R-:W-:Y:S01]  /*a9f70*/  IADD3 R0, R30.reuse, c[0x0][0x198], RZ ;  /* 0x000066001e007a10 */ /* 0x040fe20007ffe0ff */
[----:B0-----:R-:W-:-:S04]  /*a9f80*/  IMAD.WIDE R28, R30, 0x2, R16 ;  /* 0x000000021e1c7825 */ /* 0x001fc800078e0210 */
[C---:B-1----:R-:W-:Y:S01]  /*a9f90*/  IMAD.WIDE R32, R30.reuse, 0x2, R18 ;  /* 0x000000021e207825 */ /* 0x042fe200078e0212 */
[----:B------:R0:W-:Y:S04]  /*a9fa0*/  @P5 STG.E.U16 [R28.64], R60 ;  /* 0x0000003c1c005986 */ /* 0x0001e8000c101504 */
[----:B------:R1:W-:Y:S01]  /*a9fb0*/  @P6 STG.E.U16 [R32.64], R61 ;  /* 0x0000003d20006986 */ /* 0x0003e2000c101504 */
[----:B0-----:R-:W-:-:S04]  /*a9fc0*/  IMAD.WIDE R28, R30, 0x2, R44 ;  /* 0x000000021e1c7825 */ /* 0x001fc800078e022c */
[----:B-1----:R-:W-:Y:S01]  /*a9fd0*/  IMAD.WIDE R32, R0, 0x2, R2 ;  /* 0x0000000200207825 */ /* 0x002fe200078e0202 */
[----:B------:R-:W-:Y:S04]  /*a9fe0*/  @P0 STG.E.U16 [R28.64], R35 ;  /* 0x000000231c000986 */ /* 0x000fe8000c101504 */
[----:B------:R0:W-:Y:S02]  /*a9ff0*/  @P4 STG.E.U16 [R32.64], R37 ;  /* 0x0000002520004986 */ /* 0x0001e4000c101504 */
[----:B0-----:R-:W-:Y:S02]  /*aa000*/  PRMT R37, R60, 0x7632, R37 ;  /* 0x000076323c257816 */ /* 0x001fe40000000025 */
[----:B------:R-:W2:Y:S04]  /*aa010*/  LDL.LU R60, [R1+0x4004] ;  /* 0x00400400013c7983 */ /* 0x000ea80000300800 */
[----:B------:R-:W4:Y:S04]  /*aa020*/  LDL.LU R56, [R1+0x43c] ;  /* 0x00043c0001387983 */ /* 0x000f280000300800 */
[----:B------:R-:W4:Y:S04]  /*aa030*/  LDL.LU R57, [R1+0x42c] ;  /* 0x00042c0001397983 */ /* 0x000f280000300800 */
[----:B------:R-:W4:Y:S01]  /*aa040*/  LDL.LU R61, [R1+0x3dc] ;  /* 0x0003dc00013d7983 */ /* 0x000f220000300800 */
[----:B------:R-:W-:-:S02]  /*aa050*/  ISETP.LT.AND P6, PT, R52, c[0x0][0x178], !P1 ;  /* 0x00005e0034007a0c */ /* 0x000fc40004fc1270 */
[----:B------:R-:W-:Y:S01]  /*aa060*/  ISETP.LT.AND P5, PT, R53, c[0x0][0x178], !P1 ;  /* 0x00005e0035007a0c */ /* 0x000fe20004fa1270 */
[----:B------:R-:W-:Y:S01]  /*aa070*/  IMAD.WIDE R28, R0, 0x2, R8 ;  /* 0x00000002001c7825 */ /* 0x000fe200078e0208 */
[----:B------:R-:W-:Y:S02]  /*aa080*/  ISETP.LT.AND P0, PT, R7, c[0x0][0x178], !P1 ;  /* 0x00005e0007007a0c */ /* 0x000fe40004f01270 */
[----:B------:R-:W-:Y:S01]  /*aa090*/  ISETP.LT.AND P4, PT, R50, c[0x0][0x178], !P1 ;  /* 0x00005e0032007a0c */ /* 0x000fe20004f81270 */
[----:B------:R-:W-:-:S06]  /*aa0a0*/  IMAD.WIDE R32, R0, 0x2, R10 ;  /* 0x0000000200207825 */ /* 0x000fcc00078e020a */
[----:B------:R0:W-:Y:S01]  /*aa0b0*/  @P6 STG.E.U16 [R28.64], R34 ;  /* 0x000000221c006986 */ /* 0x0001e2000c101504 */
[----:B------:R-:W-:Y:S02]  /*aa0c0*/  ISETP.LT.AND P6, PT, R51, c[0x0][0x178], !P1 ;  /* 0x00005e0033007a0c */ /* 0x000fe40004fc1270 */
[----:B------:R-:W-:Y:S01]  /*aa0d0*/  PRMT R38, R58, 0x7632, R38 ;  /* 0x000076323a267816 */ /* 0x000fe20000000026 */
[----:B------:R1:W-:Y:S01]  /*aa0e0*/  @P5 STG.E.U16 [R32.64], R36 ;  /* 0x0000002420005986 */ /* 0x0003e2000c101504 */
[----:B------:R-:W-:Y:S02]  /*aa0f0*/  ISETP.LT.AND P5, PT, R5, c[0x0][0x178], !P1 ;  /* 0x00005e0005007a0c */ /* 0x000fe40004fa1270 */
[----:B------:R-:W-:Y:S01]  /*aa100*/  PRMT R30, R59, 0x7632, R30 ;  /* 0x000076323b1e7816 */ /* 0x000fe2000000001e */
[----:B------:R-:W4:Y:S01]  /*aa110*/  LDL.LU R58, [R1+0x3bc] ;  /* 0x0003bc00013a7983 */ /* 0x000f220000300800 */
[----:B------:R-:W-:Y:S01]  /*aa120*/  ISETP.LT.AND P1, PT, R49, c[0x0][0x178], !P1 ;  /* 0x00005e0031007a0c */ /* 0x000fe20004f21270 */
[----:B0-----:R-:W-:-:S02]  /*aa130*/  IMAD.WIDE R28, R0, 0x2, R12 ;  /* 0x00000002001c7825 */ /* 0x001fc400078e020c */
[----:B------:R-:W4:Y:S02]  /*aa140*/  LDL.LU R59, [R1+0x7c] ;  /* 0x00007c00013b7983 */ /* 0x000f240000300800 */
[----:B-1----:R-:W-:Y:S01]  /*aa150*/  IMAD.WIDE R32, R0, 0x2, R14 ;  /* 0x0000000200207825 */ /* 0x002fe200078e020e */
[----:B------:R-:W-:-:S03]  /*aa160*/  PRMT R36, R35, 0x7632, R36 ;  /* 0x0000763223247816 */ /* 0x000fc60000000024 */
[----:B------:R-:W-:Y:S01]  /*aa170*/  IMAD.WIDE R34, R0, 0x2, R16 ;  /* 0x0000000200227825 */ /* 0x000fe200078e0210 */
[----:B------:R0:W-:Y:S04]  /*aa180*/  @P0 STG.E.U16 [R28.64], R38 ;  /* 0x000000261c000986 */ /* 0x0001e8000c101504 */
[----:B------:R1:W-:Y:S01]  /*aa190*/  @P4 STG.E.U16 [R32.64], R30 ;  /* 0x0000001e20004986 */ /* 0x0003e2000c101504 */
[----:B------:R-:W-:-:S03]  /*aa1a0*/  ISETP.LT.AND P4, PT, R55, c[0x0][0x178], !P2 ;  /* 0x00005e0037007a0c */ /* 0x000fc60005781270 */
[----:B------:R3:W-:Y:S01]  /*aa1b0*/  @P6 STG.E.U16 [R34.64], R37 ;  /* 0x0000002522006986 */ /* 0x0007e2000c101504 */
[----:B------:R-:W-:Y:S01]  /*aa1c0*/  ISETP.LT.AND P6, PT, R52, c[0x0][0x178], !P2 ;  /* 0x00005e0034007a0c */ /* 0x000fe200057c1270 */
[----:B0-----:R-:W-:-:S04]  /*aa1d0*/  IMAD.WIDE R28, R0, 0x2, R18 ;  /* 0x00000002001c7825 */ /* 0x001fc800078e0212 */
[C---:B-1----:R-:W-:Y:S01]  /*aa1e0*/  IMAD.WIDE R32, R0.reuse, 0x2, R44 ;  /* 0x0000000200207825 */ /* 0x042fe200078e022c */
[----:B------:R-:W-:Y:S01]  /*aa1f0*/  IADD3 R30, R0, c[0x0][0x198], RZ ;  /* 0x00006600001e7a10 */ /* 0x000fe20007ffe0ff */
[----:B---3--:R-:W3:Y:S04]  /*aa200*/  LDL.LU R37, [R1+0x4008] ;  /* 0x0040080001257983 */ /* 0x008ee80000300800 */
[----:B------:R0:W-:Y:S01]  /*aa210*/  @P5 STG.E.U16 [R28.64], R39 ;  /* 0x000000271c005986 */ /* 0x0001e2000c101504 */
[----:B------:R-:W-:-:S03]  /*aa220*/  ISETP.LT.AND P5, PT, R53, c[0x0][0x178], !P2 ;  /* 0x00005e0035007a0c */ /* 0x000fc600057a1270 */
[----:B------:R1:W-:Y:S01]  /*aa230*/  @P1 STG.E.U16 [R32.64], R36 ;  /* 0x0000002420001986 */ /* 0x0003e2000c101504 */
[----:B------:R-:W-:Y:S01]  /*aa240*/  ISETP.LT.AND P1, PT, R7, c[0x0][0x178], !P2 ;  /* 0x00005e0007007a0c */ /* 0x000fe20005721270 */
[----:B0-----:R-:W-:-:S04]  /*aa250*/  IMAD.WIDE R28, R30, 0x2, R2 ;  /* 0x000000021e1c7825 */ /* 0x001fc800078e0202 */
[C---:B-1----:R-:W-:Y:S01]  /*aa260*/  IMAD.WIDE R32, R30.reuse, 0x2, R8 ;  /* 0x000000021e207825 */ /* 0x042fe200078e0208 */
[----:B------:R0:W-:Y:S03]  /*aa270*/  @P4 STG.E.U16 [R28.64], R43 ;  /* 0x0000002b1c004986 */ /* 0x0001e6000c101504 */
[----:B0-----:R-:W-:Y:S01]  /*aa280*/  IMAD.WIDE R28, R30, 0x2, R10 ;  /* 0x000000021e1c7825 */ /* 0x001fe200078e020a */
[----:B--2---:R-:W-:Y:S02]  /*aa290*/  ISETP.GE.AND P0, PT, R60, c[0x0][0x17c], PT ;  /* 0x00005f003c007a0c */ /* 0x004fe40003f06270 */
[----:B------:R-:W2:Y:S04]  /*aa2a0*/  LDL.LU R60, [R1+0xc] ;  /* 0x00000c00013c7983 */ /* 0x000ea80000300800 */
[----:B----4-:R0:W-:Y:S04]  /*aa2b0*/  @P6 STG.E.U16 [R32.64], R56 ;  /* 0x0000003820006986 */ /* 0x0101e8000c101504 */
[----:B------:R-:W-:Y:S01]  /*aa2c0*/  @P5 STG.E.U16 [R28.64], R57 ;  /* 0x000000391c005986 */ /* 0x000fe2000c101504 */
[----:B0-----:R-:W-:-:S05]  /*aa2d0*/  IMAD.WIDE R32, R30, 0x2, R12 ;  /* 0x000000021e207825 */ /* 0x001fca00078e020c */
[----:B------:R0:W-:Y:S02]  /*aa2e0*/  @P1 STG.E.U16 [R32.64], R61 ;  /* 0x0000003d20001986 */ /* 0x0001e4000c101504 */
[----:B0-----:R-:W-:Y:S02]  /*aa2f0*/  PRMT R33, R61, 0x7632, R33 ;  /* 0x000076323d217816 */ /* 0x001fe40000000021 */
[----:B------:R-:W4:Y:S01]  /*aa300*/  LDL.LU R61, [R1+0x4b4] ;  /* 0x0004b400013d7983 */ /* 0x000f220000300800 */
[----:B------:R-:W-:Y:S02]  /*aa310*/  ISETP.LT.AND P6, PT, R50, c[0x0][0x178], !P2 ;  /* 0x00005e0032007a0c */ /* 0x000fe400057c1270 */
[----:B------:R-:W-:Y:S02]  /*aa320*/  ISETP.LT.AND P5, PT, R51, c[0x0][0x178], !P2 ;  /* 0x00005e0033007a0c */ /* 0x000fe400057a1270 */
[----:B------:R-:W-:Y:S01]  /*aa330*/  ISETP.LT.AND P1, PT, R5, c[0x0][0x178], !P2 ;  /* 0x00005e0005007a0c */ /* 0x000fe20005721270 */
[----:B------:R-:W-:Y:S01]  /*aa340*/  IMAD.WIDE R28, R30, 0x2, R14 ;  /* 0x000000021e1c7825 */ /* 0x000fe200078e020e */
[----:B------:R-:W-:-:S02]  /*aa350*/  ISETP.LT.AND P2, PT, R49, c[0x0][0x178], !P2 ;  /* 0x00005e0031007a0c */ /* 0x000fc40005741270 */
[----:B------:R-:W-:-:S05]  /*aa360*/  IADD3 R39, R30, c[0x0][0x198], RZ ;  /* 0x000066001e277a10 */ /* 0x000fca0007ffe0ff */
[----:B------:R0:W-:Y:S01]  /*aa370*/  @P6 STG.E.U16 [R28.64], R58 ;  /* 0x0000003a1c006986 */ /* 0x0001e2000c101504 */
[----:B------:R-:W-:Y:S02]  /*aa380*/  ISETP.LT.AND P6, PT, R55, c[0x0][0x178], !P3 ;  /* 0x00005e0037007a0c */ /* 0x000fe40005fc1270 */
[----:B------:R-:W-:Y:S02]  /*aa390*/  PRMT R0, R43, 0x7632, R0 ;  /* 0x000076322b007816 */ /* 0x000fe40000000000 */
[----:B------:R-:W-:Y:S01]  /*aa3a0*/  PRMT R34, R56, 0x7632, R34 ;  /* 0x0000763238227816 */ /* 0x000fe20000000022 */
[----:B------:R-:W4:Y:S01]  /*aa3b0*/  LDL.LU R43, [R1+0x450] ;  /* 0x00045000012b7983 */ /* 0x000f220000300800 */
[----:B------:R-:W-:-:S03]  /*aa3c0*/  PRMT R35, R57, 0x7632, R35 ;  /* 0x0000763239237816 */ /* 0x000fc60000000023 */
[----:B------:R-:W4:Y:S01]  /*aa3d0*/  LDL.LU R56, [R1+0x160] ;  /* 0x0001600001387983 */ /* 0x000f220000300800 */
[----:B0-----:R-:W-:-:S03]  /*aa3e0*/  IMAD.WIDE R28, R30, 0x2, R18 ;  /* 0x000000021e1c7825 */ /* 0x001fc600078e0212 */
[----:B------:R-:W4:Y:S01]  /*aa3f0*/  LDL.LU R57, [R1+0x140] ;  /* 0x0001400001397983 */ /* 0x000f220000300800 */
[----:B---3--:R-:W-:Y:S01]  /*aa400*/  ISETP.GE.AND P4, PT, R37, c[0x0][0x17c], PT ;  /* 0x00005f0025007a0c */ /* 0x008fe20003f86270 */
[----:B------:R-:W-:-:S05]  /*aa410*/  IMAD.WIDE R36, R30, 0x2, R16 ;  /* 0x000000021e247825 */ /* 0x000fca00078e0210 */
[----:B------:R0:W-:Y:S01]  /*aa420*/  @P5 STG.E.U16 [R36.64], R59 ;  /* 0x0000003b24005986 */ /* 0x0001e2000c101504 */
[----:B------:R-:W-:Y:S01]  /*aa430*/  ISETP.LT.AND P5, PT, R52, c[0x0][0x178], !P3 ;  /* 0x00005e0034007a0c */ /* 0x000fe20005fa1270 */
[----:B0-----:R-:W-:Y:S02]  /*aa440*/  IMAD.WIDE R36, R30, 0x2, R44 ;  /* 0x000000021e247825 */ /* 0x001fe400078e022c */
[----:B--2---:R0:W-:Y:S01]  /*aa450*/  @P1 STG.E.U16 [R28.64], R60 ;  /* 0x0000003c1c001986 */ /* 0x0041e2000c101504 */
[----:B------:R-:W-:-:S03]  /*aa460*/  ISETP.LT.AND P1, PT, R53, c[0x0][0x178], !P3 ;  /* 0x00005e0035007a0c */ /* 0x000fc60005f21270 */
[----:B------:R1:W-:Y:S01]  /*aa470*/  @P2 STG.E.U16 [R36.64], R31 ;  /* 0x0000001f24002986 */ /* 0x0003e2000c101504 */
[----:B0-----:R-:W-:-:S04]  /*aa480*/  IMAD.WIDE R28, R39, 0x2, R2 ;  /* 0x00000002271c7825 */ /* 0x001fc800078e0202 */
[C---:B-1----:R-:W-:Y:S01]  /*aa490*/  IMAD.WIDE R36, R39.reuse, 0x2, R8 ;  /* 0x0000000227247825 */ /* 0x042fe200078e0208 */
[----:B------:R0:W-:Y:S04]  /*aa4a0*/  @P6 STG.E.U16 [R28.64], R0 ;  /* 0x000000001c006986 */ /* 0x0001e8000c101504 */
[----:B------:R-:W-:Y:S01]  /*aa4b0*/  @P5 STG.E.U16 [R36.64], R34 ;  /* 0x0000002224005986 */ /* 0x000fe2000c101504 */
[----:B0-----:R-:W-:Y:S01]  /*aa4c0*/  IMAD.WIDE R28, R39, 0x2, R10 ;  /* 0x00000002271c7825 */ /* 0x001fe200078e020a */
[----:B------:R-:W-:-:S04]  /*aa4d0*/  PRMT R0, R31, 0x7632, R0 ;  /* 0x000076321f007816 */ /* 0x000fc80000000000 */
[----:B------:R-:W-:Y:S04]  /*aa4e0*/  @P1 STG.E.U16 [R28.64], R35 ;  /* 0x000000231c001986 */ /* 0x000fe8000c101504 */
[----:B----4-:R0:W1:Y:S04]  /*aa4f0*/  LDS.128 R28, [R61] ;  /* 0x000000003d1c7984 */ /* 0x0100680000000c00 */
[----:B0-----:R-:W2:Y:S01]  /*aa500*/  LDL.LU R61, [R1+0x400c] ;  /* 0x00400c00013d7983 */ /* 0x001ea20000300800 */
[----:B------:R-:W-:-:S03]  /*aa510*/  PRMT R32, R58, 0x7632, R32 ;  /* 0x000076323a207816 */ /* 0x000fc60000000020 */
[----:B------:R-:W3:Y:S01]  /*aa520*/  LDL.LU R58, [R1+0x130] ;  /* 0x00013000013a7983 */ /* 0x000ee20000300800 */
[----:B------:R-:W-:Y:S02]  /*aa530*/  ISETP.LT.AND P2, PT, R7, c[0x0][0x178], !P3 ;  /* 0x00005e0007007a0c */ /* 0x000fe40005f41270 */
[----:B------:R-:W-:Y:S02]  /*aa540*/  PRMT R38, R59, 0x7632, R38 ;  /* 0x000076323b267816 */ /* 0x000fe40000000026 */
[----:B------:R-:W-:Y:S01]  /*aa550*/  PRMT R40, R60, 0x7632, R40 ;  /* 0x000076323c287816 */ /* 0x000fe20000000028 */
[----:B------:R-:W4:Y:S01]  /*aa560*/  LDL.LU R59, [R1+0xf0] ;  /* 0x0000f000013b7983 */ /* 0x000f220000300800 */
[----:B------:R-:W-:-:S03]  /*aa570*/  ISETP.LT.AND P6, PT, R50, c[0x0][0x178], !P3 ;  /* 0x00005e0032007a0c */ /* 0x000fc60005fc1270 */
[----:B------:R-:W3:Y:S01]  /*aa580*/  LDL.LU R60, [R1+0xb0] ;  /* 0x0000b000013c7983 */ /* 0x000ee20000300800 */
[----:B------:R-:W-:Y:S01]  /*aa590*/  ISETP.LT.AND P5, PT, R51, c[0x0][0x178], !P3 ;  /* 0x00005e0033007a0c */ /* 0x000fe20005fa1270 */
[----:B------:R-:W-:Y:S01]  /*aa5a0*/  IMAD.WIDE R36, R39, 0x2, R12 ;  /* 0x0000000227247825 */ /* 0x000fe200078e020c */
[----:B------:R-:W-:-:S03]  /*aa5b0*/  ISETP.LT.AND P1, PT, R5, c[0x0][0x178], !P3 ;  /* 0x00005e0005007a0c */ /* 0x000fc60005f21270 */
[----:B------:R-:W-:Y:S01]  /*aa5c0*/  IMAD.WIDE R34, R39, 0x2, R14 ;  /* 0x0000000227227825 */ /* 0x000fe200078e020e */
[----:B------:R0:W-:Y:S01]  /*aa5d0*/  @P2 STG.E.U16 [R36.64], R33 ;  /* 0x0000002124002986 */ /* 0x0001e2000c101504 */
[----:B------:R-:W-:Y:S02]  /*aa5e0*/  ISETP.LT.AND P3, PT, R49, c[0x0][0x178], !P3 ;  /* 0x00005e0031007a0c */ /* 0x000fe40005f61270 */
[----:B------:R-:W-:Y:S01]  /*aa5f0*/  ISETP.LT.AND P2, PT, R55, c[0x0][0x178], !P0 ;  /* 0x00005e0037007a0c */ /* 0x000fe20004741270 */
[----:B------:R1:W-:Y:S01]  /*aa600*/  @P6 STG.E.U16 [R34.64], R32 ;  /* 0x0000002022006986 */ /* 0x0003e2000c101504 */
[----:B------:R-:W-:Y:S01]  /*aa610*/  ISETP.LT.AND P6, PT, R52, c[0x0][0x178], !P0 ;  /* 0x00005e0034007a0c */ /* 0x000fe200047c1270 */
[C---:B0-----:R-:W-:Y:S01]  /*aa620*/  IMAD.WIDE R36, R39.reuse, 0x2, R16 ;  /* 0x0000000227247825 */ /* 0x041fe200078e0210 */
[----:B-1----:R-:W-:-:S04]  /*aa630*/  IADD3 R34, R39, c[0x0][0x198], RZ ;  /* 0x0000660027227a10 */ /* 0x002fc80007ffe0ff */
[----:B------:R0:W-:Y:S01]  /*aa640*/  @P5 STG.E.U16 [R36.64], R38 ;  /* 0x0000002624005986 */ /* 0x0001e2000c101504 */
[----:B------:R-:W-:Y:S01]  /*aa650*/  IMAD.WIDE R32, R39, 0x2, R18 ;  /* 0x0000000227207825 */ /* 0x000fe200078e0212 */
[----:B------:R-:W-:-:S04]  /*aa660*/  ISETP.LT.AND P5, PT, R53, c[0x0][0x178], !P0 ;  /* 0x00005e0035007a0c */ /* 0x000fc800047a1270 */
[----:B------:R1:W-:Y:S01]  /*aa670*/  @P1 STG.E.U16 [R32.64], R40 ;  /* 0x0000002820001986 */ /* 0x0003e2000c101504 */
[----:B0-----:R-:W-:-:S04]  /*aa680*/  IMAD.WIDE R38, R39, 0x2, R44 ;  /* 0x0000000227267825 */ /* 0x001fc800078e022c */
[C---:B------:R-:W-:Y:S01]  /*aa690*/  IMAD.WIDE R36, R34.reuse, 0x2, R2 ;  /* 0x0000000222247825 */ /* 0x040fe200078e0202 */
[----:B------:R-:W-:Y:S03]  /*aa6a0*/  @P3 STG.E.U16 [R38.64], R0 ;  /* 0x0000000026003986 */ /* 0x000fe6000c101504 */
[C---:B-1----:R-:W-:Y:S01]  /*aa6b0*/  IMAD.WIDE R32, R34.reuse, 0x2, R8 ;  /* 0x0000000222207825 */ /* 0x042fe200078e0208 */
[----:B------:R0:W-:Y:S04]  /*aa6c0*/  @P2 STG.E.U16 [R36.64], R43 ;  /* 0x0000002b24002986 */ /* 0x0001e8000c101504 */
[----:B------:R1:W-:Y:S01]  /*aa6d0*/  @P6 STG.E.U16 [R32.64], R56 ;  /* 0x0000003820006986 */ /* 0x0003e2000c101504 */
[----:B0-----:R-:W-:-:S05]  /*aa6e0*/  IMAD.WIDE R36, R34, 0x2, R10 ;  /* 0x0000000222247825 */ /* 0x001fca00078e020a */
[----:B------:R0:W-:Y:S01]  /*aa6f0*/  @P5 STG.E.U16 [R36.64], R57 ;  /* 0x0000003924005986 */ /* 0x0001e2000c101504 */
[----:B--2---:R-:W-:-:S03]  /*aa700*/  ISETP.GE.AND P5, PT, R61, c[0x0][0x17c], PT ;  /* 0x00005f003d007a0c */ /* 0x004fc60003fa6270 */
[----:B------:R-:W2:Y:S01]  /*aa710*/  LDL.LU R61, [R1+0x4b0] ;  /* 0x0004b000013d7983 */ /* 0x000ea20000300800 */
[----:B------:R-:W-:Y:S01]  /*aa720*/  ISETP.LT.AND P1, PT, R7, c[0x0][0x178], !P0 ;  /* 0x00005e0007007a0c */ /* 0x000fe20004721270 */
[----:B-1----:R-:W-:Y:S01]  /*aa730*/  IMAD.WIDE R32, R34, 0x2, R12 ;  /* 0x0000000222207825 */ /* 0x002fe200078e020c */
[----:B------:R-:W-:Y:S02]  /*aa740*/  ISETP.LT.AND P2, PT, R50, c[0x0][0x178], !P0 ;  /* 0x00005e0032007a0c */ /* 0x000fe40004741270 */
[----:B------:R-:W-:Y:S02]  /*aa750*/  ISETP.LT.AND P6, PT, R51, c[0x0][0x178], !P0 ;  /* 0x00005e0033007a0c */ /* 0x000fe400047c1270 */
[----:B------:R-:W-:Y:S02]  /*aa760*/  ISETP.LT.AND P3, PT, R5, c[0x0][0x178], !P0 ;  /* 0x00005e0005007a0c */ /* 0x000fe40004761270 */
[----:B------:R-:W-:Y:S01]  /*aa770*/  ISETP.LT.AND P0, PT, R49, c[0x0][0x178], !P0 ;  /* 0x00005e0031007a0c */ /* 0x000fe20004701270 */
[----:B------:R-:W-:-:S04]  /*aa780*/  IMAD.WIDE R38, R34, 0x2, R14 ;  /* 0x0000000222267825 */ /* 0x000fc800078e020e */
[----:B---3--:R1:W-:Y:S01]  /*aa790*/  @P1 STG.E.U16 [R32.64], R58 ;  /* 0x0000003a20001986 */ /* 0x0083e2000c101504 */
[----:B------:R-:W-:Y:S01]  /*aa7a0*/  ISETP.LT.AND P1, PT, R55, c[0x0][0x178], !P4 ;  /* 0x00005e0037007a0c */ /* 0x000fe20006721270 */
[C---:B0-----:R-:W-:Y:S01]  /*aa7b0*/  IMAD.WIDE R36, R34.reuse, 0x2, R18 ;  /* 0x0000000222247825 */ /* 0x041fe200078e0212 */
[C---:B------:R-:W-:Y:S01]  /*aa7c0*/  IADD3 R40, R34.reuse, c[0x0][0x198], RZ ;  /* 0x0000660022287a10 */ /* 0x040fe20007ffe0ff */
[----:B----4-:R-:W-:Y:S01]  /*aa7d0*/  @P2 STG.E.U16 [R38.64], R59 ;  /* 0x0000003b26002986 */ /* 0x010fe2000c101504 */
[----:B------:R-:W-:Y:S01]  /*aa7e0*/  PRMT R0, R43, 0x7632, R0 ;  /* 0x000076322b007816 */ /* 0x000fe20000000000 */
[----:B-1----:R-:W-:-:S04]  /*aa7f0*/  IMAD.WIDE R32, R34, 0x2, R16 ;  /* 0x0000000222207825 */ /* 0x002fc800078e0210 */
[----:B------:R-:W-:Y:S01]  /*aa800*/  IMAD.WIDE R34, R34, 0x2, R44 ;  /* 0x0000000222227825 */ /* 0x000fe200078e022c */
[----:B------:R0:W-:Y:S01]  /*aa810*/  @P6 STG.E.U16 [R32.64], R60 ;  /* 0x0000003c20006986 */ /* 0x0001e2000c101504 */
[----:B------:R-:W-:-:S03]  /*aa820*/  ISETP.LT.AND P2, PT, R53, c[0x0][0x178], !P4 ;  /* 0x00005e0035007a0c */ /* 0x000fc60006741270 */
[----:B------:R1:W-:Y:S01]  /*aa830*/  @P3 STG.E.U16 [R36.64], R48 ;  /* 0x0000003024003986 */ /* 0x0003e2000c101504 */
[----:B------:R-:W-:-:S03]  /*aa840*/  ISETP.LT.AND P3, PT, R7, c[0x0][0x178], !P4 ;  /* 0x00005e0007007a0c */ /* 0x000fc60006761270 */
[----:B------:R3:W-:Y:S01]  /*aa850*/  @P0 STG.E.U16 [R34.64], R28 ;  /* 0x0000001c22000986 */ /* 0x0007e2000c101504 */
[----:B------:R-:W-:Y:S01]  /*aa860*/  ISETP.LT.AND P0, PT, R52, c[0x0][0x178], !P4 ;  /* 0x00005e0034007a0c */ /* 0x000fe20006701270 */
[----:B0-----:R-:W-:-:S05]  /*aa870*/  IMAD.WIDE R32, R40, 0x2, R2 ;  /* 0x0000000228207825 */ /* 0x001fca00078e0202 */
[----:B------:R0:W-:Y:S01]  /*aa880*/  @P1 STG.E.U16 [R32.64], R0 ;  /* 0x0000000020001986 */ /* 0x0001e2000c101504 */
[----:B------:R-:W-:Y:S01]  /*aa890*/  ISETP.LT.AND P1, PT, R50, c[0x0][0x178], !P4 ;  /* 0x00005e0032007a0c */ /* 0x000fe20006721270 */
[----:B-1----:R-:W-:Y:S01]  /*aa8a0*/  IMAD.WIDE R36, R40, 0x2, R10 ;  /* 0x0000000228247825 */ /* 0x002fe200078e020a */
[----:B---3--:R-:W-:Y:S02]  /*aa8b0*/  PRMT R28, R56, 0x7632, R28 ;  /* 0x00007632381c7816 */ /* 0x008fe4000000001c */
[----:B------:R-:W-:Y:S01]  /*aa8c0*/  PRMT R41, R57, 0x7632, R41 ;  /* 0x0000763239297816 */ /* 0x000fe20000000029 */
[----:B------:R-:W-:Y:S01]  /*aa8d0*/  IMAD.WIDE R34, R40, 0x2, R8 ;  /* 0x0000000228227825 */ /* 0x000fe200078e0208 */
[----:B------:R-:W-:Y:S01]  /*aa8e0*/  PRMT R42, R58, 0x7632, R42 ;  /* 0x000076323a2a7816 */ /* 0x000fe2000000002a */
[----:B------:R-:W3:Y:S02]  /*aa8f0*/  LDL.LU R56, [R1+0x480] ;  /* 0x0004800001387983 */ /* 0x000ee40000300800 */
[----:B------:R-:W-:Y:S01]  /*aa900*/  IMAD.WIDE R38, R40, 0x2, R12 ;  /* 0x0000000228267825 */ /* 0x000fe200078e020c */
[----:B0-----:R-:W-:-:S03]  /*aa910*/  PRMT R0, R59, 0x7632, R0 ;  /* 0x000076323b007816 */ /* 0x001fc60000000000 */
[----:B------:R-:W-:Y:S01]  /*aa920*/  IMAD.WIDE R32, R40, 0x2, R14 ;  /* 0x0000000228207825 */ /* 0x000fe200078e020e */
[----:B------:R0:W-:Y:S04]  /*aa930*/  @P0 STG.E.U16 [R34.64], R28 ;  /* 0x0000001c22000986 */ /* 0x0001e8000c101504 */
[----:B------:R1:W-:Y:S04]  /*aa940*/  @P2 STG.E.U16 [R36.64], R41 ;  /* 0x0000002924002986 */ /* 0x0003e8000c101504 */
[----:B------:R-:W-:Y:S04]  /*aa950*/  @P3 STG.E.U16 [R38.64], R42 ;  /* 0x0000002a26003986 */ /* 0x000fe8000c101504 */
[----:B------:R-:W-:Y:S01]  /*aa960*/  @P1 STG.E.U16 [R32.64], R0 ;  /* 0x0000000020001986 */ /* 0x000fe2000c101504 */
[----:B------:R-:W-:-:S02]  /*aa970*/  ISETP.LT.AND P1, PT, R51, c[0x0][0x178], !P4 ;  /* 0x00005e0033007a0c */ /* 0x000fc40006721270 */
[----:B0-----:R-:W-:Y:S01]  /*aa980*/  PRMT R28, R60, 0x7632, R28 ;  /* 0x000076323c1c7816 */ /* 0x001fe2000000001c */
[----:B------:R-:W4:Y:S01]  /*aa990*/  LDL.LU R57, [R1+0x460] ;  /* 0x0004600001397983 */ /* 0x000f220000300800 */
[----:B-1----:R-:W-:-:S03]  /*aa9a0*/  IMAD.WIDE R36, R40, 0x2, R16 ;  /* 0x0000000228247825 */ /* 0x002fc600078e0210 */
[----:B------:R-:W4:Y:S01]  /*aa9b0*/  LDL.LU R58, [R1+0x180] ;  /* 0x00018000013a7983 */ /* 0x000f220000300800 */
[----:B------:R-:W-:-:S03]  /*aa9c0*/  PRMT R46, R48, 0x7632, R46 ;  /* 0x00007632302e7816 */ /* 0x000fc6000000002e */
[----:B------:R-:W4:Y:S01]  /*aa9d0*/  LDL.LU R59, [R1+0x120] ;  /* 0x00012000013b7983 */ /* 0x000f220000300800 */
[----:B------:R-:W-:-:S03]  /*aa9e0*/  PRMT R47, R28, 0x7632, R47 ;  /* 0x000076321c2f7816 */ /* 0x000fc6000000002f */
[----:B------:R-:W4:Y:S04]  /*aa9f0*/  LDL.LU R60, [R1+0xe0] ;  /* 0x0000e000013c7983 */ /* 0x000f280000300800 */
[----:B------:R-:W-:Y:S04]  /*aaa00*/  @P1 STG.E.U16 [R36.64], R28 ;  /* 0x0000001c24001986 */ /* 0x000fe8000c101504 */
[----:B--2---:R0:W1:Y:S04]  /*aaa10*/  LDS.128 R32, [R61] ;  /* 0x000000003d207984 */ /* 0x0040680000000c00 */
[----:B0-----:R-:W2:Y:S04]  /*aaa20*/  LDL.LU R61, [R1+0xa0] ;  /* 0x0000a000013d7983 */ /* 0x001ea80000300800 */
[----:B------:R-:W2:Y:S04]  /*aaa30*/  LDL.LU R48, [R1+0x4010] ;  /* 0x0040100001307983 */ /* 0x000ea80000300800 */
[----:B------:R-:W2:Y:S01]  /*aaa40*/  LDL.LU R28, [R1+0x4014] ;  /* 0x00401400011c7983 */ /* 0x000ea20000300800 */
[----:B------:R-:W-:-:S02]  /*aaa50*/  ISETP.LT.AND P3, PT, R5, c[0x0][0x178], !P4 ;  /* 0x00005e0005007a0c */ /* 0x000fc40006761270 */
[----:B------:R-:W-:Y:S02]  /*aaa60*/  ISETP.LT.AND P4, PT, R49, c[0x0][0x178], !P4 ;  /* 0x00005e0031007a0c */ /* 0x000fe40006781270 */
[----:B------:R-:W-:Y:S02]  /*aaa70*/  ISETP.LT.AND P6, PT, R55, c[0x0][0x178], !P5 ;  /* 0x00005e0037007a0c */ /* 0x000fe40006fc1270 */
[C---:B------:R-:W-:Y:S01]  /*aaa80*/  IADD3 R0, R40.reuse, c[0x0][0x198], RZ ;  /* 0x0000660028007a10 */ /* 0x040fe20007ffe0ff */
[----:B------:R-:W-:Y:S01]  /*aaa90*/  IMAD.WIDE R38, R40, 0x2, R18 ;  /* 0x0000000228267825 */ /* 0x000fe200078e0212 */
[----:B------:R-:W-:-:S03]  /*aaaa0*/  ISETP.LT.AND P0, PT, R52, c[0x0][0x178], !P5 ;  /* 0x00005e0034007a0c */ /* 0x000fc60006f01270 */
[----:B------:R-:W-:Y:S01]  /*aaab0*/  IMAD.WIDE R40, R40, 0x2, R44 ;  /* 0x0000000228287825 */ /* 0x000fe200078e022c */
[----:B------:R-:W-:-:S03]  /*aaac0*/  ISETP.LT.AND P2, PT, R53, c[0x0][0x178], !P5 ;  /* 0x00005e0035007a0c */ /* 0x000fc60006f41270 */
[----:B------:R-:W-:Y:S01]  /*aaad0*/  IMAD.WIDE R42, R0, 0x2, R2 ;  /* 0x00000002002a7825 */ /* 0x000fe200078e0202 */
[----:B------:R0:W-:Y:S04]  /*aaae0*/  @P3 STG.E.U16 [R38.64], R46 ;  /* 0x0000002e26003986 */ /* 0x0001e8000c101504 */
[----:B------:R1:W-:Y:S01]  /*aaaf0*/  @P4 STG.E.U16 [R40.64], R47 ;  /* 0x0000002f28004986 */ /* 0x0003e2000c101504 */
[----:B------:R-:W-:Y:S01]  /*aab00*/  ISETP.LT.AND P4, PT, R50, c[0x0][0x178], !P5 ;  /* 0x00005e0032007a0c */ /* 0x000fe20006f81270 */
[----:B------:R-:W-:-:S04]  /*aab10*/  IMAD.WIDE R36, R0, 0x2, R8 ;  /* 0x0000000200247825 */ /* 0x000fc800078e0208 */
[C---:B0-----:R-:W-:Y:S01]  /*aab20*/  IMAD.WIDE R38, R0.reuse, 0x2, R10 ;  /* 0x0000000200267825 */ /* 0x041fe200078e020a */
[----:B------:R-:W-:Y:S01]  /*aab30*/  ISETP.LT.AND P3, PT, R51, c[0x0][0x178], !P5 ;  /* 0x00005e0033007a0c */ /* 0x000fe20006f61270 */
[----:B---3--:R0:W-:Y:S01]  /*aab40*/  @P6 STG.E.U16 [R42.64], R56 ;  /* 0x000000382a006986 */ /* 0x0081e2000c101504 */
[----:B------:R-:W-:Y:S01]  /*aab50*/  ISETP.LT.AND P6, PT, R7, c[0x0][0x178], !P5 ;  /* 0x00005e0007007a0c */ /* 0x000fe20006fc1270 */
[C---:B-1----:R-:W-:Y:S02]  /*aab60*/  IMAD.WIDE R40, R0.reuse, 0x2, R16 ;  /* 0x0000000200287825 */ /* 0x042fe400078e0210 */
[----:B0-----:R-:W3:Y:S04]  /*aab70*/  LDL.LU R42, [R1+0x4018] ;  /* 0x00401800012a7983 */ /* 0x001ee80000300800 */
[----:B----4-:R0:W-:Y:S04]  /*aab80*/  @P0 STG.E.U16 [R36.64], R57 ;  /* 0x0000003924000986 */ /* 0x0101e8000c101504 */
[----:B------:R1:W-:Y:S01]  /*aab90*/  @P2 STG.E.U16 [R38.64], R58 ;  /* 0x0000003a26002986 */ /* 0x0003e2000c101504 */
[----:B------:R-:W-:Y:S01]  /*aaba0*/  ISETP.LT.AND P2, PT, R5, c[0x0][0x178], !P5 ;  /* 0x00005e0005007a0c */ /* 0x000fe20006f41270 */
[----:B0-----:R-:W-:-:S04]  /*aabb0*/  IMAD.WIDE R36, R0, 0x2, R12 ;  /* 0x0000000200247825 */ /* 0x001fc800078e020c */
[----:B-1----:R-:W-:Y:S01]  /*aabc0*/  IMAD.WIDE R38, R0, 0x2, R14 ;  /* 0x0000000200267825 */ /* 0x002fe200078e020e */
[----:B------:R0:W-:Y:S01]  /*aabd0*/  @P6 STG.E.U16 [R36.64], R59 ;  /* 0x0000003b24006986 */ /* 0x0001e2000c101504 */
[----:B------:R-:W-:-:S03]  /*aabe0*/  ISETP.LT.AND P5, PT, R49, c[0x0][0x178], !P5 ;  /* 0x00005e0031007a0c */ /* 0x000fc60006fa1270 */
[----:B------:R1:W-:Y:S01]  /*aabf0*/  @P4 STG.E.U16 [R38.64], R60 ;  /* 0x0000003c26004986 */ /* 0x0003e2000c101504 */
[----:B0-----:R-:W-:-:S04]  /*aac00*/  IMAD.WIDE R36, R0, 0x2, R18 ;  /* 0x0000000200247825 */ /* 0x001fc800078e0212 */
[----:B-1----:R-:W-:Y:S01]  /*aac10*/  IMAD.WIDE R38, R0, 0x2, R44 ;  /* 0x0000000200267825 */ /* 0x002fe200078e022c */
[----:B--2---:R-:W-:-:S04]  /*aac20*/  ISETP.GE.AND P1, PT, R28, c[0x0][0x17c], PT ;  /* 0x00005f001c007a0c */ /* 0x004fc80003f26270 */
[----:B------:R-:W-:Y:S02]  /*aac30*/  ISETP.LT.AND P4, PT, R55, c[0x0][0x178], !P1 ;  /* 0x00005e0037007a0c */ /* 0x000fe40004f81270 */
[----:B------:R-:W-:Y:S01]  /*aac40*/  IADD3 R28, R0, c[0x0][0x198], RZ ;  /* 0x00006600001c7a10 */ /* 0x000fe20007ffe0ff */
[----:B------:R0:W-:Y:S01]  /*aac50*/  @P3 STG.E.U16 [R40.64], R61 ;  /* 0x0000003d28003986 */ /* 0x0001e2000c101504 */
[----:B------:R-:W-:Y:S02]  /*aac60*/  ISETP.LT.AND P6, PT, R52, c[0x0][0x178], !P1 ;  /* 0x00005e0034007a0c */ /* 0x000fe40004fc1270 */
[----:B------:R-:W-:Y:S02]  /*aac70*/  PRMT R0, R56, 0x7632, R0 ;  /* 0x0000763238007816 */ /* 0x000fe40000000000 */
[----:B------:R-:W-:Y:S01]  /*aac80*/  ISETP.LT.AND P3, PT, R53, c[0x0][0x178], !P1 ;  /* 0x00005e0035007a0c */ /* 0x000fe20004f61270 */
[----:B------:R1:W-:Y:S01]  /*aac90*/  @P2 STG.E.U16 [R36.64], R4 ;  /* 0x0000000424002986 */ /* 0x0003e2000c101504 */
[----:B0-----:R-:W-:-:S03]  /*aaca0*/  IMAD.WIDE R40, R28, 0x2, R2 ;  /* 0x000000021c287825 */ /* 0x001fc600078e0202 */
[----:B------:R0:W-:Y:S04]  /*aacb0*/  @P5 STG.E.U16 [R38.64], R32 ;  /* 0x0000002026005986 */ /* 0x0001e8000c101504 */
[----:B------:R2:W-:Y:S01]  /*aacc0*/  @P4 STG.E.U16 [R40.64], R0 ;  /* 0x0000000028004986 */ /* 0x0005e2000c101504 */
[----:B-1----:R-:W-:Y:S02]  /*aacd0*/  PRMT R4, R57, 0x7632, R4 ;  /* 0x0000763239047816 */ /* 0x002fe40000000004 */
[----:B------:R-:W-:Y:S01]  /*aace0*/  ISETP.LT.AND P4, PT, R7, c[0x0][0x178], !P1 ;  /* 0x00005e0007007a0c */ /* 0x000fe20004f81270 */
[----:B------:R-:W4:Y:S01]  /*aacf0*/  LDL.LU R57, [R1+0x4a0] ;  /* 0x0004a00001397983 */ /* 0x000f220000300800 */
[----:B------:R-:W-:-:S04]  /*aad00*/  IMAD.WIDE R36, R28, 0x2, R8 ;  /* 0x000000021c247825 */ /* 0x000fc800078e0208 */
[----:B0-----:R-:W-:Y:S01]  /*aad10*/  IMAD.WIDE R38, R28, 0x2, R10 ;  /* 0x000000021c267825 */ /* 0x001fe200078e020a */
[----:B--2---:R-:W-:Y:S02]  /*aad20*/  PRMT R0, R58, 0x7632, R0 ;  /* 0x000076323a007816 */ /* 0x004fe40000000000 */
[----:B------:R-:W2:Y:S01]  /*aad30*/  LDL.LU R58, [R1+0x470] ;  /* 0x00047000013a7983 */ /* 0x000ea20000300800 */
[----:B------:R-:W-:Y:S02]  /*aad40*/  ISETP.GE.AND P0, PT, R48, c[0x0][0x17c], PT ;  /* 0x00005f0030007a0c */ /* 0x000fe40003f06270 */
[----:B------:R-:W-:Y:S01]  /*aad50*/  PRMT R32, R59, 0x7632, R32 ;  /* 0x000076323b207816 */ /* 0x000fe20000000020 */
[----:B------:R0:W-:Y:S04]  /*aad60*/  @P6 STG.E.U16 [R36.64], R4 ;  /* 0x0000000424006986 */ /* 0x0001e8000c101504 */
[----:B------:R1:W-:Y:S04]  /*aad70*/  @P3 STG.E.U16 [R38.64], R0 ;  /* 0x0000000026003986 */ /* 0x0003e8000c101504 */
[----:B------:R-:W2:Y:S01]  /*aad80*/  LDL.LU R48, [R1+0x401c] ;  /* 0x00401c0001307983 */ /* 0x000ea20000300800 */
[----:B0-----:R-:W-:-:S03]  /*aad90*/  IMAD.WIDE R36, R28, 0x2, R12 ;  /* 0x000000021c247825 */ /* 0x001fc600078e020c */
[----:B------:R-:W2:Y:S01]  /*aada0*/  LDL.LU R59, [R1+0x170] ;  /* 0x00017000013b7983 */ /* 0x000ea20000300800 */
[----:B------:R-:W-:Y:S02]  /*aadb0*/  PRMT R4, R61, 0x7632, R4 ;  /* 0x000076323d047816 */ /* 0x000fe40000000004 */
[----:B-1----:R-:W-:Y:S02]  /*aadc0*/  PRMT R0, R60, 0x7632, R0 ;  /* 0x000076323c007816 */ /* 0x002fe40000000000 */
[----:B------:R-:W2:Y:S04]  /*aadd0*/  LDL.LU R60, [R1+0x110] ;  /* 0x00011000013c7983 */ /* 0x000ea80000300800 */
[----:B------:R-:W2:Y:S04]  /*aade0*/  LDL.LU R61, [R1+0xd0] ;  /* 0x0000d000013d7983 */ /* 0x000ea80000300800 */
[----:B------:R-:W-:Y:S04]  /*aadf0*/  @P4 STG.E.U16 [R36.64], R32 ;  /* 0x0000002024004986 */ /* 0x000fe8000c101504 */
[----:B------:R0:W1:Y:S04]  /*aae00*/  LDS.128 R36, [R6] ;  /* 0x0000000006247984 */ /* 0x0000680000000c00 */
[----:B0-----:R-:W2:Y:S01]  /*aae10*/  LDL.LU R6, [R1+0x90] ;  /* 0x0000900001067983 */ /* 0x001ea20000300800 */
[----:B------:R-:W-:-:S02]  /*aae20*/  ISETP.LT.AND P6, PT, R50, c[0x0][0x178], !P1 ;  /* 0x00005e0032007a0c */ /* 0x000fc40004fc1270 */
[----:B------:R-:W-:Y:S01]  /*aae30*/  ISETP.LT.AND P5, PT, R51, c[0x0][0x178], !P1 ;  /* 0x00005e0033007a0c */ /* 0x000fe20004fa1270 */
[----:B------:R-:W-:Y:S01]  /*aae40*/  IMAD.WIDE R40, R28, 0x2, R14 ;  /* 0x000000021c287825 */ /* 0x000fe200078e020e */
[----:B------:R-:W-:Y:S02]  /*aae50*/  ISETP.LT.AND P3, PT, R5, c[0x0][0x178], !P1 ;  /* 0x00005e0005007a0c */ /* 0x000fe40004f61270 */
[----:B---3--:R-:W-:Y:S01]  /*aae60*/  ISETP.GE.AND P2, PT, R42, c[0x0][0x17c], PT ;  /* 0x00005f002a007a0c */ /* 0x008fe20003f46270 */
[----:B------:R-:W-:Y:S01]  /*aae70*/  IMAD.WIDE R42, R28, 0x2, R16 ;  /* 0x000000021c2a7825 */ /* 0x000fe200078e0210 */
[----:B------:R-:W-:Y:S02]  /*aae80*/  ISETP.LT.AND P1, PT, R49, c[0x0][0x178], !P1 ;  /* 0x00005e0031007a0c */ /* 0x000fe40004f21270 */
[----:B------:R-:W-:-:S03]  /*aae90*/  PRMT R32, R4, 0x7632, R32 ;  /* 0x0000763204207816 */ /* 0x000fc60000000020 */
[----:B------:R0:W-:Y:S01]  /*aaea0*/  @P6 STG.E.U16 [R40.64], R0 ;  /* 0x0000000028006986 */ /* 0x0001e2000c101504 */
[----:B------:R-:W-:Y:S02]  /*aaeb0*/  ISETP.LT.AND P6, PT, R55, c[0x0][0x178], !P0 ;  /* 0x00005e0037007a0c */ /* 0x000fe400047c1270 */
[----:B------:R-:W-:Y:S01]  /*aaec0*/  ISETP.LT.AND P4, PT, R52, c[0x0][0x178], !P0 ;  /* 0x00005e0034007a0c */ /* 0x000fe20004781270 */
[----:B------:R3:W-:Y:S01]  /*aaed0*/  @P5 STG.E.U16 [R42.64], R4 ;  /* 0x000000042a005986 */ /* 0x0007e2000c101504 */
[----:B------:R-:W-:Y:S01]  /*aaee0*/  IMAD.WIDE R46, R28, 0x2, R18 ;  /* 0x000000021c2e7825 */ /* 0x000fe200078e0212 */
[----:B------:R-:W-:Y:S02]  /*aaef0*/  ISETP.LT.AND P5, PT, R53, c[0x0][0x178], !P0 ;  /* 0x00005e0035007a0c */ /* 0x000fe400047a1270 */
[----:B0-----:R-:W-:Y:S02]  /*aaf00*/  PRMT R0, R32, 0x7632, R0 ;  /* 0x0000763220007816 */ /* 0x001fe40000000000 */
[C---:B---3--:R-:W-:Y:S01]  /*aaf10*/  IADD3 R4, R28.reuse, c[0x0][0x198], RZ ;  /* 0x000066001c047a10 */ /* 0x048fe20007ffe0ff */
[----:B------:R-:W-:Y:S01]  /*aaf20*/  IMAD.WIDE R42, R28, 0x2, R44 ;  /* 0x000000021c2a7825 */ /* 0x000fe200078e022c */
[----:B------:R0:W-:Y:S01]  /*aaf30*/  @P3 STG.E.U16 [R46.64], R32 ;  /* 0x000000202e003986 */ /* 0x0001e2000c101504 */
[----:B------:R-:W-:-:S02]  /*aaf40*/  ISETP.LT.AND P3, PT, R7, c[0x0][0x178], !P0 ;  /* 0x00005e0007007a0c */ /* 0x000fc40004761270 */
[----:B------:R-:W-:Y:S01]  /*aaf50*/  IMAD.WIDE R40, R4, 0x2, R2 ;  /* 0x0000000204287825 */ /* 0x000fe200078e0202 */
[----:B------:R3:W-:Y:S01]  /*aaf60*/  @P1 STG.E.U16 [R42.64], R0 ;  /* 0x000000002a001986 */ /* 0x0007e2000c101504 */
[----:B------:R-:W-:Y:S02]  /*aaf70*/  ISETP.LT.AND P1, PT, R50, c[0x0][0x178], !P0 ;  /* 0x00005e0032007a0c */ /* 0x000fe40004721270 */
[----:B0-----:R-:W-:-:S04]  /*aaf80*/  IMAD.WIDE R46, R4, 0x2, R8 ;  /* 0x00000002042e7825 */ /* 0x001fc800078e0208 */
[C---:B---3--:R-:W-:Y:S01]  /*aaf90*/  IMAD.WIDE R42, R4.reuse, 0x2, R12 ;  /* 0x00000002042a7825 */ /* 0x048fe200078e020c */
[----:B------:R-:W-:Y:S01]  /*aafa0*/  IADD3 R0, R4, c[0x0][0x198], RZ ;  /* 0x0000660004007a10 */ /* 0x000fe20007ffe0ff */
[----:B----4-:R0:W-:Y:S01]  /*aafb0*/  @P6 STG.E.U16 [R40.64], R57 ;  /* 0x0000003928006986 */ /* 0x0101e2000c101504 */
[----:B------:R-:W-:-:S03]  /*aafc0*/  ISETP.LT.AND P6, PT, R51, c[0x0][0x178], !P0 ;  /* 0x00005e0033007a0c */ /* 0x000fc600047c1270 */
[----:B--2---:R2:W-:Y:S01]  /*aafd0*/  @P4 STG.E.U16 [R46.64], R58 ;  /* 0x0000003a2e004986 */ /* 0x0045e2000c101504 */
[----:B------:R-:W-:Y:S01]  /*aafe0*/  ISETP.LT.AND P4, PT, R5, c[0x0][0x178], !P0 ;  /* 0x00005e0005007a0c */ /* 0x000fe20004781270 */
[----:B0-----:R-:W-:Y:S01]  /*aaff0*/  IMAD.WIDE R40, R4, 0x2, R10 ;  /* 0x0000000204287825 */ /* 0x001fe200078e020a */
[----:B------:R-:W-:-:S03]  /*ab000*/  ISETP.LT.AND P0, PT, R49, c[0x0][0x178], !P0 ;  /* 0x00005e0031007a0c */ /* 0x000fc60004701270 */
[----:B--2---:R-:W-:Y:S01]  /*ab010*/  IMAD.WIDE R46, R4, 0x2, R14 ;  /* 0x00000002042e7825 */ /* 0x004fe200078e020e */
[----:B------:R0:W-:Y:S04]  /*ab020*/  @P5 STG.E.U16 [R40.64], R59 ;  /* 0x0000003b28005986 */ /* 0x0001e8000c101504 */
[----:B------:R2:W-:Y:S01]  /*ab030*/  @P3 STG.E.U16 [R42.64], R60 ;  /* 0x0000003c2a003986 */ /* 0x0005e2000c101504 */
[----:B------:R-:W-:-:S03]  /*ab040*/  ISETP.LT.AND P3, PT, R55, c[0x0][0x178], !P2 ;  /* 0x00005e0037007a0c */ /* 0x000fc60005761270 */
[----:B------:R3:W-:Y:S01]  /*ab050*/  @P1 STG.E.U16 [R46.64], R61 ;  /* 0x0000003d2e001986 */ /* 0x0007e2000c101504 */
[----:B0-----:R-:W-:-:S04]  /*ab060*/  IMAD.WIDE R40, R4, 0x2, R16 ;  /* 0x0000000204287825 */ /* 0x001fc800078e0210 */
[----:B--2---:R-:W-:-:S04]  /*ab070*/  IMAD.WIDE R42, R4, 0x2, R18 ;  /* 0x00000002042a7825 */ /* 0x004fc800078e0212 */
[----:B---3--:R-:W-:Y:S01]  /*ab080*/  IMAD.WIDE R46, R4, 0x2, R44 ;  /* 0x00000002042e7825 */ /* 0x008fe200078e022c */
[----:B------:R0:W-:Y:S01]  /*ab090*/  @P6 STG.E.U16 [R40.64], R6 ;  /* 0x0000000628006986 */ /* 0x0001e2000c101504 */
[----:B------:R-:W-:-:S03]  /*ab0a0*/  ISETP.LT.AND P1, PT, R53, c[0x0][0x178], !P2 ;  /* 0x00005e0035007a0c */ /* 0x000fc60005721270 */
[----:B------:R2:W-:Y:S01]  /*ab0b0*/  @P4 STG.E.U16 [R42.64], R24 ;  /* 0x000000182a004986 */ /* 0x0005e2000c101504 */
[----:B------:R-:W-:-:S03]  /*ab0c0*/  PRMT R4, R57, 0x7632, R4 ;  /* 0x0000763239047816 */ /* 0x000fc60000000004 */
[----:B-1----:R-:W-:Y:S01]  /*ab0d0*/  @P0 STG.E.U16 [R46.64], R36 ;  /* 0x000000242e000986 */ /* 0x002fe2000c101504 */
[----:B------:R-:W-:Y:S01]  /*ab0e0*/  ISETP.LT.AND P0, PT, R52, c[0x0][0x178], !P2 ;  /* 0x00005e0034007a0c */ /* 0x000fe20005701270 */
[C---:B0-----:R-:W-:Y:S01]  /*ab0f0*/  IMAD.WIDE R40, R0.reuse, 0x2, R2 ;  /* 0x0000000200287825 */ /* 0x041fe200078e0202 */
[----:B------:R-:W-:Y:S01]  /*ab100*/  PRMT R28, R59, 0x7632, R28 ;  /* 0x000076323b1c7816 */ /* 0x000fe2000000001c */
[----:B------:R-:W3:Y:S02]  /*ab110*/  LDL.LU R52, [R1+0x40ac] ;  /* 0x0040ac0001347983 */ /* 0x000ee40000300800 */
[----:B--2---:R-:W-:Y:S02]  /*ab120*/  IMAD.WIDE R42, R0, 0x2, R10 ;  /* 0x00000002002a7825 */ /* 0x004fe400078e020a */
[----:B------:R0:W-:Y:S02]  /*ab130*/  @P3 STG.E.U16 [R40.64], R4 ;  /* 0x0000000428003986 */ /* 0x0001e4000c101504 */
[----:B0-----:R-:W-:Y:S01]  /*ab140*/  PRMT R4, R58, 0x7632, R4 ;  /* 0x000076323a047816 */ /* 0x001fe20000000004 */
[----:B------:R-:W-:-:S05]  /*ab150*/  IMAD.WIDE R40, R0, 0x2, R8 ;  /* 0x0000000200287825 */ /* 0x000fca00078e0208 */
[----:B------:R0:W-:Y:S04]  /*ab160*/  @P0 STG.E.U16 [R40.64], R4 ;  /* 0x0000000428000986 */ /* 0x0001e8000c101504 */
[----:B------:R-:W-:Y:S04]  /*ab170*/  @P1 STG.E.U16 [R42.64], R28 ;  /* 0x0000001c2a001986 */ /* 0x000fe8000c101504 */
[----:B------:R1:W2:Y:S01]  /*ab180*/  LDS.128 R40, [R54] ;  /* 0x0000000036287984 */ /* 0x0002a20000000c00 */
[----:B------:R-:W-:Y:S02]  /*ab190*/  ISETP.LT.AND P4, PT, R7, c[0x0][0x178], !P2 ;  /* 0x00005e0007007a0c */ /* 0x000fe40005781270 */
[----:B------:R-:W-:-:S02]  /*ab1a0*/  ISETP.LT.AND P3, PT, R50, c[0x0][0x178], !P2 ;  /* 0x00005e0032007a0c */ /* 0x000fc40005761270 */
[----:B------:R-:W-:Y:S02]  /*ab1b0*/  PRMT R24, R61, 0x7632, R24 ;  /* 0x000076323d187816 */ /* 0x000fe40000000018 */
[----:B------:R-:W-:Y:S01]  /*ab1c0*/  ISETP.GE.AND P5, PT, R48, c[0x0][0x17c], PT ;  /* 0x00005f0030007a0c */ /* 0x000fe20003fa6270 */
[----:B------:R-:W4:Y:S01]  /*ab1d0*/  LDL.LU R61, [R1+0x490] ;  /* 0x00049000013d7983 */ /* 0x000f220000300800 */
[----:B0-----:R-:W-:Y:S02]  /*ab1e0*/  PRMT R4, R6, 0x7632, R4 ;  /* 0x0000763206047816 */ /* 0x001fe40000000004 */
[----:B------:R-:W-:Y:S01]  /*ab1f0*/  PRMT R32, R60, 0x7632, R32 ;  /* 0x000076323c207816 */ /* 0x000fe20000000020 */
[----:B------:R-:W3:Y:S01]  /*ab200*/  LDL.LU R48, [R1+0x150] ;  /* 0x0001500001307983 */ /* 0x000ee20000300800 */
[----:B------:R-:W-:-:S03]  /*ab210*/  ISETP.LT.AND P1, PT, R51, c[0x0][0x178], !P2 ;  /* 0x00005e0033007a0c */ /* 0x000fc60005721270 */
[----:B------:R-:W3:Y:S01]  /*ab220*/  LDL.LU R6, [R1+0x100] ;  /* 0x0001000001067983 */ /* 0x000ee20000300800 */
[----:B------:R-:W-:Y:S01]  /*ab230*/  ISETP.LT.AND P0, PT, R5, c[0x0][0x178], !P2 ;  /* 0x00005e0005007a0c */ /* 0x000fe20005701270 */
[C---:B------:R-:W-:Y:S02]  /*ab240*/  IMAD.WIDE R46, R0.reuse, 0x2, R12 ;  /* 0x00000002002e7825 */ /* 0x040fe400078e020c */
[----:B------:R-:W3:Y:S01]  /*ab250*/  LDL.LU R60, [R1+0x4024] ;  /* 0x00402400013c7983 */ /* 0x000ee20000300800 */
[----:B------:R-:W-:Y:S01]  /*ab260*/  ISETP.LT.AND P2, PT, R49, c[0x0][0x178], !P2 ;  /* 0x00005e0031007a0c */ /* 0x000fe20005741270 */
[----:B------:R-:W-:Y:S02]  /*ab270*/  IMAD.WIDE R56, R0, 0x2, R14 ;  /* 0x0000000200387825 */ /* 0x000fe400078e020e */
[----:B-1----:R-:W3:Y:S01]  /*ab280*/  LDL.LU R54, [R1+0xc0] ;  /* 0x0000c00001367983 */ /* 0x002ee20000300800 */
[----:B------:R-:W-:-:S03]  /*ab290*/  PRMT R28, R36, 0x7632, R28 ;  /* 0x00007632241c7816 */ /* 0x000fc6000000001c */
[----:B------:R0:W-:Y:S01]  /*ab2a0*/  @P4 STG.E.U16 [R46.64], R32 ;  /* 0x000000202e004986 */ /* 0x0001e2000c101504 */
[----:B------:R-:W-:-:S03]  /*ab2b0*/  IMAD.WIDE R58, R0, 0x2, R44 ;  /* 0x00000002003a7825 */ /* 0x000fc600078e022c */
[----:B------:R1:W-:Y:S04]  /*ab2c0*/  @P3 STG.E.U16 [R56.64], R24 ;  /* 0x0000001838003986 */ /* 0x0003e8000c101504 */
[----:B--2---:R2:W-:Y:S01]  /*ab2d0*/  STL [R1+0x4084], R43 ;  /* 0x0040842b01007387 */ /* 0x0045e20000100800 */
[----:B0-----:R-:W-:Y:S01]  /*ab2e0*/  IMAD.WIDE R46, R0, 0x2, R16 ;  /* 0x00000002002e7825 */ /* 0x001fe200078e0210 */
[----:B-1----:R-:W-:Y:S02]  /*ab2f0*/  PRMT R24, R24, 0x7632, R24 ;  /* 0x0000763218187816 */ /* 0x002fe40000000018 */
[----:B--2---:R-:W2:Y:S01]  /*ab300*/  LDL.LU R43, [R1+0x17a0] ;  /* 0x0017a000012b7983 */ /* 0x004ea20000300800 */
[----:B------:R-:W-:-:S03]  /*ab310*/  IMAD.WIDE R56, R0, 0x2, R18 ;  /* 0x0000000200387825 */ /* 0x000fc600078e0212 */
[----:B------:R0:W-:Y:S04]  /*ab320*/  @P1 STG.E.U16 [R46.64], R4 ;  /* 0x000000042e001986 */ /* 0x0001e8000c101504 */
[----:B------:R-:W-:Y:S04]  /*ab330*/  @P0 STG.E.U16 [R56.64], R24 ;  /* 0x0000001838000986 */ /* 0x000fe8000c101504 */
[----:B------:R1:W-:Y:S04]  /*ab340*/  @P2 STG.E.U16 [R58.64], R28 ;  /* 0x0000001c3a002986 */ /* 0x0003e8000c101504 */
[----:B0-----:R-:W3:Y:S04]  /*ab350*/  LDL.LU R4, [R1+0x4020] ;  /* 0x0040200001047983 */ /* 0x001ee80000300800 */
[----:B-1----:R-:W3:Y:S01]  /*ab360*/  LDL.LU R28, [R1+0x190] ;  /* 0x00019000011c7983 */ /* 0x002ee20000300800 */
[----:B------:R-:W-:-:S02]  /*ab370*/  ISETP.LT.AND P3, PT, R55, c[0x0][0x178], !P5 ;  /* 0x00005e0037007a0c */ /* 0x000fc40006f61270 */
[----:B------:R-:W-:Y:S02]  /*ab380*/  ISETP.LT.AND P6, PT, R53, c[0x0][0x178], !P5 ;  /* 0x00005e0035007a0c */ /* 0x000fe40006fc1270 */
[----:B------:R-:W-:Y:S02]  /*ab390*/  IADD3 R0, R0, c[0x0][0x198], RZ ;  /* 0x0000660000007a10 */ /* 0x000fe40007ffe0ff */
[----:B------:R-:W-:Y:S02]  /*ab3a0*/  ISETP.LT.AND P2, PT, R7, c[0x0][0x178], !P5 ;  /* 0x00005e0007007a0c */ /* 0x000fe40006f41270 */
[----:B------:R-:W-:Y:S01]  /*ab3b0*/  ISETP.LT.AND P1, PT, R50, c[0x0][0x178], !P5 ;  /* 0x00005e0032007a0c */ /* 0x000fe20006f21270 */
[----:B------:R-:W-:-:S04]  /*ab3c0*/  IMAD.WIDE R56, R0, 0x2, R2 ;  /* 0x0000000200387825 */ /* 0x000fc800078e0202 */
[----:B------:R-:W-:-:S04]  /*ab3d0*/  IMAD.WIDE R58, R0, 0x2, R8 ;  /* 0x00000002003a7825 */ /* 0x000fc800078e0208 */
[C---:B------:R-:W-:Y:S01]  /*ab3e0*/  IMAD.WIDE R46, R0.reuse, 0x2, R10 ;  /* 0x00000002002e7825 */ /* 0x040fe200078e020a */
[----:B----4-:R0:W-:Y:S01]  /*ab3f0*/  @P3 STG.E.U16 [R56.64], R61 ;  /* 0x0000003d38003986 */ /* 0x0101e2000c101504 */
[----:B------:R-:W-:Y:S02]  /*ab400*/  ISETP.LT.AND P3, PT, R51, c[0x0][0x178], !P5 ;  /* 0x00005e0033007a0c */ /* 0x000fe40006f61270 */
[----:B0-----:R-:W-:Y:S01]  /*ab410*/  IMAD.WIDE R56, R0, 0x2, R12 ;  /* 0x0000000200387825 */ /* 0x001fe200078e020c */
[----:B------:R-:W-:Y:S02]  /*ab420*/  PRMT R24, R61, 0x7632, R24 ;  /* 0x000076323d187816 */ /* 0x000fe40000000018 */
[----:B--2---:R-:W-:Y:S02]  /*ab430*/  ISETP.LT.AND P4, PT, R43, c[0x0][0x178], !P5 ;  /* 0x00005e002b007a0c */ /* 0x004fe40006f81270 */
[----:B---3--:R-:W-:-:S11]  /*ab440*/  ISETP.GE.AND P0, PT, R4, c[0x0][0x17c], PT ;  /* 0x00005f0004007a0c */ /* 0x008fd60003f06270 */
[----:B------:R-:W-:Y:S01]  /*ab450*/  @P4 STG.E.U16 [R58.64], R28 ;  /* 0x0000001c3a004986 */ /* 0x000fe2000c101504 */
[----:B------:R-:W-:-:S03]  /*ab460*/  ISETP.LT.AND P4, PT, R5, c[0x0][0x178], !P5 ;  /* 0x00005e0005007a0c */ /* 0x000fc60006f81270 */
[----:B------:R0:W-:Y:S01]  /*ab470*/  @P6 STG.E.U16 [R46.64], R48 ;  /* 0x000000302e006986 */ /* 0x0001e2000c101504 */
[----:B------:R-:W-:-:S03]  /*ab480*/  ISETP.LT.AND P5, PT, R49, c[0x0][0x178], !P5 ;  /* 0x00005e0031007a0c */ /* 0x000fc60006fa1270 */
[----:B------:R1:W-:Y:S01]  /*ab490*/  @P2 STG.E.U16 [R56.64], R6 ;  /* 0x0000000638002986 */ /* 0x0003e2000c101504 */
[----:B------:R-:W-:Y:S01]  /*ab4a0*/  ISETP.LT.AND P6, PT, R55, c[0x0][0x178], !P0 ;  /* 0x00005e0037007a0c */ /* 0x000fe200047c1270 */
[C---:B0-----:R-:W-:Y:S01]  /*ab4b0*/  IMAD.WIDE R46, R0.reuse, 0x2, R14 ;  /* 0x00000002002e7825 */ /* 0x041fe200078e020e */
[----:B------:R-:W-:-:S04]  /*ab4c0*/  IADD3 R4, R0, c[0x0][0x198], RZ ;  /* 0x0000660000047a10 */ /* 0x000fc80007ffe0ff */
[----:B------:R0:W-:Y:S01]  /*ab4d0*/  @P1 STG.E.U16 [R46.64], R54 ;  /* 0x000000362e001986 */ /* 0x0001e2000c101504 */
[----:B-1----:R-:W-:Y:S01]  /*ab4e0*/  IMAD.WIDE R56, R0, 0x2, R18 ;  /* 0x0000000200387825 */ /* 0x002fe200078e0212 */
[----:B------:R-:W-:Y:S02]  /*ab4f0*/  ISETP.LT.AND P1, PT, R43, c[0x0][0x178], !P0 ;  /* 0x00005e002b007a0c */ /* 0x000fe40004721270 */
[----:B------:R-:W-:Y:S01]  /*ab500*/  ISETP.GE.AND P2, PT, R60, c[0x0][0x17c], PT ;  /* 0x00005f003c007a0c */ /* 0x000fe20003f46270 */
[----:B------:R-:W-:-:S04]  /*ab510*/  IMAD.WIDE R58, R0, 0x2, R44 ;  /* 0x00000002003a7825 */ /* 0x000fc800078e022c */
[----:B0-----:R-:W-:-:S05]  /*ab520*/  IMAD.WIDE R46, R0, 0x2, R16 ;  /* 0x00000002002e7825 */ /* 0x001fca00078e0210 */
[----:B------:R0:W-:Y:S01]  /*ab530*/  @P3 STG.E.U16 [R46.64], R52 ;  /* 0x000000342e003986 */ /* 0x0001e2000c101504 */
[----:B------:R-:W-:-:S03]  /*ab540*/  IMAD.WIDE R60, R4, 0x2, R2 ;  /* 0x00000002043c7825 */ /* 0x000fc600078e0202 */
[----:B------:R-:W-:Y:S01]  /*ab550*/  @P4 STG.E.U16 [R56.64], R20 ;  /* 0x0000001438004986 */ /* 0x000fe2000c101504 */
[----:B------:R-:W-:-:S03]  /*ab560*/  ISETP.LT.AND P4, PT, R53, c[0x0][0x178], !P0 ;  /* 0x00005e0035007a0c */ /* 0x000fc60004781270 */
[----:B------:R1:W-:Y:S01]  /*ab570*/  @P5 STG.E.U16 [R58.64], R40 ;  /* 0x000000283a005986 */ /* 0x0003e2000c101504 */
[----:B------:R-:W-:-:S03]  /*ab580*/  ISETP.LT.AND P5, PT, R7, c[0x0][0x178], !P0 ;  /* 0x00005e0007007a0c */ /* 0x000fc600047a1270 */
[----:B------:R2:W-:Y:S01]  /*ab590*/  @P6 STG.E.U16 [R60.64], R24 ;  /* 0x000000183c006986 */ /* 0x0005e2000c101504 */
[----:B------:R-:W-:Y:S01]  /*ab5a0*/  ISETP.LT.AND P6, PT, R50, c[0x0][0x178], !P0 ;  /* 0x00005e0032007a0c */ /* 0x000fe200047c1270 */
[----:B0-----:R-:W-:Y:S01]  /*ab5b0*/  IMAD.WIDE R46, R4, 0x2, R10 ;  /* 0x00000002042e7825 */ /* 0x001fe200078e020a */
[----:B------:R-:W-:Y:S02]  /*ab5c0*/  PRMT R0, R48, 0x7632, R0 ;  /* 0x0000763230007816 */ /* 0x000fe40000000000 */
[----:B------:R-:W-:Y:S01]  /*ab5d0*/  ISETP.LT.AND P3, PT, R51, c[0x0][0x178], !P0 ;  /* 0x00005e0033007a0c */ /* 0x000fe20004761270 */
[----:B-1----:R-:W-:Y:S01]  /*ab5e0*/  IMAD.WIDE R58, R4, 0x2, R8 ;  /* 0x00000002043a7825 */ /* 0x002fe200078e0208 */
[----:B--2---:R-:W-:-:S03]  /*ab5f0*/  PRMT R24, R28, 0x7632, R24 ;  /* 0x000076321c187816 */ /* 0x004fc60000000018 */
[----:B------:R-:W-:Y:S01]  /*ab600*/  IMAD.WIDE R56, R4, 0x2, R12 ;  /* 0x0000000204387825 */ /* 0x000fe200078e020c */
[----:B------:R-:W-:Y:S02]  /*ab610*/  PRMT R20, R6, 0x7632, R20 ;  /* 0x0000763206147816 */ /* 0x000fe40000000014 */
[----:B------:R-:W-:Y:S01]  /*ab620*/  PRMT R52, R52, 0x7632, R52 ;  /* 0x0000763234347816 */ /* 0x000fe20000000034 */
[----:B------:R0:W-:Y:S01]  /*ab630*/  @P1 STG.E.U16 [R58.64], R24 ;  /* 0x000000183a001986 */ /* 0x0001e2000c101504 */
[----:B------:R-:W-:-:S03]  /*ab640*/  ISETP.LT.AND P1, PT, R49, c[0x0][0x178], !P0 ;  /* 0x00005e0031007a0c */ /* 0x000fc60004721270 */
[----:B------:R1:W-:Y:S01]  /*ab650*/  @P4 STG.E.U16 [R46.64], R0 ;  /* 0x000000002e004986 */ /* 0x0003e2000c101504 */
[----:B------:R-:W-:-:S03]  /*ab660*/  ISETP.LT.AND P4, PT, R5, c[0x0][0x178], !P0 ;  /* 0x00005e0005007a0c */ /* 0x000fc60004781270 */
[----:B------:R2:W-:Y:S01]  /*ab670*/  @P5 STG.E.U16 [R56.64], R20 ;  /* 0x0000001438005986 */ /* 0x0005e2000c101504 */
[----:B0-----:R-:W-:Y:S01]  /*ab680*/  PRMT R24, R54, 0x7632, R24 ;  /* 0x0000763236187816 */ /* 0x001fe20000000018 */
[----:B------:R-:W-:Y:S01]  /*ab690*/  IMAD.WIDE R58, R4, 0x2, R14 ;  /* 0x00000002043a7825 */ /* 0x000fe200078e020e */
[----:B------:R-:W-:Y:S01]  /*ab6a0*/  PRMT R40, R40, 0x7632, R40 ;  /* 0x0000763228287816 */ /* 0x000fe20000000028 */
[----:B------:R-:W3:Y:S02]  /*ab6b0*/  LDL.LU R6, [R1+0x454] ;  /* 0x0004540001067983 */ /* 0x000ee40000300800 */
[----:B-1----:R-:W-:Y:S02]  /*ab6c0*/  IMAD.WIDE R46, R4, 0x2, R16 ;  /* 0x00000002042e7825 */ /* 0x002fe400078e0210 */
[----:B------:R-:W-:Y:S01]  /*ab6d0*/  @P6 STG.E.U16 [R58.64], R24 ;  /* 0x000000183a006986 */ /* 0x000fe2000c101504 */
[----:B--2---:R-:W-:Y:S01]  /*ab6e0*/  PRMT R20, R20, 0x7632, R20 ;  /* 0x0000763214147816 */ /* 0x004fe20000000014 */
[----:B------:R-:W-:-:S02]  /*ab6f0*/  IMAD.WIDE R56, R4, 0x2, R44 ;  /* 0x0000000204387825 */ /* 0x000fc400078e022c */
[----:B------:R0:W-:Y:S04]  /*ab700*/  @P3 STG.E.U16 [R46.64], R52 ;  /* 0x000000342e003986 */ /* 0x0001e8000c101504 */
[----:B------:R-:W2:Y:S04]  /*ab710*/  LDL.LU R28, [R1+0x134] ;  /* 0x00013400011c7983 */ /* 0x000ea80000300800 */
[----:B------:R-:W4:Y:S01]  /*ab720*/  LDL.LU R48, [R1+0xf4] ;  /* 0x0000f40001307983 */ /* 0x000f220000300800 */
[----:B0-----:R-:W-:-:S03]  /*ab730*/  IMAD.WIDE R46, R4, 0x2, R18 ;  /* 0x00000002042e7825 */ /* 0x001fc600078e0212 */
[----:B------:R-:W2:Y:S04]  /*ab740*/  LDL.LU R54, [R1+0xb4] ;  /* 0x0000b40001367983 */ /* 0x000ea80000300800 */
[----:B------:R-:W-:Y:S04]  /*ab750*/  @P4 STG.E.U16 [R46.64], R20 ;  /* 0x000000142e004986 */ /* 0x000fe8000c101504 */
[----:B------:R-:W2:Y:S04]  /*ab760*/  LDL.LU R52, [R1+0x144] ;  /* 0x0001440001347983 */ /* 0x000ea80000300800 */
[----:B------:R0:W-:Y:S04]  /*ab770*/  @P1 STG.E.U16 [R56.64], R40 ;  /* 0x0000002838001986 */ /* 0x0001e8000c101504 */
[----:B0-----:R-:W2:Y:S04]  /*ab780*/  LDL.LU R56, [R1+0x4028] ;  /* 0x0040280001387983 */ /* 0x001ea80000300800 */
[----:B------:R-:W2:Y:S04]  /*ab790*/  LDL.LU R57, [R1+0x402c] ;  /* 0x00402c0001397983 */ /* 0x000ea80000300800 */
[----:B------:R-:W2:Y:S01]  /*ab7a0*/  LDL.LU R40, [R1+0x164] ;  /* 0x0001640001287983 */ /* 0x000ea20000300800 */
[----:B------:R-:W-:-:S02]  /*ab7b0*/  ISETP.LT.AND P5, PT, R55, c[0x0][0x178], !P2 ;  /* 0x00005e0037007a0c */ /* 0x000fc400057a1270 */
[----:B------:R-:W-:Y:S02]  /*ab7c0*/  ISETP.LT.AND P6, PT, R43, c[0x0][0x178], !P2 ;  /* 0x00005e002b007a0c */ /* 0x000fe400057c1270 */
[----:B------:R-:W-:-:S05]  /*ab7d0*/  IADD3 R0, R4, c[0x0][0x198], RZ ;  /* 0x0000660004007a10 */ /* 0x000fca0007ffe0ff */
[----:B------:R-:W-:-:S04]  /*ab7e0*/  IMAD.WIDE R58, R0, 0x2, R2 ;  /* 0x00000002003a7825 */ /* 0x000fc800078e0202 */
[----:B------:R-:W-:Y:S01]  /*ab7f0*/  IMAD.WIDE R60, R0, 0x2, R8 ;  /* 0x00000002003c7825 */ /* 0x000fe200078e0208 */
[----:B------:R-:W-:Y:S02]  /*ab800*/  ISETP.LT.AND P0, PT, R53, c[0x0][0x178], !P2 ;  /* 0x00005e0035007a0c */ /* 0x000fe40005701270 */
[----:B------:R-:W-:Y:S02]  /*ab810*/  ISETP.LT.AND P3, PT, R7, c[0x0][0x178], !P2 ;  /* 0x00005e0007007a0c */ /* 0x000fe40005761270 */
[----:B------:R-:W-:Y:S01]  /*ab820*/  ISETP.LT.AND P4, PT, R50, c[0x0][0x178], !P2 ;  /* 0x00005e0032007a0c */ /* 0x000fe20005781270 */
[----:B---3--:R0:W-:Y:S01]  /*ab830*/  @P5 STG.E.U16 [R58.64], R6 ;  /* 0x000000063a005986 */ /* 0x0081e2000c101504 */
[----:B------:R-:W-:-:S03]  /*ab840*/  ISETP.LT.AND P5, PT, R51, c[0x0][0x178], !P2 ;  /* 0x00005e0033007a0c */ /* 0x000fc600057a1270 */
[----:B--2---:R1:W-:Y:S01]  /*ab850*/  @P6 STG.E.U16 [R60.64], R40 ;  /* 0x000000283c006986 */ /* 0x0043e2000c101504 */
[----:B------:R-:W-:Y:S02]  /*ab860*/  ISETP.LT.AND P6, PT, R5, c[0x0][0x178], !P2 ;  /* 0x00005e0005007a0c */ /* 0x000fe400057c1270 */
[----:B------:R-:W-:Y:S01]  /*ab870*/  ISETP.LT.AND P2, PT, R49, c[0x0][0x178], !P2 ;  /* 0x00005e0031007a0c */ /* 0x000fe20005741270 */
[----:B------:R-:W2:Y:S04]  /*ab880*/  LDL.LU R5, [R1+0x40a8] ;  /* 0x0040a80001057983 */ /* 0x000ea80000300800 */
[----:B------:R-:W3:Y:S01]  /*ab890*/  LDL.LU R49, [R1+0x40a4] ;  /* 0x0040a40001317983 */ /* 0x000ee20000300800 */
[----:B------:R-:W-:Y:S01]  /*ab8a0*/  IMAD.WIDE R46, R0, 0x2, R10 ;  /* 0x00000002002e7825 */ /* 0x000fe200078e020a */
[----:B------:R-:W-:-:S03]  /*ab8b0*/  ISETP.GE.AND P1, PT, R56, c[0x0][0x17c], PT ;  /* 0x00005f0038007a0c */ /* 0x000fc60003f26270 */
[C---:B0-----:R-:W-:Y:S01]  /*ab8c0*/  IMAD.WIDE R58, R0.reuse, 0x2, R12 ;  /* 0x00000002003a7825 */ /* 0x041fe200078e020c */
[----:B------:R0:W-:Y:S01]  /*ab8d0*/  @P0 STG.E.U16 [R46.64], R52 ;  /* 0x000000342e000986 */ /* 0x0001e2000c101504 */
[----:B------:R-:W-:Y:S02]  /*ab8e0*/  ISETP.GE.AND P0, PT, R57, c[0x0][0x17c], PT ;  /* 0x00005f0039007a0c */ /* 0x000fe40003f06270 */
[C---:B-1----:R-:W-:Y:S01]  /*ab8f0*/  IMAD.WIDE R60, R0.reuse, 0x2, R14 ;  /* 0x00000002003c7825 */ /* 0x042fe200078e020e */
[----:B------:R1:W-:Y:S03]  /*ab900*/  @P3 STG.E.U16 [R58.64], R28 ;  /* 0x0000001c3a003986 */ /* 0x0003e6000c101504 */
[C---:B------:R-:W-:Y:S01]  /*ab910*/  IMAD.WIDE R56, R0.reuse, 0x2, R16 ;  /* 0x0000000200387825 */ /* 0x040fe200078e0210 */
[----:B----4-:R-:W-:Y:S03]  /*ab920*/  @P4 STG.E.U16 [R60.64], R48 ;  /* 0x000000303c004986 */ /* 0x010fe6000c101504 */
[C---:B0-----:R-:W-:Y:S01]  /*ab930*/  IMAD.WIDE R46, R0.reuse, 0x2, R18 ;  /* 0x00000002002e7825 */ /* 0x041fe200078e0212 */
[----:B------:R0:W-:Y:S03]  /*ab940*/  @P5 STG.E.U16 [R56.64], R54 ;  /* 0x0000003638005986 */ /* 0x0001e6000c101504 */
[----:B-1----:R-:W-:Y:S01]  /*ab950*/  IMAD.WIDE R58, R0, 0x2, R44 ;  /* 0x00000002003a7825 */ /* 0x002fe200078e022c */
[----:B------:R-:W-:-:S02]  /*ab960*/  ISETP.LT.AND P3, PT, R55, c[0x0][0x178], !P1 ;  /* 0x00005e0037007a0c */ /* 0x000fc40004f61270 */
[----:B------:R-:W-:Y:S02]  /*ab970*/  ISETP.LT.AND P5, PT, R53, c[0x0][0x178], !P1 ;  /* 0x00005e0035007a0c */ /* 0x000fe40004fa1270 */
[----:B------:R-:W-:Y:S02]  /*ab980*/  IADD3 R0, R0, c[0x0][0x198], RZ ;  /* 0x0000660000007a10 */ /* 0x000fe40007ffe0ff */
[----:B------:R-:W-:Y:S02]  /*ab990*/  PRMT R24, R6, 0x7632, R24 ;  /* 0x0000763206187816 */ /* 0x000fe40000000018 */
[----:B------:R-:W-:Y:S01]  /*ab9a0*/  PRMT R4, R40, 0x7632, R4 ;  /* 0x0000763228047816 */ /* 0x000fe20000000004 */
[----:B0-----:R-:W-:Y:S01]  /*ab9b0*/  IMAD.WIDE R56, R0, 0x2, R10 ;  /* 0x0000000200387825 */ /* 0x001fe200078e020a */
[----:B------:R-:W-:Y:S01]  /*ab9c0*/  PRMT R20, R52, 0x7632, R20 ;  /* 0x0000763234147816 */ /* 0x000fe20000000014 */
[----:B------:R-:W4:Y:S01]  /*ab9d0*/  LDL.LU R6, [R1+0x40a0] ;  /* 0x0040a00001067983 */ /* 0x000f220000300800 */
[----:B------:R-:W-:-:S02]  /*ab9e0*/  ISETP.LT.AND P4, PT, R50, c[0x0][0x178], !P1 ;  /* 0x00005e0032007a0c */ /* 0x000fc40004f81270 */
[----:B------:R-:W-:Y:S01]  /*ab9f0*/  PRMT R32, R29, 0x7632, R32 ;  /* 0x000076321d207816 */ /* 0x000fe20000000020 */
[----:B---3--:R0:W-:Y:S04]  /*aba00*/  @P6 STG.E.U16 [R46.64], R49 ;  /* 0x000000312e006986 */ /* 0x0081e8000c101504 */
[----:B------:R1:W-:Y:S01]  /*aba10*/  @P2 STG.E.U16 [R58.64], R29 ;  /* 0x0000001d3a002986 */ /* 0x0003e2000c101504 */
[----:B------:R-:W-:Y:S02]  /*aba20*/  ISETP.LT.AND P2, PT, R43, c[0x0][0x178], !P1 ;  /* 0x00005e002b007a0c */ /* 0x000fe40004f41270 */
[----:B------:R-:W-:Y:S01]  /*aba30*/  ISETP.LT.AND P6, PT, R7, c[0x0][0x178], !P1 ;  /* 0x00005e0007007a0c */ /* 0x000fe20004fc1270 */
[----:B0-----:R-:W-:-:S04]  /*aba40*/  IMAD.WIDE R46, R0, 0x2, R8 ;  /* 0x00000002002e7825 */ /* 0x001fc800078e0208 */
[----:B-1----:R-:W-:-:S05]  /*aba50*/  IMAD.WIDE R58, R0, 0x2, R2 ;  /* 0x00000002003a7825 */ /* 0x002fca00078e0202 */
[----:B------:R0:W-:Y:S04]  /*aba60*/  @P3 STG.E.U16 [R58.64], R24 ;  /* 0x000000183a003986 */ /* 0x0001e8000c101504 */
[----:B------:R-:W-:Y:S04]  /*aba70*/  @P2 STG.E.U16 [R46.64], R4 ;  /* 0x000000042e002986 */ /* 0x000fe8000c101504 */
[----:B------:R1:W-:Y:S01]  /*aba80*/  @P5 STG.E.U16 [R56.64], R20 ;  /* 0x0000001438005986 */ /* 0x0003e2000c101504 */
[----:B0-----:R-:W-:Y:S01]  /*aba90*/  PRMT R24, R28, 0x7632, R24 ;  /* 0x000076321c187816 */ /* 0x001fe20000000018 */
[----:B------:R-:W-:-:S02]  /*abaa0*/  IMAD.WIDE R58, R0, 0x2, R12 ;  /* 0x00000002003a7825 */ /* 0x000fc400078e020c */
[----:B-1----:R-:W3:Y:S04]  /*abab0*/  LDL.LU R57, [R1+0x484] ;  /* 0x0004840001397983 */ /* 0x002ee80000300800 */
[----:B------:R-:W2:Y:S04]  /*abac0*/  LDL.LU R60, [R1+0x464] ;  /* 0x00046400013c7983 */ /* 0x000ea80000300800 */
[----:B------:R-:W2:Y:S04]  /*abad0*/  LDL.LU R61, [R1+0x184] ;  /* 0x00018400013d7983 */ /* 0x000ea80000300800 */
[----:B------:R-:W2:Y:S04]  /*abae0*/  LDL.LU R40, [R1+0x124] ;  /* 0x0001240001287983 */ /* 0x000ea80000300800 */
[----:B------:R-:W2:Y:S04]  /*abaf0*/  LDL.LU R52, [R1+0xe4] ;  /* 0x0000e40001347983 */ /* 0x000ea80000300800 */
[----:B------:R0:W-:Y:S04]  /*abb00*/  @P6 STG.E.U16 [R58.64], R24 ;  /* 0x000000183a006986 */ /* 0x0001e8000c101504 */
[----:B0-----:R-:W2:Y:S04]  /*abb10*/  LDL.LU R58, [R1+0x17b4] ;  /* 0x0017b400013a7983 */ /* 0x001ea80000300800 */
[----:B------:R-:W3:Y:S01]  /*abb20*/  LDL.LU R59, [R1+0x17b8] ;  /* 0x0017b800013b7983 */ /* 0x000ee20000300800 */
[----:B------:R-:W-:Y:S01]  /*abb30*/  PRMT R4, R48, 0x7632, R4 ;  /* 0x0000763230047816 */ /* 0x000fe20000000004 */
[----:B------:R-:W-:Y:S01]  /*abb40*/  IMAD.WIDE R46, R0, 0x2, R14 ;  /* 0x00000002002e7825 */ /* 0x000fe200078e020e */
[----:B------:R-:W-:Y:S01]  /*abb50*/  PRMT R20, R54, 0x7632, R20 ;  /* 0x0000763236147816 */ /* 0x000fe20000000014 */
[----:B------:R-:W4:Y:S01]  /*abb60*/  LDL.LU R56, [R1+0x4034] ;  /* 0x0040340001387983 */ /* 0x000f220000300800 */
[----:B------:R-:W-:Y:S01]  /*abb70*/  PRMT R24, R49, 0x7632, R24 ;  /* 0x0000763231187816 */ /* 0x000fe20000000018 */
[----:B------:R-:W-:-:S02]  /*abb80*/  IMAD.WIDE R48, R0, 0x2, R16 ;  /* 0x0000000200307825 */ /* 0x000fc400078e0210 */
[----:B------:R0:W-:Y:S02]  /*abb90*/  @P4 STG.E.U16 [R46.64], R4 ;  /* 0x000000042e004986 */ /* 0x0001e4000c101504 */
[C---:B------:R-:W-:Y:S02]  /*abba0*/  IMAD.WIDE R28, R0.reuse, 0x2, R44 ;  /* 0x00000002001c7825 */ /* 0x040fe400078e022c */
[----:B------:R-:W4:Y:S02]  /*abbb0*/  LDL.LU R54, [R1+0xa4] ;  /* 0x0000a40001367983 */ /* 0x000f240000300800 */
[C---:B0-----:R-:W-:Y:S01]  /*abbc0*/  IMAD.WIDE R46, R0.reuse, 0x2, R18 ;  /* 0x00000002002e7825 */ /* 0x041fe200078e0212 */
[----:B------:R-:W-:Y:S02]  /*abbd0*/  IADD3 R4, R0, c[0x0][0x198], RZ ;  /* 0x0000660000047a10 */ /* 0x000fe40007ffe0ff */
[----:B------:R-:W4:Y:S01]  /*abbe0*/  LDL.LU R0, [R1+0x4030] ;  /* 0x0040300001007983 */ /* 0x000f220000300800 */
[----:B------:R-:W-:-:S02]  /*abbf0*/  ISETP.LT.AND P3, PT, R51, c[0x0][0x178], !P1 ;  /* 0x00005e0033007a0c */ /* 0x000fc40004f61270 */
[----:B------:R-:W-:Y:S02]  /*abc00*/  ISETP.LT.AND P4, PT, R55, c[0x0][0x178], !P0 ;  /* 0x00005e0037007a0c */ /* 0x000fe40004781270 */
[----:B------:R-:W-:-:S09]  /*abc10*/  ISETP.LT.AND P6, PT, R50, c[0x0][0x178], !P0 ;  /* 0x00005e0032007a0c */ /* 0x000fd200047c1270 */
[----:B------:R0:W-:Y:S01]  /*abc20*/  @P3 STG.E.U16 [R48.64], R20 ;  /* 0x0000001430003986 */ /* 0x0001e2000c101504 */
[----:B------:R-:W-:Y:S01]  /*abc30*/  ISETP.LT.AND P3, PT, R7, c[0x0][0x178], !P0 ;  /* 0x00005e0007007a0c */ /* 0x000fe20004761270 */
[----:B0-----:R-:W-:Y:S01]  /*abc40*/  IMAD.WIDE R48, R4, 0x2, R10 ;  /* 0x0000000204307825 */ /* 0x001fe200078e020a */
[----:B--2---:R-:W-:Y:S02]  /*abc50*/  ISETP.LT.AND P5, PT, R58, c[0x0][0x178], !P1 ;  /* 0x00005e003a007a0c */ /* 0x004fe40004fa1270 */
[----:B---3--:R-:W-:Y:S02]  /*abc60*/  ISETP.LT.AND P2, PT, R59, c[0x0][0x178], !P1 ;  /* 0x00005e003b007a0c */ /* 0x008fe40004f41270 */
[----:B------:R-:W-:-:S09]  /*abc70*/  ISETP.LT.AND P1, PT, R43, c[0x0][0x178], !P0 ;  /* 0x00005e002b007a0c */ /* 0x000fd20004721270 */
[----:B------:R0:W-:Y:S01]  /*abc80*/  @P5 STG.E.U16 [R46.64], R24 ;  /* 0x000000182e005986 */ /* 0x0001e2000c101504 */
[----:B------:R-:W-:-:S03]  /*abc90*/  ISETP.LT.AND P5, PT, R53, c[0x0][0x178], !P0 ;  /* 0x00005e0035007a0c */ /* 0x000fc600047a1270 */
[----:B------:R1:W-:Y:S01]  /*abca0*/  @P2 STG.E.U16 [R28.64], R32 ;  /* 0x000000201c002986 */ /* 0x0003e2000c101504 */
[C---:B0-----:R-:W-:Y:S01]  /*abcb0*/  IMAD.WIDE R46, R4.reuse, 0x2, R2 ;  /* 0x00000002042e7825 */ /* 0x041fe200078e0202 */
[----:B------:R-:W-:Y:S02]  /*abcc0*/  PRMT R20, R57, 0x7632, R20 ;  /* 0x0000763239147816 */ /* 0x000fe40000000014 */
[----:B-1----:R-:W2:Y:S01]  /*abcd0*/  LDL.LU R32, [R1+0x4038] ;  /* 0x0040380001207983 */ /* 0x002ea20000300800 */
[----:B------:R-:W-:-:S03]  /*abce0*/  IMAD.WIDE R28, R4, 0x2, R8 ;  /* 0x00000002041c7825 */ /* 0x000fc600078e0208 */
[----:B------:R0:W-:Y:S01]  /*abcf0*/  @P4 STG.E.U16 [R46.64], R57 ;  /* 0x000000392e004986 */ /* 0x0001e2000c101504 */
[----:B------:R-:W-:-:S03]  /*abd00*/  ISETP.LT.AND P4, PT, R51, c[0x0][0x178], !P0 ;  /* 0x00005e0033007a0c */ /* 0x000fc60004781270 */
[----:B------:R1:W-:Y:S01]  /*abd10*/  @P1 STG.E.U16 [R28.64], R60 ;  /* 0x0000003c1c001986 */ /* 0x0003e2000c101504 */
[----:B----4-:R-:W-:-:S03]  /*abd20*/  ISETP.GE.AND P2, PT, R0, c[0x0][0x17c], PT ;  /* 0x00005f0000007a0c */ /* 0x010fc60003f46270 */
[----:B------:R3:W-:Y:S01]  /*abd30*/  @P5 STG.E.U16 [R48.64], R61 ;  /* 0x0000003d30005986 */ /* 0x0007e2000c101504 */
[----:B------:R-:W-:Y:S01]  /*abd40*/  ISETP.LT.AND P5, PT, R58, c[0x0][0x178], !P0 ;  /* 0x00005e003a007a0c */ /* 0x000fe200047a1270 */
[----:B0-----:R-:W-:-:S04]  /*abd50*/  IMAD.WIDE R46, R4, 0x2, R12 ;  /* 0x00000002042e7825 */ /* 0x001fc800078e020c */
[C---:B-1----:R-:W-:Y:S01]  /*abd60*/  IMAD.WIDE R28, R4.reuse, 0x2, R14 ;  /* 0x00000002041c7825 */ /* 0x042fe200078e020e */
[----:B------:R-:W-:Y:S03]  /*abd70*/  @P3 STG.E.U16 [R46.64], R40 ;  /* 0x000000282e003986 */ /* 0x000fe6000c101504 */
[----:B---3--:R-:W-:Y:S01]  /*abd80*/  IMAD.WIDE R48, R4, 0x2, R16 ;  /* 0x0000000204307825 */ /* 0x008fe200078e0210 */
[----:B------:R0:W-:Y:S01]  /*abd90*/  @P6 STG.E.U16 [R28.64], R52 ;  /* 0x000000341c006986 */ /* 0x0001e2000c101504 */
[----:B------:R-:W-:Y:S02]  /*abda0*/  ISETP.LT.AND P3, PT, R59, c[0x0][0x178], !P0 ;  /* 0x00005e003b007a0c */ /* 0x000fe40004761270 */
[----:B------:R-:W-:Y:S01]  /*abdb0*/  ISETP.LT.AND P6, PT, R55, c[0x0][0x178], !P2 ;  /* 0x00005e0037007a0c */ /* 0x000fe200057c1270 */
[----:B------:R1:W-:Y:S01]  /*abdc0*/  @P4 STG.E.U16 [R48.64], R54 ;  /* 0x0000003630004986 */ /* 0x0003e2000c101504 */
[----:B------:R-:W-:-:S02]  /*abdd0*/  ISETP.LT.AND P4, PT, R43, c[0x0][0x178], !P2 ;  /* 0x00005e002b007a0c */ /* 0x000fc40005781270 */
[C---:B------:R-:W-:Y:S01]  /*abde0*/  IADD3 R0, R4.reuse, c[0x0][0x198], RZ ;  /* 0x0000660004007a10 */ /* 0x040fe20007ffe0ff */
[----:B0-----:R-:W-:-:S04]  /*abdf0*/  IMAD.WIDE R28, R4, 0x2, R18 ;  /* 0x00000002041c7825 */ /* 0x001fc800078e0212 */
[----:B-1----:R-:W-:Y:S01]  /*abe00*/  IMAD.WIDE R48, R4, 0x2, R44 ;  /* 0x0000000204307825 */ /* 0x002fe200078e022c */
[----:B------:R0:W-:Y:S01]  /*abe10*/  @P5 STG.E.U16 [R28.64], R5 ;  /* 0x000000051c005986 */ /* 0x0001e2000c101504 */
[----:B------:R-:W-:Y:S02]  /*abe20*/  PRMT R4, R60, 0x7632, R4 ;  /* 0x000076323c047816 */ /* 0x000fe40000000004 */
[----:B------:R-:W-:Y:S01]  /*abe30*/  IMAD.WIDE R46, R0, 0x2, R2 ;  /* 0x00000002002e7825 */ /* 0x000fe200078e0202 */
[----:B------:R-:W-:Y:S01]  /*abe40*/  @P3 STG.E.U16 [R48.64], R33 ;  /* 0x0000002130003986 */ /* 0x000fe2000c101504 */
[----:B------:R-:W-:-:S03]  /*abe50*/  ISETP.LT.AND P3, PT, R53, c[0x0][0x178], !P2 ;  /* 0x00005e0035007a0c */ /* 0x000fc60005761270 */
[----:B------:R1:W-:Y:S01]  /*abe60*/  @P6 STG.E.U16 [R46.64], R20 ;  /* 0x000000142e006986 */ /* 0x0003e2000c101504 */
[----:B0-----:R-:W-:Y:S01]  /*abe70*/  IMAD.WIDE R28, R0, 0x2, R8 ;  /* 0x00000002001c7825 */ /* 0x001fe200078e0208 */
[----:B------:R-:W-:Y:S02]  /*abe80*/  ISETP.LT.AND P6, PT, R7, c[0x0][0x178], !P2 ;  /* 0x00005e0007007a0c */ /* 0x000fe400057c1270 */
[----:B------:R-:W-:Y:S01]  /*abe90*/  ISETP.LT.AND P5, PT, R51, c[0x0][0x178], !P2 ;  /* 0x00005e0033007a0c */ /* 0x000fe200057a1270 */
[----:B------:R-:W3:Y:S04]  /*abea0*/  LDL.LU R7, [R1+0x409c] ;  /* 0x00409c0001077983 */ /* 0x000ee80000300800 */
[----:B------:R0:W-:Y:S01]  /*abeb0*/  @P4 STG.E.U16 [R28.64], R4 ;  /* 0x000000041c004986 */ /* 0x0001e2000c101504 */
[----:B------:R-:W-:Y:S01]  /*abec0*/  ISETP.LT.AND P4, PT, R50, c[0x0][0x178], !P2 ;  /* 0x00005e0032007a0c */ /* 0x000fe20005781270 */
[----:B-1----:R-:W-:Y:S01]  /*abed0*/  IMAD.WIDE R46, R0, 0x2, R12 ;  /* 0x00000002002e7825 */ /* 0x002fe200078e020c */
[----:B------:R-:W-:Y:S01]  /*abee0*/  PRMT R5, R40, 0x7632, R5 ;  /* 0x0000763228057816 */ /* 0x000fe20000000005 */
[----:B------:R-:W4:Y:S01]  /*abef0*/  LDL.LU R50, [R1+0x4098] ;  /* 0x0040980001327983 */ /* 0x000f220000300800 */
[----:B------:R-:W-:Y:S01]  /*abf00*/  PRMT R20, R52, 0x7632, R20 ;  /* 0x0000763234147816 */ /* 0x000fe20000000014 */
[----:B------:R-:W-:Y:S01]  /*abf10*/  IMAD.WIDE R48, R0, 0x2, R14 ;  /* 0x0000000200307825 */ /* 0x000fe200078e020e */
[----:B------:R-:W-:Y:S01]  /*abf20*/  ISETP.GE.AND P1, PT, R56, c[0x0][0x17c], PT ;  /* 0x00005f0038007a0c */ /* 0x000fe20003f26270 */
[----:B------:R-:W3:Y:S01]  /*abf30*/  LDL.LU R51, [R1+0x4094] ;  /* 0x0040940001337983 */ /* 0x000ee20000300800 */
[----:B0-----:R-:W-:Y:S01]  /*abf40*/  PRMT R4, R61, 0x7632, R4 ;  /* 0x000076323d047816 */ /* 0x001fe20000000004 */
[----:B------:R-:W-:-:S02]  /*abf50*/  IMAD.WIDE R28, R0, 0x2, R10 ;  /* 0x00000002001c7825 */ /* 0x000fc400078e020a */
[----:B------:R-:W3:Y:S01]  /*abf60*/  LDL.LU R60, [R1+0x474] ;  /* 0x00047400013c7983 */ /* 0x000ee20000300800 */
[----:B------:R-:W-:Y:S01]  /*abf70*/  PRMT R24, R54, 0x7632, R24 ;  /* 0x0000763236187816 */ /* 0x000fe20000000018 */
[C---:B------:R-:W-:Y:S02]  /*abf80*/  IMAD.WIDE R56, R0.reuse, 0x2, R16 ;  /* 0x0000000200387825 */ /* 0x040fe400078e0210 */
[----:B------:R-:W3:Y:S04]  /*abf90*/  LDL.LU R61, [R1+0x174] ;  /* 0x00017400013d7983 */ /* 0x000ee80000300800 */
[----:B------:R-:W4:Y:S04]  /*abfa0*/  LDL.LU R40, [R1+0x114] ;  /* 0x0001140001287983 */ /* 0x000f280000300800 */
[----:B------:R-:W-:Y:S04]  /*abfb0*/  @P3 STG.E.U16 [R28.64], R4 ;  /* 0x000000041c003986 */ /* 0x000fe8000c101504 */
[----:B------:R-:W4:Y:S04]  /*abfc0*/  LDL.LU R52, [R1+0xd4] ;  /* 0x0000d40001347983 */ /* 0x000f280000300800 */
[----:B------:R-:W-:Y:S04]  /*abfd0*/  @P6 STG.E.U16 [R46.64], R5 ;  /* 0x000000052e006986 */ /* 0x000fe8000c101504 */
[----:B------:R-:W4:Y:S04]  /*abfe0*/  LDL.LU R54, [R1+0x94] ;  /* 0x0000940001367983 */ /* 0x000f280000300800 */
[----:B------:R0:W-:Y:S04]  /*abff0*/  @P4 STG.E.U16 [R48.64], R20 ;  /* 0x0000001430004986 */ /* 0x0001e8000c101504 */
[----:B------:R1:W-:Y:S04]  /*ac000*/  @P5 STG.E.U16 [R56.64], R24 ;  /* 0x0000001838005986 */ /* 0x0003e8000c101504 */
[----:B0-----:R-:W4:Y:S04]  /*ac010*/  LDL.LU R48, [R1+0x17ac] ;  /* 0x0017ac0001307983 */ /* 0x001f280000300800 */
[----:B------:R-:W4:Y:S04]  /*ac020*/  LDL.LU R49, [R1+0x17b0] ;  /* 0x0017b00001317983 */ /* 0x000f280000300800 */
[----:B-1----:R-:W4:Y:S04]  /*ac030*/  LDL.LU R57, [R1+0x4a4] ;  /* 0x0004a40001397983 */ /* 0x002f280000300800 */
[----:B------:R-:W4:Y:S01]  /*ac040*/  LDL.LU R56, [R1+0x17a8] ;  /* 0x0017a80001387983 */ /* 0x000f220000300800 */
[C---:B------:R-:W-:Y:S01]  /*ac050*/  IADD3 R4, R0.reuse, c[0x0][0x198], RZ ;  /* 0x0000660000047a10 */ /* 0x040fe20007ffe0ff */
[----:B------:R-:W-:-:S04]  /*ac060*/  IMAD.WIDE R28, R0, 0x2, R18 ;  /* 0x00000002001c7825 */ /* 0x000fc800078e0212 */
[----:B------:R-:W-:Y:S02]  /*ac070*/  IMAD.WIDE R46, R0, 0x2, R44 ;  /* 0x00000002002e7825 */ /* 0x000fe400078e022c */
[----:B------:R-:W4:Y:S01]  /*ac080*/  LDL.LU R0, [R1+0x403c] ;  /* 0x00403c0001007983 */ /* 0x000f220000300800 */
[----:B------:R-:W-:Y:S02]  /*ac090*/  ISETP.LT.AND P3, PT, R58, c[0x0][0x178], !P2 ;  /* 0x00005e003a007a0c */ /* 0x000fe40005761270 */
[----:B------:R-:W-:Y:S02]  /*ac0a0*/  ISETP.LT.AND P2, PT, R59, c[0x0][0x178], !P2 ;  /* 0x00005e003b007a0c */ /* 0x000fe40005741270 */
[----:B------:R-:W-:Y:S02]  /*ac0b0*/  ISETP.LT.AND P6, PT, R55, c[0x0][0x178], !P1 ;  /* 0x00005e0037007a0c */ /* 0x000fe40004fc1270 */
[----:B------:R-:W-:Y:S02]  /*ac0c0*/  PRMT R20, R5, 0x7632, R20 ;  /* 0x0000763205147816 */ /* 0x000fe40000000014 */
[----:B------:R-:W-:-:S02]  /*ac0d0*/  ISETP.LT.AND P5, PT, R43, c[0x0][0x178], !P1 ;  /* 0x00005e002b007a0c */ /* 0x000fc40004fa1270 */
[----:B------:R-:W-:Y:S02]  /*ac0e0*/  ISETP.LT.AND P4, PT, R53, c[0x0][0x178], !P1 ;  /* 0x00005e0035007a0c */ /* 0x000fe40004f81270 */
[----:B------:R-:W-:Y:S01]  /*ac0f0*/  PRMT R5, R33, 0x7632, R5 ;  /* 0x0000763221057816 */ /* 0x000fe20000000005 */
[----:B------:R0:W-:Y:S04]  /*ac100*/  @P3 STG.E.U16 [R28.64], R20 ;  /* 0x000000141c003986 */ /* 0x0001e8000c101504 */
[----:B------:R1:W-:Y:S01]  /*ac110*/  @P2 STG.E.U16 [R46.64], R5 ;  /* 0x000000052e002986 */ /* 0x0003e2000c101504 */
[----:B0-----:R-:W-:-:S04]  /*ac120*/  IMAD.WIDE R28, R4, 0x2, R8 ;  /* 0x00000002041c7825 */ /* 0x001fc800078e0208 */
[----:B-1----:R-:W-:Y:S01]  /*ac130*/  IMAD.WIDE R46, R4, 0x2, R14 ;  /* 0x00000002042e7825 */ /* 0x002fe200078e020e */
[----:B--2---:R-:W-:-:S03]  /*ac140*/  ISETP.GE.AND P0, PT, R32, c[0x0][0x17c], PT ;  /* 0x00005f0020007a0c */ /* 0x004fc60003f06270 */
[----:B------:R-:W-:Y:S01]  /*ac150*/  IMAD.WIDE R32, R4, 0x2, R2 ;  /* 0x0000000204207825 */ /* 0x000fe200078e0202 */
[----:B---3--:R-:W-:Y:S02]  /*ac160*/  PRMT R24, R61, 0x7632, R24 ;  /* 0x000076323d187816 */ /* 0x008fe40000000018 */
[----:B----4-:R-:W-:Y:S02]  /*ac170*/  ISETP.LT.AND P2, PT, R48, c[0x0][0x178], !P1 ;  /* 0x00005e0030007a0c */ /* 0x010fe40004f41270 */
[----:B------:R-:W-:Y:S01]  /*ac180*/  ISETP.LT.AND P3, PT, R56, c[0x0][0x178], !P1 ;  /* 0x00005e0038007a0c */ /* 0x000fe20004f61270 */
[----:B------:R0:W-:Y:S01]  /*ac190*/  @P6 STG.E.U16 [R32.64], R57 ;  /* 0x0000003920006986 */ /* 0x0001e2000c101504 */
[----:B------:R-:W-:-:S03]  /*ac1a0*/  ISETP.LT.AND P6, PT, R49, c[0x0][0x178], !P1 ;  /* 0x00005e0031007a0c */ /* 0x000fc60004fc1270 */
[----:B------:R1:W-:Y:S01]  /*ac1b0*/  @P5 STG.E.U16 [R28.64], R60 ;  /* 0x0000003c1c005986 */ /* 0x0003e2000c101504 */
[----:B------:R-:W-:Y:S02]  /*ac1c0*/  ISETP.LT.AND P5, PT, R58, c[0x0][0x178], !P1 ;  /* 0x00005e003a007a0c */ /* 0x000fe40004fa1270 */
[----:B------:R-:W-:Y:S01]  /*ac1d0*/  ISETP.LT.AND P1, PT, R59, c[0x0][0x178], !P1 ;  /* 0x00005e003b007a0c */ /* 0x000fe20004f21270 */
[----:B0-----:R-:W-:-:S04]  /*ac1e0*/  IMAD.WIDE R32, R4, 0x2, R10 ;  /* 0x0000000204207825 */ /* 0x001fc800078e020a */
[----:B-1----:R-:W-:Y:S01]  /*ac1f0*/  IMAD.WIDE R28, R4, 0x2, R12 ;  /* 0x00000002041c7825 */ /* 0x002fe200078e020c */
[----:B------:R0:W-:Y:S01]  /*ac200*/  @P4 STG.E.U16 [R32.64], R61 ;  /* 0x0000003d20004986 */ /* 0x0001e2000c101504 */
[----:B------:R-:W-:-:S03]  /*ac210*/  ISETP.GE.AND P4, PT, R0, c[0x0][0x17c], PT ;  /* 0x00005f0000007a0c */ /* 0x000fc60003f86270 */
[----:B------:R1:W-:Y:S01]  /*ac220*/  @P3 STG.E.U16 [R28.64], R40 ;  /* 0x000000281c003986 */ /* 0x0003e2000c101504 */
[----:B------:R-:W-:Y:S02]  /*ac230*/  ISETP.LT.AND P3, PT, R55, c[0x0][0x178], !P0 ;  /* 0x00005e0037007a0c */ /* 0x000fe40004761270 */
[C---:B------:R-:W-:Y:S01]  /*ac240*/  IADD3 R0, R4.reuse, c[0x0][0x198], RZ ;  /* 0x0000660004007a10 */ /* 0x040fe20007ffe0ff */
[----:B------:R-:W-:Y:S01]  /*ac250*/  @P2 STG.E.U16 [R46.64], R52 ;  /* 0x000000342e002986 */ /* 0x000fe2000c101504 */
[----:B0-----:R-:W-:-:S04]  /*ac260*/  IMAD.WIDE R32, R4, 0x2, R18 ;  /* 0x0000000204207825 */ /* 0x001fc800078e0212 */
[----:B-1----:R-:W-:Y:S01]  /*ac270*/  IMAD.WIDE R28, R4, 0x2, R16 ;  /* 0x00000002041c7825 */ /* 0x002fe200078e0210 */
[----:B------:R-:W-:-:S03]  /*ac280*/  PRMT R20, R57, 0x7632, R20 ;  /* 0x0000763239147816 */ /* 0x000fc60000000014 */
[----:B------:R-:W-:Y:S01]  /*ac290*/  IMAD.WIDE R4, R4, 0x2, R44 ;  /* 0x0000000204047825 */ /* 0x000fe200078e022c */
[----:B------:R0:W-:Y:S01]  /*ac2a0*/  @P6 STG.E.U16 [R28.64], R54 ;  /* 0x000000361c006986 */ /* 0x0001e2000c101504 */
[----:B------:R-:W-:-:S03]  /*ac2b0*/  ISETP.LT.AND P2, PT, R53, c[0x0][0x178], !P0 ;  /* 0x00005e0035007a0c */ /* 0x000fc60004741270 */
[----:B------:R-:W-:Y:S01]  /*ac2c0*/  @P5 STG.E.U16 [R32.64], R25 ;  /* 0x0000001920005986 */ /* 0x000fe2000c101504 */
[----:B------:R-:W-:-:S03]  /*ac2d0*/  ISETP.LT.AND P5, PT, R56, c[0x0][0x178], !P0 ;  /* 0x00005e0038007a0c */ /* 0x000fc600047a1270 */
[----:B------:R1:W-:Y:S01]  /*ac2e0*/  @P1 STG.E.U16 [R4.64], R37 ;  /* 0x0000002504001986 */ /* 0x0003e2000c101504 */
[----:B------:R-:W-:Y:S01]  /*ac2f0*/  ISETP.LT.AND P1, PT, R43, c[0x0][0x178], !P0 ;  /* 0x00005e002b007a0c */ /* 0x000fe20004721270 */
[----:B0-----:R-:W-:Y:S02]  /*ac300*/  IMAD.WIDE R28, R0, 0x2, R2 ;  /* 0x00000002001c7825 */ /* 0x001fe400078e0202 */
[----:B------:R-:W2:Y:S04]  /*ac310*/  LDL.LU R53, [R1+0x4090] ;  /* 0x0040900001357983 */ /* 0x000ea80000300800 */
[----:B------:R0:W-:Y:S01]  /*ac320*/  @P3 STG.E.U16 [R28.64], R20 ;  /* 0x000000141c003986 */ /* 0x0001e2000c101504 */
[----:B------:R-:W-:Y:S01]  /*ac330*/  ISETP.LT.AND P3, PT, R48, c[0x0][0x178], !P0 ;  /* 0x00005e0030007a0c */ /* 0x000fe20004761270 */
[----:B-1----:R-:W-:Y:S01]  /*ac340*/  IMAD.WIDE R4, R0, 0x2, R8 ;  /* 0x0000000200047825 */ /* 0x002fe200078e0208 */
[----:B------:R-:W-:Y:S01]  /*ac350*/  PRMT R25, R40, 0x7632, R25 ;  /* 0x0000763228197816 */ /* 0x000fe20000000019 */
[----:B------:R-:W3:Y:S01]  /*ac360*/  LDL.LU R57, [R1+0x494] ;  /* 0x0004940001397983 */ /* 0x000ee20000300800 */
[----:B------:R-:W-:Y:S01]  /*ac370*/  PRMT R36, R52, 0x7632, R36 ;  /* 0x0000763234247816 */ /* 0x000fe20000000024 */
[----:B------:R-:W-:Y:S01]  /*ac380*/  IMAD.WIDE R32, R0, 0x2, R12 ;  /* 0x0000000200207825 */ /* 0x000fe200078e020c */
[----:B0-----:R-:W-:-:S03]  /*ac390*/  PRMT R20, R60, 0x7632, R20 ;  /* 0x000076323c147816 */ /* 0x001fc60000000014 */
[C---:B------:R-:W-:Y:S01]  /*ac3a0*/  IMAD.WIDE R28, R0.reuse, 0x2, R10 ;  /* 0x00000002001c7825 */ /* 0x040fe200078e020a */
[----:B------:R-:W4:Y:S03]  /*ac3b0*/  LDL.LU R60, [R1+0x194] ;  /* 0x00019400013c7983 */ /* 0x000f260000300800 */
[----:B------:R-:W-:Y:S01]  /*ac3c0*/  IMAD.WIDE R46, R0, 0x2, R14 ;  /* 0x00000002002e7825 */ /* 0x000fe200078e020e */
[----:B------:R0:W-:Y:S04]  /*ac3d0*/  @P1 STG.E.U16 [R4.64], R20 ;  /* 0x0000001404001986 */ /* 0x0001e8000c101504 */
[----:B------:R-:W2:Y:S04]  /*ac3e0*/  LDL.LU R61, [R1+0x154] ;  /* 0x00015400013d7983 */ /* 0x000ea80000300800 */
[----:B------:R-:W-:Y:S04]  /*ac3f0*/  @P2 STG.E.U16 [R28.64], R24 ;  /* 0x000000181c002986 */ /* 0x000fe8000c101504 */
[----:B------:R-:W2:Y:S04]  /*ac400*/  LDL.LU R40, [R1+0x104] ;  /* 0x0001040001287983 */ /* 0x000ea80000300800 */
[----:B------:R-:W-:Y:S04]  /*ac410*/  @P5 STG.E.U16 [R32.64], R25 ;  /* 0x0000001920005986 */ /* 0x000fe8000c101504 */
[----:B------:R-:W2:Y:S04]  /*ac420*/  LDL.LU R52, [R1+0xc4] ;  /* 0x0000c40001347983 */ /* 0x000ea80000300800 */
[----:B------:R1:W-:Y:S01]  /*ac430*/  @P3 STG.E.U16 [R46.64], R36 ;  /* 0x000000242e003986 */ /* 0x0003e2000c101504 */
[----:B0-----:R-:W-:-:S03]  /*ac440*/  PRMT R20, R54, 0x7632, R20 ;  /* 0x0000763236147816 */ /* 0x001fc60000000014 */
[----:B-1----:R-:W2:Y:S04]  /*ac450*/  LDL.LU R47, [R1+0x17a4] ;  /* 0x0017a400012f7983 */ /* 0x002ea80000300800 */
[----:B------:R-:W2:Y:S04]  /*ac460*/  LDL.LU R54, [R1+0x408c] ;  /* 0x00408c0001367983 */ /* 0x000ea80000300800 */
[----:B------:R-:W2:Y:S04]  /*ac470*/  LDL.LU R46, [R1+0x4040] ;  /* 0x00404000012e7983 */ /* 0x000ea80000300800 */
[----:B------:R-:W2:Y:S01]  /*ac480*/  LDL.LU R33, [R1+0x4044] ;  /* 0x0040440001217983 */ /* 0x000ea20000300800 */
[----:B------:R-:W-:-:S02]  /*ac490*/  ISETP.LT.AND P2, PT, R49, c[0x0][0x178], !P0 ;  /* 0x00005e0031007a0c */ /* 0x000fc40004741270 */
[----:B------:R-:W-:Y:S02]  /*ac4a0*/  ISETP.LT.AND P1, PT, R58, c[0x0][0x178], !P0 ;  /* 0x00005e003a007a0c */ /* 0x000fe40004721270 */
[----:B------:R-:W-:Y:S01]  /*ac4b0*/  ISETP.LT.AND P0, PT, R59, c[0x0][0x178], !P0 ;  /* 0x00005e003b007a0c */ /* 0x000fe20004701270 */
[C---:B------:R-:W-:Y:S01]  /*ac4c0*/  IMAD.WIDE R28, R0.reuse, 0x2, R16 ;  /* 0x00000002001c7825 */ /* 0x040fe200078e0210 */
[----:B------:R-:W-:Y:S02]  /*ac4d0*/  PRMT R32, R25, 0x7632, R32 ;  /* 0x0000763219207816 */ /* 0x000fe40000000020 */
[----:B------:R-:W-:Y:S01]  /*ac4e0*/  ISETP.LT.AND P3, PT, R55, c[0x0][0x178], !P4 ;  /* 0x00005e0037007a0c */ /* 0x000fe20006761270 */
[C---:B------:R-:W-:Y:S01]  /*ac4f0*/  IMAD.WIDE R24, R0.reuse, 0x2, R18 ;  /* 0x0000000200187825 */ /* 0x040fe200078e0212 */
[----:B------:R-:W-:Y:S02]  /*ac500*/  ISETP.LT.AND P5, PT, R43, c[0x0][0x178], !P4 ;  /* 0x00005e002b007a0c */ /* 0x000fe400067a1270 */
[----:B------:R-:W-:Y:S01]  /*ac510*/  PRMT R37, R37, 0x7632, R37 ;  /* 0x0000763225257816 */ /* 0x000fe20000000025 */
[C---:B------:R-:W-:Y:S01]  /*ac520*/  IMAD.WIDE R4, R0.reuse, 0x2, R44 ;  /* 0x0000000200047825 */ /* 0x040fe200078e022c */
[----:B------:R-:W-:Y:S01]  /*ac530*/  IADD3 R0, R0, c[0x0][0x198], RZ ;  /* 0x0000660000007a10 */ /* 0x000fe20007ffe0ff */
[----:B------:R-:W-:Y:S01]  /*ac540*/  @P2 STG.E.U16 [R28.64], R20 ;  /* 0x000000141c002986 */ /* 0x000fe2000c101504 */
[----:B------:R-:W-:-:S03]  /*ac550*/  ISETP.LT.AND P2, PT, R48, c[0x0][0x178], !P4 ;  /* 0x00005e0030007a0c */ /* 0x000fc60006741270 */
[----:B------:R0:W-:Y:S01]  /*ac560*/  @P1 STG.E.U16 [R24.64], R32 ;  /* 0x0000002018001986 */ /* 0x0001e2000c101504 */
[----:B------:R-:W-:-:S03]  /*ac570*/  ISETP.LT.AND P1, PT, R56, c[0x0][0x178], !P4 ;  /* 0x00005e0038007a0c */ /* 0x000fc60006721270 */
[----:B------:R1:W-:Y:S01]  /*ac580*/  @P0 STG.E.U16 [R4.64], R37 ;  /* 0x0000002504000986 */ /* 0x0003e2000c101504 */
[----:B0-----:R-:W-:-:S04]  /*ac590*/  IMAD.WIDE R24, R0, 0x2, R8 ;  /* 0x0000000200187825 */ /* 0x001fc800078e0208 */
[----:B-1----:R-:W-:-:S04]  /*ac5a0*/  IMAD.WIDE R4, R0, 0x2, R2 ;  /* 0x0000000200047825 */ /* 0x002fc800078e0202 */
[C---:B------:R-:W-:Y:S01]  /*ac5b0*/  IMAD.WIDE R28, R0.reuse, 0x2, R10 ;  /* 0x00000002001c7825 */ /* 0x040fe200078e020a */
[----:B------:R-:W-:Y:S01]  /*ac5c0*/  IADD3 R20, R0, c[0x0][0x198], RZ ;  /* 0x0000660000147a10 */ /* 0x000fe20007ffe0ff */
[----:B---3--:R0:W-:Y:S01]  /*ac5d0*/  @P3 STG.E.U16 [R4.64], R57 ;  /* 0x0000003904003986 */ /* 0x0081e2000c101504 */
[----:B------:R-:W-:-:S03]  /*ac5e0*/  ISETP.LT.AND P3, PT, R49, c[0x0][0x178], !P4 ;  /* 0x00005e0031007a0c */ /* 0x000fc60006761270 */
[----:B----4-:R1:W-:Y:S01]  /*ac5f0*/  @P5 STG.E.U16 [R24.64], R60 ;  /* 0x0000003c18005986 */ /* 0x0103e2000c101504 */
[----:B------:R-:W-:Y:S01]  /*ac600*/  ISETP.LT.AND P5, PT, R58, c[0x0][0x178], !P4 ;  /* 0x00005e003a007a0c */ /* 0x000fe200067a1270 */
[----:B0-----:R-:W-:-:S04]  /*ac610*/  IMAD.WIDE R4, R0, 0x2, R12 ;  /* 0x0000000200047825 */ /* 0x001fc800078e020c */
[----:B-1----:R-:W-:Y:S01]  /*ac620*/  IMAD.WIDE R24, R0, 0x2, R14 ;  /* 0x0000000200187825 */ /* 0x002fe200078e020e */
[----:B------:R-:W-:Y:S02]  /*ac630*/  PRMT R36, R57, 0x7632, R36 ;  /* 0x0000763239247816 */ /* 0x000fe40000000024 */
[----:B--2---:R-:W-:Y:S02]  /*ac640*/  ISETP.LT.AND P6, PT, R47, c[0x0][0x178], !P4 ;  /* 0x00005e002f007a0c */ /* 0x004fe400067c1270 */
[----:B------:R-:W-:Y:S02]  /*ac650*/  ISETP.LT.AND P4, PT, R59, c[0x0][0x178], !P4 ;  /* 0x00005e003b007a0c */ /* 0x000fe40006781270 */
[----:B------:R-:W-:Y:S02]  /*ac660*/  ISETP.GE.AND P0, PT, R46, c[0x0][0x17c], PT ;  /* 0x00005f002e007a0c */ /* 0x000fe40003f06270 */
[----:B------:R-:W2:Y:S07]  /*ac670*/  LDL.LU R46, [R1+0x458] ;  /* 0x00045800012e7983 */ /* 0x000eae0000300800 */
[----:B------:R0:W-:Y:S01]  /*ac680*/  @P6 STG.E.U16 [R28.64], R61 ;  /* 0x0000003d1c006986 */ /* 0x0001e2000c101504 */
[----:B------:R-:W-:-:S03]  /*ac690*/  ISETP.LT.AND P6, PT, R55, c[0x0][0x178], !P0 ;  /* 0x00005e0037007a0c */ /* 0x000fc600047c1270 */
[----:B------:R1:W-:Y:S04]  /*ac6a0*/  @P1 STG.E.U16 [R4.64], R40 ;  /* 0x0000002804001986 */ /* 0x0003e8000c101504 */
[----:B------:R3:W-:Y:S01]  /*ac6b0*/  @P2 STG.E.U16 [R24.64], R52 ;  /* 0x0000003418002986 */ /* 0x0007e2000c101504 */
[----:B0-----:R-:W-:-:S03]  /*ac6c0*/  IMAD.WIDE R28, R0, 0x2, R44 ;  /* 0x00000002001c7825 */ /* 0x001fc600078e022c */
[----:B------:R-:W4:Y:S01]  /*ac6d0*/  LDL.LU R57, [R1+0x168] ;  /* 0x0001680001397983 */ /* 0x000f220000300800 */
[----:B-1----:R-:W-:-:S04]  /*ac6e0*/  IMAD.WIDE R4, R0, 0x2, R18 ;  /* 0x0000000200047825 */ /* 0x002fc800078e0212 */
[----:B---3--:R-:W-:Y:S01]  /*ac6f0*/  IMAD.WIDE R24, R0, 0x2, R16 ;  /* 0x0000000200187825 */ /* 0x008fe200078e0210 */
[----:B------:R-:W-:Y:S01]  /*ac700*/  ISETP.GE.AND P1, PT, R33, c[0x0][0x17c], PT ;  /* 0x00005f0021007a0c */ /* 0x000fe20003f26270 */
[----:B------:R-:W3:Y:S01]  /*ac710*/  LDL.LU R37, [R1+0x404c] ;  /* 0x00404c0001257983 */ /* 0x000ee20000300800 */
[----:B------:R-:W-:Y:S01]  /*ac720*/  ISETP.LT.AND P2, PT, R43, c[0x0][0x178], !P0 ;  /* 0x00005e002b007a0c */ /* 0x000fe20004741270 */
[----:B------:R-:W-:Y:S02]  /*ac730*/  IMAD.WIDE R32, R20, 0x2, R2 ;  /* 0x0000000214207825 */ /* 0x000fe400078e0202 */
[----:B------:R-:W-:Y:S04]  /*ac740*/  @P3 STG.E.U16 [R24.64], R53 ;  /* 0x0000003518003986 */ /* 0x000fe8000c101504 */
[----:B------:R0:W-:Y:S04]  /*ac750*/  @P5 STG.E.U16 [R4.64], R21 ;  /* 0x0000001504005986 */ /* 0x0001e8000c101504 */
[----:B------:R-:W-:Y:S01]  /*ac760*/  @P4 STG.E.U16 [R28.64], R41 ;  /* 0x000000291c004986 */ /* 0x000fe2000c101504 */
[----:B------:R-:W-:-:S02]  /*ac770*/  ISETP.LT.AND P4, PT, R47, c[0x0][0x178], !P0 ;  /* 0x00005e002f007a0c */ /* 0x000fc40004781270 */
[----:B------:R-:W-:Y:S01]  /*ac780*/  ISETP.LT.AND P5, PT, R56, c[0x0][0x178], !P0 ;  /* 0x00005e0038007a0c */ /* 0x000fe200047a1270 */
[----:B------:R1:W-:Y:S01]  /*ac790*/  @P6 STG.E.U16 [R32.64], R36 ;  /* 0x0000002420006986 */ /* 0x0003e2000c101504 */
[----:B------:R-:W-:Y:S02]  /*ac7a0*/  ISETP.LT.AND P6, PT, R48, c[0x0][0x178], !P0 ;  /* 0x00005e0030007a0c */ /* 0x000fe400047c1270 */
[----:B------:R-:W-:Y:S01]  /*ac7b0*/  ISETP.LT.AND P3, PT, R49, c[0x0][0x178], !P0 ;  /* 0x00005e0031007a0c */ /* 0x000fe20004761270 */
[----:B0-----:R-:W-:Y:S01]  /*ac7c0*/  IMAD.WIDE R4, R20, 0x2, R8 ;  /* 0x0000000214047825 */ /* 0x001fe200078e0208 */
[----:B------:R-:W-:-:S03]  /*ac7d0*/  PRMT R0, R61, 0x7632, R0 ;  /* 0x000076323d007816 */ /* 0x000fc60000000000 */
[----:B------:R-:W-:Y:S01]  /*ac7e0*/  IMAD.WIDE R24, R20, 0x2, R10 ;  /* 0x0000000214187825 */ /* 0x000fe200078e020a */
[----:B-1----:R-:W-:-:S03]  /*ac7f0*/  PRMT R32, R60, 0x7632, R32 ;  /* 0x000076323c207816 */ /* 0x002fc60000000020 */
[----:B------:R-:W-:Y:S01]  /*ac800*/  IMAD.WIDE R28, R20, 0x2, R12 ;  /* 0x00000002141c7825 */ /* 0x000fe200078e020c */
[----:B------:R-:W-:Y:S01]  /*ac810*/  PRMT R21, R40, 0x7632, R21 ;  /* 0x0000763228157816 */ /* 0x000fe20000000015 */
[----:B------:R-:W3:Y:S01]  /*ac820*/  LDL.LU R60, [R1+0x148] ;  /* 0x00014800013c7983 */ /* 0x000ee20000300800 */
[----:B------:R-:W-:-:S03]  /*ac830*/  PRMT R53, R53, 0x7632, R53 ;  /* 0x0000763235357816 */ /* 0x000fc60000000035 */
[----:B------:R0:W-:Y:S04]  /*ac840*/  @P2 STG.E.U16 [R4.64], R32 ;  /* 0x0000002004002986 */ /* 0x0001e8000c101504 */
[----:B------:R1:W-:Y:S04]  /*ac850*/  @P4 STG.E.U16 [R24.64], R0 ;  /* 0x0000000018004986 */ /* 0x0003e8000c101504 */
[----:B------:R-:W3:Y:S01]  /*ac860*/  LDL.LU R61, [R1+0x138] ;  /* 0x00013800013d7983 */ /* 0x000ee20000300800 */
[----:B0-----:R-:W-:Y:S01]  /*ac870*/  PRMT R32, R52, 0x7632, R32 ;  /* 0x0000763234207816 */ /* 0x001fe20000000020 */
[----:B------:R-:W-:-:S02]  /*ac880*/  IMAD.WIDE R4, R20, 0x2, R14 ;  /* 0x0000000214047825 */ /* 0x000fc400078e020e */
[----:B------:R-:W-:Y:S02]  /*ac890*/  @P5 STG.E.U16 [R28.64], R21 ;  /* 0x000000151c005986 */ /* 0x000fe4000c101504 */
[----:B-1----:R-:W-:Y:S02]  /*ac8a0*/  IMAD.WIDE R24, R20, 0x2, R16 ;  /* 0x0000000214187825 */ /* 0x002fe400078e0210 */
[----:B------:R-:W3:Y:S04]  /*ac8b0*/  LDL.LU R40, [R1+0xf8] ;  /* 0x0000f80001287983 */ /* 0x000ee80000300800 */
[----:B------:R-:W-:Y:S04]  /*ac8c0*/  @P6 STG.E.U16 [R4.64], R32 ;  /* 0x0000002004006986 */ /* 0x000fe8000c101504 */
[----:B------:R-:W3:Y:S04]  /*ac8d0*/  LDL.LU R52, [R1+0xb8] ;  /* 0x0000b80001347983 */ /* 0x000ee80000300800 */
[----:B------:R0:W-:Y:S04]  /*ac8e0*/  @P3 STG.E.U16 [R24.64], R53 ;  /* 0x0000003518003986 */ /* 0x0001e8000c101504 */
[----:B0-----:R-:W3:Y:S01]  /*ac8f0*/  LDL.LU R53, [R1+0x4048] ;  /* 0x0040480001357983 */ /* 0x001ee20000300800 */
[----:B------:R-:W-:-:S02]  /*ac900*/  ISETP.LT.AND P4, PT, R58, c[0x0][0x178], !P0 ;  /* 0x00005e003a007a0c */ /* 0x000fc40004781270 */
[----:B------:R-:W-:Y:S02]  /*ac910*/  ISETP.LT.AND P0, PT, R59, c[0x0][0x178], !P0 ;  /* 0x00005e003b007a0c */ /* 0x000fe40004701270 */
[----:B------:R-:W-:Y:S02]  /*ac920*/  ISETP.LT.AND P5, PT, R55, c[0x0][0x178], !P1 ;  /* 0x00005e0037007a0c */ /* 0x000fe40004fa1270 */
[----:B------:R-:W-:Y:S02]  /*ac930*/  ISETP.LT.AND P6, PT, R43, c[0x0][0x178], !P1 ;  /* 0x00005e002b007a0c */ /* 0x000fe40004fc1270 */
[C---:B------:R-:W-:Y:S01]  /*ac940*/  IADD3 R0, R20.reuse, c[0x0][0x198], RZ ;  /* 0x0000660014007a10 */ /* 0x040fe20007ffe0ff */
[C---:B------:R-:W-:Y:S01]  /*ac950*/  IMAD.WIDE R4, R20.reuse, 0x2, R18 ;  /* 0x0000000214047825 */ /* 0x040fe200078e0212 */
[----:B------:R-:W-:Y:S02]  /*ac960*/  PRMT R21, R21, 0x7632, R21 ;  /* 0x0000763215157816 */ /* 0x000fe40000000015 */
[----:B------:R-:W-:Y:S01]  /*ac970*/  PRMT R41, R41, 0x7632, R41 ;  /* 0x0000763229297816 */ /* 0x000fe20000000029 */
[----:B------:R-:W-:Y:S01]  /*ac980*/  IMAD.WIDE R24, R20, 0x2, R44 ;  /* 0x0000000214187825 */ /* 0x000fe200078e022c */
[----:B------:R-:W-:Y:S01]  /*ac990*/  ISETP.LT.AND P2, PT, R47, c[0x0][0x178], !P1 ;  /* 0x00005e002f007a0c */ /* 0x000fe20004f41270 */
[----:B------:R0:W-:Y:S02]  /*ac9a0*/  @P4 STG.E.U16 [R4.64], R21 ;  /* 0x0000001504004986 */ /* 0x0001e4000c101504 */
[----:B------:R-:W-:Y:S01]  /*ac9b0*/  IMAD.WIDE R28, R0, 0x2, R2 ;  /* 0x00000002001c7825 */ /* 0x000fe200078e0202 */
[----:B------:R-:W-:-:S03]  /*ac9c0*/  ISETP.LT.AND P3, PT, R56, c[0x0][0x178], !P1 ;  /* 0x00005e0038007a0c */ /* 0x000fc60004f61270 */
[----:B------:R-:W-:Y:S01]  /*ac9d0*/  IMAD.WIDE R32, R0, 0x2, R8 ;  /* 0x0000000200207825 */ /* 0x000fe200078e0208 */
[----:B------:R-:W-:Y:S01]  /*ac9e0*/  ISETP.LT.AND P4, PT, R48, c[0x0][0x178], !P1 ;  /* 0x00005e0030007a0c */ /* 0x000fe20004f81270 */
[----:B------:R1:W-:Y:S02]  /*ac9f0*/  @P0 STG.E.U16 [R24.64], R41 ;  /* 0x0000002918000986 */ /* 0x0003e4000c101504 */
[----:B0-----:R-:W-:-:S04]  /*aca00*/  IMAD.WIDE R4, R0, 0x2, R10 ;  /* 0x0000000200047825 */ /* 0x001fc800078e020a */
[----:B------:R-:W-:-:S04]  /*aca10*/  IMAD.WIDE R20, R0, 0x2, R16 ;  /* 0x0000000200147825 */ /* 0x000fc800078e0210 */
[C---:B-1----:R-:W-:Y:S01]  /*aca20*/  IMAD.WIDE R24, R0.reuse, 0x2, R14 ;  /* 0x0000000200187825 */ /* 0x042fe200078e020e */
[----:B--2---:R0:W-:Y:S01]  /*aca30*/  @P5 STG.E.U16 [R28.64], R46 ;  /* 0x0000002e1c005986 */ /* 0x0041e2000c101504 */
[----:B------:R-:W-:Y:S02]  /*aca40*/  ISETP.LT.AND P5, PT, R49, c[0x0][0x178], !P1 ;  /* 0x00005e0031007a0c */ /* 0x000fe40004fa1270 */
[----:B0-----:R-:W-:Y:S01]  /*aca50*/  IMAD.WIDE R28, R0, 0x2, R12 ;  /* 0x00000002001c7825 */ /* 0x001fe200078e020c */
[----:B----4-:R-:W-:Y:S01]  /*aca60*/  @P6 STG.E.U16 [R32.64], R57 ;  /* 0x0000003920006986 */ /* 0x010fe2000c101504 */
[----:B------:R-:W-:Y:S02]  /*aca70*/  ISETP.LT.AND P6, PT, R58, c[0x0][0x178], !P1 ;  /* 0x00005e003a007a0c */ /* 0x000fe40004fc1270 */
[----:B------:R-:W-:Y:S01]  /*aca80*/  ISETP.LT.AND P1, PT, R59, c[0x0][0x178], !P1 ;  /* 0x00005e003b007a0c */ /* 0x000fe20004f21270 */
[----:B---3--:R0:W-:Y:S02]  /*aca90*/  @P2 STG.E.U16 [R4.64], R60 ;  /* 0x0000003c04002986 */ /* 0x0081e4000c101504 */
[----:B0-----:R-:W-:-:S02]  /*acaa0*/  IMAD.WIDE R4, R0, 0x2, R18 ;  /* 0x0000000200047825 */ /* 0x001fc400078e0212 */
[----:B------:R0:W-:Y:S04]  /*acab0*/  @P3 STG.E.U16 [R28.64], R61 ;  /* 0x0000003d1c003986 */ /* 0x0001e8000c101504 */
[----:B------:R1:W-:Y:S01]  /*acac0*/  @P4 STG.E.U16 [R24.64], R40 ;  /* 0x0000002818004986 */ /* 0x0003e2000c101504 */
[C---:B0-----:R-:W-:Y:S01]  /*acad0*/  IMAD.WIDE R28, R0.reuse, 0x2, R44 ;  /* 0x00000002001c7825 */ /* 0x041fe200078e022c */
[----:B------:R-:W-:Y:S02]  /*acae0*/  IADD3 R0, R0, c[0x0][0x198], RZ ;  /* 0x0000660000007a10 */ /* 0x000fe40007ffe0ff */
[----:B------:R0:W-:Y:S04]  /*acaf0*/  @P5 STG.E.U16 [R20.64], R52 ;  /* 0x0000003414005986 */ /* 0x0001e8000c101504 */
[----:B------:R-:W-:Y:S01]  /*acb00*/  @P6 STG.E.U16 [R4.64], R50 ;  /* 0x0000003204006986 */ /* 0x000fe2000c101504 */
[----:B------:R-:W-:-:S04]  /*acb10*/  ISETP.GE.AND P0, PT, R53, c[0x0][0x17c], PT ;  /* 0x00005f0035007a0c */ /* 0x000fc80003f06270 */
[----:B------:R-:W-:Y:S02]  /*acb20*/  ISETP.LT.AND P3, PT, R55, c[0x0][0x178], !P0 ;  /* 0x00005e0037007a0c */ /* 0x000fe40004761270 */
[----:B------:R-:W-:Y:S01]  /*acb30*/  ISETP.LT.AND P4, PT, R43, c[0x0][0x178], !P0 ;  /* 0x00005e002b007a0c */ /* 0x000fe20004781270 */
[----:B------:R2:W-:Y:S01]  /*acb40*/  @P1 STG.E.U16 [R28.64], R30 ;  /* 0x0000001e1c001986 */ /* 0x0005e2000c101504 */
[----:B------:R-:W-:Y:S01]  /*acb50*/  ISETP.LT.AND P5, PT, R47, c[0x0][0x178], !P0 ;  /* 0x00005e002f007a0c */ /* 0x000fe200047a1270 */
[----:B-1----:R-:W-:-:S04]  /*acb60*/  IMAD.WIDE R24, R0, 0x2, R2 ;  /* 0x0000000200187825 */ /* 0x002fc800078e0202 */
[----:B0-----:R-:W-:Y:S01]  /*acb70*/  IMAD.WIDE R20, R0, 0x2, R8 ;  /* 0x0000000200147825 */ /* 0x001fe200078e0208 */
[----:B--2---:R-:W-:Y:S02]  /*acb80*/  PRMT R30, R46, 0x7632, R30 ;  /* 0x000076322e1e7816 */ /* 0x004fe4000000001e */
[----:B------:R-:W2:Y:S01]  /*acb90*/  LDL.LU R46, [R1+0x488] ;  /* 0x00048800012e7983 */ /* 0x000ea20000300800 */
[----:B------:R-:W-:Y:S01]  /*acba0*/  PRMT R28, R57, 0x7632, R28 ;  /* 0x00007632391c7816 */ /* 0x000fe2000000001c */
[----:B------:R-:W-:Y:S01]  /*acbb0*/  IMAD.WIDE R4, R0, 0x2, R10 ;  /* 0x0000000200047825 */ /* 0x000fe200078e020a */
[----:B------:R-:W-:Y:S01]  /*acbc0*/  PRMT R29, R60, 0x7632, R29 ;  /* 0x000076323c1d7816 */ /* 0x000fe2000000001d */
[----:B------:R0:W-:Y:S04]  /*acbd0*/  @P3 STG.E.U16 [R24.64], R30 ;  /* 0x0000001e18003986 */ /* 0x0001e8000c101504 */
[----:B------:R-:W3:Y:S04]  /*acbe0*/  LDL.LU R57, [R1+0x468] ;  /* 0x0004680001397983 */ /* 0x000ee80000300800 */
[----:B------:R1:W-:Y:S01]  /*acbf0*/  @P4 STG.E.U16 [R20.64], R28 ;  /* 0x0000001c14004986 */ /* 0x0003e2000c101504 */
[----:B0-----:R-:W-:-:S03]  /*acc00*/  PRMT R30, R61, 0x7632, R30 ;  /* 0x000076323d1e7816 */ /* 0x001fc6000000001e */
[----:B------:R-:W4:Y:S04]  /*acc10*/  LDL.LU R60, [R1+0x188] ;  /* 0x00018800013c7983 */ /* 0x000f280000300800 */
[----:B------:R-:W4:Y:S01]  /*acc20*/  LDL.LU R61, [R1+0x128] ;  /* 0x00012800013d7983 */ /* 0x000f220000300800 */
[----:B-1----:R-:W-:-:S03]  /*acc30*/  PRMT R20, R40, 0x7632, R20 ;  /* 0x0000763228147816 */ /* 0x002fc60000000014 */
[----:B------:R-:W4:Y:S01]  /*acc40*/  LDL.LU R40, [R1+0xe8] ;  /* 0x0000e80001287983 */ /* 0x000f220000300800 */
[----:B------:R-:W-:-:S03]  /*acc50*/  ISETP.GE.AND P2, PT, R37, c[0x0][0x17c], PT ;  /* 0x00005f0025007a0c */ /* 0x000fc60003f46270 */
[----:B------:R-:W4:Y:S04]  /*acc60*/  LDL.LU R53, [R1+0x4050] ;  /* 0x0040500001357983 */ /* 0x000f280000300800 */
[----:B------:R0:W-:Y:S04]  /*acc70*/  @P5 STG.E.U16 [R4.64], R29 ;  /* 0x0000001d04005986 */ /* 0x0001e8000c101504 */
[----:B------:R-:W4:Y:S04]  /*acc80*/  LDL.LU R41, [R1+0x4054] ;  /* 0x0040540001297983 */ /* 0x000f280000300800 */
[----:B------:R-:W4:Y:S01]  /*acc90*/  LDL.LU R37, [R1+0x4058] ;  /* 0x0040580001257983 */ /* 0x000f220000300800 */
[----:B0-----:R-:W-:-:S03]  /*acca0*/  PRMT R29, R52, 0x7632, R29 ;  /* 0x00007632341d7816 */ /* 0x001fc6000000001d */
[----:B------:R-:W4:Y:S01]  /*accb0*/  LDL.LU R52, [R1+0xa8] ;  /* 0x0000a80001347983 */ /* 0x000f220000300800 */
[----:B------:R-:W-:Y:S02]  /*accc0*/  ISETP.LT.AND P6, PT, R56, c[0x0][0x178], !P0 ;  /* 0x00005e0038007a0c */ /* 0x000fe400047c1270 */
[----:B------:R-:W-:Y:S02]  /*accd0*/  ISETP.LT.AND P1, PT, R48, c[0x0][0x178], !P0 ;  /* 0x00005e0030007a0c */ /* 0x000fe40004721270 */
[----:B------:R-:W-:Y:S01]  /*acce0*/  ISETP.LT.AND P3, PT, R49, c[0x0][0x178], !P0 ;  /* 0x00005e0031007a0c */ /* 0x000fe20004761270 */
[----:B------:R-:W-:Y:S01]  /*accf0*/  IMAD.WIDE R24, R0, 0x2, R12 ;  /* 0x0000000200187825 */ /* 0x000fe200078e020c */
[----:B------:R-:W-:-:S03]  /*acd00*/  ISETP.LT.AND P4, PT, R58, c[0x0][0x178], !P0 ;  /* 0x00005e003a007a0c */ /* 0x000fc60004781270 */
[----:B------:R-:W-:Y:S01]  /*acd10*/  IMAD.WIDE R4, R0, 0x2, R14 ;  /* 0x0000000200047825 */ /* 0x000fe200078e020e */
[----:B------:R-:W-:Y:S02]  /*acd20*/  ISETP.LT.AND P0, PT, R59, c[0x0][0x178], !P0 ;  /* 0x00005e003b007a0c */ /* 0x000fe40004701270 */
[----:B------:R-:W-:Y:S01]  /*acd30*/  ISETP.LT.AND P5, PT, R55, c[0x0][0x178], !P2 ;  /* 0x00005e0037007a0c */ /* 0x000fe200057a1270 */
[----:B------:R0:W-:Y:S01]  /*acd40*/  @P6 STG.E.U16 [R24.64], R30 ;  /* 0x0000001e18006986 */ /* 0x0001e2000c101504 */
[----:B------:R-:W-:-:S03]  /*acd50*/  PRMT R50, R50, 0x7632, R50 ;  /* 0x0000763232327816 */ /* 0x000fc60000000032 */
[----:B------:R1:W-:Y:S01]  /*acd60*/  @P1 STG.E.U16 [R4.64], R20 ;  /* 0x0000001404001986 */ /* 0x0003e2000c101504 */
[C---:B------:R-:W-:Y:S01]  /*acd70*/  IADD3 R28, R0.reuse, c[0x0][0x198], RZ ;  /* 0x00006600001c7a10 */ /* 0x040fe20007ffe0ff */
[----:B0-----:R-:W-:-:S04]  /*acd80*/  IMAD.WIDE R24, R0, 0x2, R16 ;  /* 0x0000000200187825 */ /* 0x001fc800078e0210 */
[----:B-1----:R-:W-:Y:S01]  /*acd90*/  IMAD.WIDE R20, R0, 0x2, R18 ;  /* 0x0000000200147825 */ /* 0x002fe200078e0212 */
[----:B------:R-:W-:Y:S01]  /*acda0*/  @P3 STG.E.U16 [R24.64], R29 ;  /* 0x0000001d18003986 */ /* 0x000fe2000c101504 */
[----:B------:R-:W-:Y:S02]  /*acdb0*/  PRMT R30, R30, 0x7632, R30 ;  /* 0x000076321e1e7816 */ /* 0x000fe4000000001e */
[----:B------:R-:W-:Y:S01]  /*acdc0*/  IMAD.WIDE R4, R0, 0x2, R44 ;  /* 0x0000000200047825 */ /* 0x000fe200078e022c */
[----:B------:R-:W-:Y:S01]  /*acdd0*/  ISETP.LT.AND P1, PT, R43, c[0x0][0x178], !P2 ;  /* 0x00005e002b007a0c */ /* 0x000fe20005721270 */
[----:B------:R0:W-:Y:S01]  /*acde0*/  @P4 STG.E.U16 [R20.64], R50 ;  /* 0x0000003214004986 */ /* 0x0001e2000c101504 */
[----:B------:R-:W-:Y:S02]  /*acdf0*/  ISETP.LT.AND P4, PT, R47, c[0x0][0x178], !P2 ;  /* 0x00005e002f007a0c */ /* 0x000fe40005781270 */
[----:B------:R-:W-:Y:S01]  /*ace00*/  ISETP.LT.AND P3, PT, R56, c[0x0][0x178], !P2 ;  /* 0x00005e0038007a0c */ /* 0x000fe20005761270 */
        /* <DEDUP_REMOVED lines=8> */
[----:B---3--:R1:W-:Y:S01]  /*ace90*/  @P1 STG.E.U16 [R4.64], R57 ;  /* 0x0000003904001986 */ /* 0x0083e2000c101504 */
[----:B0-----:R-:W-:-:S03]  /*acea0*/  IMAD.WIDE R20, R28, 0x2, R12 ;  /* 0x000000021c147825 */ /* 0x001fc600078e020c */
[----:B----4-:R0:W-:Y:S01]  /*aceb0*/  @P4 STG.E.U16 [R24.64], R60 ;  /* 0x0000003c18004986 */ /* 0x0101e2000c101504 */
[----:B------:R-:W-:Y:S01]  /*acec0*/  ISETP.LT.AND P4, PT, R58, c[0x0][0x178], !P2 ;  /* 0x00005e003a007a0c */ /* 0x000fe20005781270 */
[C---:B-1----:R-:W-:Y:S02]  /*aced0*/  IMAD.WIDE R4, R28.reuse, 0x2, R14 ;  /* 0x000000021c047825 */ /* 0x042fe400078e020e */
[----:B------:R1:W-:Y:S01]  /*acee0*/  @P3 STG.E.U16 [R20.64], R61 ;  /* 0x0000003d14003986 */ /* 0x0003e2000c101504 */
[----:B------:R-:W-:Y:S01]  /*acef0*/  ISETP.LT.AND P3, PT, R59, c[0x0][0x178], !P2 ;  /* 0x00005e003b007a0c */ /* 0x000fe20005761270 */
[----:B0-----:R-:W-:Y:S01]  /*acf00*/  IMAD.WIDE R24, R28, 0x2, R16 ;  /* 0x000000021c187825 */ /* 0x001fe200078e0210 */
[----:B------:R-:W-:Y:S01]  /*acf10*/  ISETP.GE.AND P0, PT, R53, c[0x0][0x17c], PT ;  /* 0x00005f0035007a0c */ /* 0x000fe20003f06270 */
[----:B------:R0:W-:Y:S03]  /*acf20*/  @P6 STG.E.U16 [R4.64], R40 ;  /* 0x0000002804006986 */ /* 0x0001e6000c101504 */
[----:B------:R-:W-:Y:S01]  /*acf30*/  ISETP.LT.AND P6, PT, R55, c[0x0][0x178], !P0 ;  /* 0x00005e0037007a0c */ /* 0x000fe200047c1270 */
[----:B-1----:R-:W-:-:S04]  /*acf40*/  IMAD.WIDE R20, R0, 0x2, R2 ;  /* 0x0000000200147825 */ /* 0x002fc800078e0202 */
[C---:B0-----:R-:W-:Y:S01]  /*acf50*/  IMAD.WIDE R4, R28.reuse, 0x2, R18 ;  /* 0x000000021c047825 */ /* 0x041fe200078e0212 */
[----:B------:R0:W-:Y:S01]  /*acf60*/  @P5 STG.E.U16 [R24.64], R52 ;  /* 0x0000003418005986 */ /* 0x0001e2000c101504 */
[----:B------:R-:W-:Y:S02]  /*acf70*/  ISETP.LT.AND P5, PT, R43, c[0x0][0x178], !P0 ;  /* 0x00005e002b007a0c */ /* 0x000fe400047a1270 */
[----:B------:R-:W-:Y:S01]  /*acf80*/  IMAD.WIDE R28, R28, 0x2, R44 ;  /* 0x000000021c1c7825 */ /* 0x000fe200078e022c */
[----:B------:R1:W-:Y:S01]  /*acf90*/  @P4 STG.E.U16 [R4.64], R6 ;  /* 0x0000000604004986 */ /* 0x0003e2000c101504 */
[----:B------:R-:W-:Y:S02]  /*acfa0*/  ISETP.GE.AND P2, PT, R37, c[0x0][0x17c], PT ;  /* 0x00005f0025007a0c */ /* 0x000fe40003f46270 */
[----:B0-----:R-:W-:Y:S02]  /*acfb0*/  PRMT R24, R46, 0x7632, R24 ;  /* 0x000076322e187816 */ /* 0x001fe40000000018 */
[----:B------:R-:W2:Y:S01]  /*acfc0*/  LDL.LU R46, [R1+0x4a8] ;  /* 0x0004a800012e7983 */ /* 0x000ea20000300800 */
[----:B-1----:R-:W-:Y:S01]  /*acfd0*/  PRMT R6, R57, 0x7632, R6 ;  /* 0x0000763239067816 */ /* 0x002fe20000000006 */
[----:B------:R-:W-:-:S02]  /*acfe0*/  IMAD.WIDE R4, R0, 0x2, R8 ;  /* 0x0000000200047825 */ /* 0x000fc400078e0208 */
[----:B------:R-:W-:Y:S04]  /*acff0*/  @P3 STG.E.U16 [R28.64], R34 ;  /* 0x000000221c003986 */ /* 0x000fe8000c101504 */
[----:B------:R-:W-:Y:S04]  /*ad000*/  @P6 STG.E.U16 [R20.64], R24 ;  /* 0x0000001814006986 */ /* 0x000fe8000c101504 */
[----:B------:R0:W-:Y:S04]  /*ad010*/  @P5 STG.E.U16 [R4.64], R6 ;  /* 0x0000000604005986 */ /* 0x0001e8000c101504 */
[----:B------:R-:W3:Y:S04]  /*ad020*/  LDL.LU R57, [R1+0x478] ;  /* 0x0004780001397983 */ /* 0x000ee80000300800 */
[----:B------:R-:W4:Y:S01]  /*ad030*/  LDL.LU R37, [R1+0x405c] ;  /* 0x00405c0001257983 */ /* 0x000f220000300800 */
[----:B0-----:R-:W-:-:S03]  /*ad040*/  PRMT R6, R60, 0x7632, R6 ;  /* 0x000076323c067816 */ /* 0x001fc60000000006 */
[----:B------:R-:W4:Y:S01]  /*ad050*/  LDL.LU R60, [R1+0x178] ;  /* 0x00017800013c7983 */ /* 0x000f220000300800 */
[----:B------:R-:W-:Y:S02]  /*ad060*/  PRMT R30, R61, 0x7632, R30 ;  /* 0x000076323d1e7816 */ /* 0x000fe4000000001e */
[----:B------:R-:W-:Y:S01]  /*ad070*/  PRMT R32, R40, 0x7632, R32 ;  /* 0x0000763228207816 */ /* 0x000fe20000000020 */
[----:B------:R-:W4:Y:S04]  /*ad080*/  LDL.LU R61, [R1+0x118] ;  /* 0x00011800013d7983 */ /* 0x000f280000300800 */
[----:B------:R-:W4:Y:S01]  /*ad090*/  LDL.LU R40, [R1+0xd8] ;  /* 0x0000d80001287983 */ /* 0x000f220000300800 */
[----:B------:R-:W-:-:S03]  /*ad0a0*/  PRMT R33, R52, 0x7632, R33 ;  /* 0x0000763234217816 */ /* 0x000fc60000000021 */
[----:B------:R-:W4:Y:S01]  /*ad0b0*/  LDL.LU R52, [R1+0x98] ;  /* 0x0000980001347983 */ /* 0x000f220000300800 */
[----:B------:R-:W-:Y:S02]  /*ad0c0*/  ISETP.LT.AND P4, PT, R47, c[0x0][0x178], !P0 ;  /* 0x00005e002f007a0c */ /* 0x000fe40004781270 */
[----:B------:R-:W-:Y:S02]  /*ad0d0*/  ISETP.LT.AND P6, PT, R56, c[0x0][0x178], !P0 ;  /* 0x00005e0038007a0c */ /* 0x000fe400047c1270 */
[----:B------:R-:W-:Y:S02]  /*ad0e0*/  ISETP.LT.AND P3, PT, R48, c[0x0][0x178], !P0 ;  /* 0x00005e0030007a0c */ /* 0x000fe40004761270 */
[----:B------:R-:W-:Y:S01]  /*ad0f0*/  ISETP.LT.AND P5, PT, R49, c[0x0][0x178], !P0 ;  /* 0x00005e0031007a0c */ /* 0x000fe200047a1270 */
[----:B------:R-:W-:-:S04]  /*ad100*/  IMAD.WIDE R4, R0, 0x2, R10 ;  /* 0x0000000200047825 */ /* 0x000fc800078e020a */
[----:B------:R-:W-:Y:S01]  /*ad110*/  IMAD.WIDE R20, R0, 0x2, R12 ;  /* 0x0000000200147825 */ /* 0x000fe200078e020c */
[----:B------:R-:W-:-:S03]  /*ad120*/  ISETP.GE.AND P1, PT, R41, c[0x0][0x17c], PT ;  /* 0x00005f0029007a0c */ /* 0x000fc60003f26270 */
[C---:B------:R-:W-:Y:S01]  /*ad130*/  IMAD.WIDE R24, R0.reuse, 0x2, R14 ;  /* 0x0000000200187825 */ /* 0x040fe200078e020e */
[----:B------:R0:W-:Y:S03]  /*ad140*/  @P4 STG.E.U16 [R4.64], R6 ;  /* 0x0000000604004986 */ /* 0x0001e6000c101504 */
[----:B------:R-:W-:Y:S01]  /*ad150*/  IMAD.WIDE R28, R0, 0x2, R16 ;  /* 0x00000002001c7825 */ /* 0x000fe200078e0210 */
[----:B------:R1:W-:Y:S01]  /*ad160*/  @P6 STG.E.U16 [R20.64], R30 ;  /* 0x0000001e14006986 */ /* 0x0003e2000c101504 */
[----:B------:R-:W-:Y:S02]  /*ad170*/  ISETP.LT.AND P4, PT, R58, c[0x0][0x178], !P0 ;  /* 0x00005e003a007a0c */ /* 0x000fe40004781270 */
[----:B------:R-:W-:Y:S01]  /*ad180*/  ISETP.LT.AND P0, PT, R59, c[0x0][0x178], !P0 ;  /* 0x00005e003b007a0c */ /* 0x000fe20004701270 */
[----:B------:R1:W-:Y:S04]  /*ad190*/  @P3 STG.E.U16 [R24.64], R32 ;  /* 0x0000002018003986 */ /* 0x0003e8000c101504 */
[----:B------:R1:W-:Y:S01]  /*ad1a0*/  @P5 STG.E.U16 [R28.64], R33 ;  /* 0x000000211c005986 */ /* 0x0003e2000c101504 */
[----:B------:R-:W-:-:S02]  /*ad1b0*/  ISETP.LT.AND P5, PT, R55, c[0x0][0x178], !P1 ;  /* 0x00005e0037007a0c */ /* 0x000fc40004fa1270 */
[C---:B0-----:R-:W-:Y:S01]  /*ad1c0*/  IADD3 R4, R0.reuse, c[0x0][0x198], RZ ;  /* 0x0000660000047a10 */ /* 0x041fe20007ffe0ff */
[----:B-1----:R-:W-:Y:S01]  /*ad1d0*/  IMAD.WIDE R20, R0, 0x2, R18 ;  /* 0x0000000200147825 */ /* 0x002fe200078e0212 */
[----:B------:R-:W-:Y:S02]  /*ad1e0*/  PRMT R6, R6, 0x7632, R6 ;  /* 0x0000763206067816 */ /* 0x000fe40000000006 */
[----:B------:R-:W-:Y:S01]  /*ad1f0*/  ISETP.LT.AND P6, PT, R43, c[0x0][0x178], !P1 ;  /* 0x00005e002b007a0c */ /* 0x000fe20004fc1270 */
[----:B------:R-:W-:Y:S01]  /*ad200*/  IMAD.WIDE R24, R4, 0x2, R2 ;  /* 0x0000000204187825 */ /* 0x000fe200078e0202 */
[----:B------:R-:W-:Y:S02]  /*ad210*/  PRMT R34, R34, 0x7632, R34 ;  /* 0x0000763222227816 */ /* 0x000fe40000000022 */
[----:B------:R-:W-:Y:S01]  /*ad220*/  ISETP.LT.AND P3, PT, R47, c[0x0][0x178], !P1 ;  /* 0x00005e002f007a0c */ /* 0x000fe20004f61270 */
[----:B------:R-:W-:Y:S01]  /*ad230*/  IMAD.WIDE R28, R0, 0x2, R44 ;  /* 0x00000002001c7825 */ /* 0x000fe200078e022c */
[----:B------:R0:W-:Y:S01]  /*ad240*/  @P4 STG.E.U16 [R20.64], R6 ;  /* 0x0000000614004986 */ /* 0x0001e2000c101504 */
[----:B------:R-:W-:-:S03]  /*ad250*/  ISETP.LT.AND P4, PT, R56, c[0x0][0x178], !P1 ;  /* 0x00005e0038007a0c */ /* 0x000fc60004f81270 */
[----:B------:R1:W-:Y:S01]  /*ad260*/  @P0 STG.E.U16 [R28.64], R34 ;  /* 0x000000221c000986 */ /* 0x0003e2000c101504 */
[----:B0-----:R-:W-:-:S04]  /*ad270*/  IMAD.WIDE R20, R4, 0x2, R8 ;  /* 0x0000000204147825 */ /* 0x001fc800078e0208 */
[C---:B-1----:R-:W-:Y:S01]  /*ad280*/  IMAD.WIDE R28, R4.reuse, 0x2, R14 ;  /* 0x00000002041c7825 */ /* 0x042fe200078e020e */
[----:B------:R-:W-:Y:S01]  /*ad290*/  IADD3 R0, R4, c[0x0][0x198], RZ ;  /* 0x0000660004007a10 */ /* 0x000fe20007ffe0ff */
[----:B------:R-:W4:Y:S04]  /*ad2a0*/  LDL.LU R34, [R1+0x4060] ;  /* 0x0040600001227983 */ /* 0x000f280000300800 */
[----:B------:R-:W4:Y:S04]  /*ad2b0*/  LDL.LU R33, [R1+0x4064] ;  /* 0x0040640001217983 */ /* 0x000f280000300800 */
[----:B--2---:R0:W-:Y:S01]  /*ad2c0*/  @P5 STG.E.U16 [R24.64], R46 ;  /* 0x0000002e18005986 */ /* 0x0041e2000c101504 */
[----:B------:R-:W-:Y:S01]  /*ad2d0*/  ISETP.LT.AND P5, PT, R48, c[0x0][0x178], !P1 ;  /* 0x00005e0030007a0c */ /* 0x000fe20004fa1270 */
[----:B0-----:R-:W-:-:S02]  /*ad2e0*/  IMAD.WIDE R24, R4, 0x2, R10 ;  /* 0x0000000204187825 */ /* 0x001fc400078e020a */
[----:B---3--:R0:W-:Y:S01]  /*ad2f0*/  @P6 STG.E.U16 [R20.64], R57 ;  /* 0x0000003914006986 */ /* 0x0081e2000c101504 */
[----:B------:R-:W-:-:S03]  /*ad300*/  ISETP.LT.AND P6, PT, R49, c[0x0][0x178], !P1 ;  /* 0x00005e0031007a0c */ /* 0x000fc60004fc1270 */
[----:B----4-:R1:W-:Y:S01]  /*ad310*/  @P3 STG.E.U16 [R24.64], R60 ;  /* 0x0000003c18003986 */ /* 0x0103e2000c101504 */
[----:B------:R-:W-:Y:S01]  /*ad320*/  ISETP.LT.AND P3, PT, R58, c[0x0][0x178], !P1 ;  /* 0x00005e003a007a0c */ /* 0x000fe20004f61270 */
[----:B0-----:R-:W-:Y:S01]  /*ad330*/  IMAD.WIDE R20, R4, 0x2, R12 ;  /* 0x0000000204147825 */ /* 0x001fe200078e020c */
[----:B------:R-:W-:-:S04]  /*ad340*/  ISETP.LT.AND P1, PT, R59, c[0x0][0x178], !P1 ;  /* 0x00005e003b007a0c */ /* 0x000fc80004f21270 */
[----:B------:R0:W-:Y:S01]  /*ad350*/  @P4 STG.E.U16 [R20.64], R61 ;  /* 0x0000003d14004986 */ /* 0x0001e2000c101504 */
[----:B------:R-:W-:-:S03]  /*ad360*/  ISETP.LT.AND P4, PT, R55, c[0x0][0x178], !P2 ;  /* 0x00005e0037007a0c */ /* 0x000fc60005781270 */
[----:B------:R-:W-:Y:S01]  /*ad370*/  @P5 STG.E.U16 [R28.64], R40 ;  /* 0x000000281c005986 */ /* 0x000fe2000c101504 */
[----:B-1----:R-:W-:Y:S01]  /*ad380*/  IMAD.WIDE R24, R4, 0x2, R16 ;  /* 0x0000000204187825 */ /* 0x002fe200078e0210 */
[----:B------:R-:W-:-:S03]  /*ad390*/  ISETP.LT.AND P5, PT, R43, c[0x0][0x178], !P2 ;  /* 0x00005e002b007a0c */ /* 0x000fc600057a1270 */
[----:B0-----:R-:W-:Y:S01]  /*ad3a0*/  IMAD.WIDE R20, R4, 0x2, R18 ;  /* 0x0000000204147825 */ /* 0x001fe200078e0212 */
[----:B------:R0:W-:Y:S01]  /*ad3b0*/  @P6 STG.E.U16 [R24.64], R52 ;  /* 0x0000003418006986 */ /* 0x0001e2000c101504 */
[----:B------:R-:W-:-:S03]  /*ad3c0*/  PRMT R6, R46, 0x7632, R6 ;  /* 0x000076322e067816 */ /* 0x000fc60000000006 */
[----:B------:R1:W-:Y:S01]  /*ad3d0*/  @P3 STG.E.U16 [R20.64], R26 ;  /* 0x0000001a14003986 */ /* 0x0003e2000c101504 */
[----:B0-----:R-:W-:-:S04]  /*ad3e0*/  IMAD.WIDE R24, R4, 0x2, R44 ;  /* 0x0000000204187825 */ /* 0x001fc800078e022c */
[----:B------:R-:W-:Y:S01]  /*ad3f0*/  IMAD.WIDE R4, R0, 0x2, R2 ;  /* 0x0000000200047825 */ /* 0x000fe200078e0202 */
[----:B-1----:R-:W-:-:S03]  /*ad400*/  PRMT R26, R57, 0x7632, R26 ;  /* 0x00007632391a7816 */ /* 0x002fc6000000001a */
[----:B------:R-:W-:Y:S01]  /*ad410*/  IMAD.WIDE R20, R0, 0x2, R8 ;  /* 0x0000000200147825 */ /* 0x000fe200078e0208 */
[----:B------:R-:W2:Y:S04]  /*ad420*/  LDL.LU R57, [R1+0x498] ;  /* 0x0004980001397983 */ /* 0x000ea80000300800 */
[----:B------:R-:W-:Y:S01]  /*ad430*/  @P1 STG.E.U16 [R24.64], R38 ;  /* 0x0000002618001986 */ /* 0x000fe2000c101504 */
[----:B------:R-:W-:-:S03]  /*ad440*/  PRMT R30, R40, 0x7632, R30 ;  /* 0x00007632281e7816 */ /* 0x000fc6000000001e */
[----:B------:R0:W-:Y:S04]  /*ad450*/  @P4 STG.E.U16 [R4.64], R6 ;  /* 0x0000000604004986 */ /* 0x0001e8000c101504 */
[----:B------:R1:W-:Y:S01]  /*ad460*/  @P5 STG.E.U16 [R20.64], R26 ;  /* 0x0000001a14005986 */ /* 0x0003e2000c101504 */
[----:B0-----:R-:W-:-:S03]  /*ad470*/  PRMT R6, R60, 0x7632, R6 ;  /* 0x000076323c067816 */ /* 0x001fc60000000006 */
[----:B------:R-:W3:Y:S01]  /*ad480*/  LDL.LU R60, [R1+0x198] ;  /* 0x00019800013c7983 */ /* 0x000ee20000300800 */
[----:B-1----:R-:W-:-:S03]  /*ad490*/  PRMT R26, R61, 0x7632, R26 ;  /* 0x000076323d1a7816 */ /* 0x002fc6000000001a */
[----:B------:R-:W4:Y:S04]  /*ad4a0*/  LDL.LU R61, [R1+0x158] ;  /* 0x00015800013d7983 */ /* 0x000f280000300800 */
[----:B------:R-:W4:Y:S01]  /*ad4b0*/  LDL.LU R40, [R1+0x108] ;  /* 0x0001080001287983 */ /* 0x000f220000300800 */
[----:B------:R-:W-:-:S03]  /*ad4c0*/  PRMT R32, R52, 0x7632, R32 ;  /* 0x0000763234207816 */ /* 0x000fc60000000020 */
[----:B------:R-:W4:Y:S01]  /*ad4d0*/  LDL.LU R52, [R1+0xc8] ;  /* 0x0000c80001347983 */ /* 0x000f220000300800 */
[----:B------:R-:W-:Y:S02]  /*ad4e0*/  ISETP.LT.AND P1, PT, R47, c[0x0][0x178], !P2 ;  /* 0x00005e002f007a0c */ /* 0x000fe40005721270 */
[----:B------:R-:W-:Y:S01]  /*ad4f0*/  ISETP.LT.AND P3, PT, R56, c[0x0][0x178], !P2 ;  /* 0x00005e0038007a0c */ /* 0x000fe20005761270 */
[----:B------:R-:W-:-:S04]  /*ad500*/  IMAD.WIDE R4, R0, 0x2, R10 ;  /* 0x0000000200047825 */ /* 0x000fc800078e020a */
[----:B------:R-:W-:Y:S01]  /*ad510*/  IMAD.WIDE R20, R0, 0x2, R12 ;  /* 0x0000000200147825 */ /* 0x000fe200078e020c */
[----:B------:R-:W-:Y:S02]  /*ad520*/  ISETP.LT.AND P4, PT, R48, c[0x0][0x178], !P2 ;  /* 0x00005e0030007a0c */ /* 0x000fe40005781270 */
[----:B------:R-:W-:-:S03]  /*ad530*/  ISETP.LT.AND P5, PT, R49, c[0x0][0x178], !P2 ;  /* 0x00005e0031007a0c */ /* 0x000fc600057a1270 */
[----:B------:R-:W-:Y:S04]  /*ad540*/  @P1 STG.E.U16 [R4.64], R6 ;  /* 0x0000000604001986 */ /* 0x000fe8000c101504 */
[----:B------:R0:W-:Y:S01]  /*ad550*/  @P3 STG.E.U16 [R20.64], R26 ;  /* 0x0000001a14003986 */ /* 0x0001e2000c101504 */
[----:B------:R-:W-:Y:S02]  /*ad560*/  ISETP.LT.AND P3, PT, R58, c[0x0][0x178], !P2 ;  /* 0x00005e003a007a0c */ /* 0x000fe40005761270 */
[----:B------:R-:W-:Y:S01]  /*ad570*/  ISETP.GE.AND P0, PT, R37, c[0x0][0x17c], PT ;  /* 0x00005f0025007a0c */ /* 0x000fe20003f06270 */
[C---:B------:R-:W-:Y:S01]  /*ad580*/  IMAD.WIDE R24, R0.reuse, 0x2, R14 ;  /* 0x0000000200187825 */ /* 0x040fe200078e020e */
[----:B------:R-:W-:Y:S02]  /*ad590*/  ISETP.LT.AND P1, PT, R59, c[0x0][0x178], !P2 ;  /* 0x00005e003b007a0c */ /* 0x000fe40005721270 */
[----:B------:R-:W-:Y:S01]  /*ad5a0*/  ISETP.LT.AND P2, PT, R55, c[0x0][0x178], !P0 ;  /* 0x00005e0037007a0c */ /* 0x000fe20004741270 */
[----:B------:R-:W-:Y:S01]  /*ad5b0*/  IMAD.WIDE R28, R0, 0x2, R16 ;  /* 0x00000002001c7825 */ /* 0x000fe200078e0210 */
[----:B------:R1:W-:Y:S01]  /*ad5c0*/  @P4 STG.E.U16 [R24.64], R30 ;  /* 0x0000001e18004986 */ /* 0x0003e2000c101504 */
[----:B0-----:R-:W-:-:S02]  /*ad5d0*/  PRMT R26, R26, 0x7632, R26 ;  /* 0x000076321a1a7816 */ /* 0x001fc4000000001a */
[C---:B------:R-:W-:Y:S01]  /*ad5e0*/  IMAD.WIDE R4, R0.reuse, 0x2, R18 ;  /* 0x0000000200047825 */ /* 0x040fe200078e0212 */
[----:B------:R-:W-:Y:S01]  /*ad5f0*/  IADD3 R6, R0, c[0x0][0x198], RZ ;  /* 0x0000660000067a10 */ /* 0x000fe20007ffe0ff */
[----:B------:R-:W-:Y:S01]  /*ad600*/  @P5 STG.E.U16 [R28.64], R32 ;  /* 0x000000201c005986 */ /* 0x000fe2000c101504 */
[----:B------:R-:W-:Y:S02]  /*ad610*/  ISETP.LT.AND P4, PT, R43, c[0x0][0x178], !P0 ;  /* 0x00005e002b007a0c */ /* 0x000fe40004781270 */
[----:B------:R-:W-:Y:S01]  /*ad620*/  ISETP.LT.AND P6, PT, R47, c[0x0][0x178], !P0 ;  /* 0x00005e002f007a0c */ /* 0x000fe200047c1270 */
[----:B------:R0:W-:Y:S01]  /*ad630*/  @P3 STG.E.U16 [R4.64], R26 ;  /* 0x0000001a04003986 */ /* 0x0001e2000c101504 */
[----:B------:R-:W-:Y:S01]  /*ad640*/  ISETP.LT.AND P3, PT, R56, c[0x0][0x178], !P0 ;  /* 0x00005e0038007a0c */ /* 0x000fe20004761270 */
[----:B------:R-:W-:Y:S01]  /*ad650*/  IMAD.WIDE R20, R0, 0x2, R44 ;  /* 0x0000000200147825 */ /* 0x000fe200078e022c */
[----:B------:R-:W-:-:S03]  /*ad660*/  PRMT R38, R38, 0x7632, R38 ;  /* 0x0000763226267816 */ /* 0x000fc60000000026 */
[C---:B-1----:R-:W-:Y:S02]  /*ad670*/  IMAD.WIDE R24, R6.reuse, 0x2, R8 ;  /* 0x0000000206187825 */ /* 0x042fe400078e0208 */
[----:B------:R1:W-:Y:S02]  /*ad680*/  @P1 STG.E.U16 [R20.64], R38 ;  /* 0x0000002614001986 */ /* 0x0003e4000c101504 */
[----:B0-----:R-:W-:Y:S01]  /*ad690*/  IMAD.WIDE R4, R6, 0x2, R2 ;  /* 0x0000000206047825 */ /* 0x001fe200078e0202 */
[----:B------:R-:W-:-:S03]  /*ad6a0*/  ISETP.LT.AND P1, PT, R48, c[0x0][0x178], !P0 ;  /* 0x00005e0030007a0c */ /* 0x000fc60004721270 */
[----:B-1----:R-:W-:Y:S01]  /*ad6b0*/  IMAD.WIDE R20, R6, 0x2, R10 ;  /* 0x0000000206147825 */ /* 0x002fe200078e020a */
[----:B------:R-:W-:Y:S02]  /*ad6c0*/  ISETP.GE.AND P5, PT, R34, c[0x0][0x17c], PT ;  /* 0x00005f0022007a0c */ /* 0x000fe40003fa6270 */
[----:B------:R-:W-:-:S05]  /*ad6d0*/  IADD3 R0, R6, c[0x0][0x198], RZ ;  /* 0x0000660006007a10 */ /* 0x000fca0007ffe0ff */
[----:B------:R-:W-:Y:S01]  /*ad6e0*/  IMAD.WIDE R28, R0, 0x2, R2 ;  /* 0x00000002001c7825 */ /* 0x000fe200078e0202 */
[----:B--2---:R0:W-:Y:S01]  /*ad6f0*/  @P2 STG.E.U16 [R4.64], R57 ;  /* 0x0000003904002986 */ /* 0x0041e2000c101504 */
[----:B------:R-:W-:-:S03]  /*ad700*/  ISETP.GE.AND P2, PT, R33, c[0x0][0x17c], PT ;  /* 0x00005f0021007a0c */ /* 0x000fc60003f46270 */
[----:B------:R-:W2:Y:S01]  /*ad710*/  LDL.LU R33, [R1+0x4068] ;  /* 0x0040680001217983 */ /* 0x000ea20000300800 */
[----:B------:R-:W-:-:S03]  /*ad720*/  PRMT R26, R57, 0x7632, R26 ;  /* 0x00007632391a7816 */ /* 0x000fc6000000001a */
[----:B------:R-:W2:Y:S01]  /*ad730*/  LDL.LU R32, [R1+0x406c] ;  /* 0x00406c0001207983 */ /* 0x000ea20000300800 */
[----:B0-----:R-:W-:-:S03]  /*ad740*/  IMAD.WIDE R4, R6, 0x2, R12 ;  /* 0x0000000206047825 */ /* 0x001fc600078e020c */
[----:B------:R-:W2:Y:S04]  /*ad750*/  LDL.LU R46, [R1+0x45c] ;  /* 0x00045c00012e7983 */ /* 0x000ea80000300800 */
[----:B------:R-:W2:Y:S04]  /*ad760*/  LDL.LU R57, [R1+0x16c] ;  /* 0x00016c0001397983 */ /* 0x000ea80000300800 */
[----:B---3--:R-:W-:Y:S01]  /*ad770*/  @P4 STG.E.U16 [R24.64], R60 ;  /* 0x0000003c18004986 */ /* 0x008fe2000c101504 */
[----:B------:R-:W-:-:S03]  /*ad780*/  ISETP.LT.AND P4, PT, R49, c[0x0][0x178], !P0 ;  /* 0x00005e0031007a0c */ /* 0x000fc60004781270 */
[----:B----4-:R0:W-:Y:S04]  /*ad790*/  @P6 STG.E.U16 [R20.64], R61 ;  /* 0x0000003d14006986 */ /* 0x0101e8000c101504 */
[----:B------:R1:W-:Y:S01]  /*ad7a0*/  @P3 STG.E.U16 [R4.64], R40 ;  /* 0x0000002804003986 */ /* 0x0003e2000c101504 */
[----:B------:R-:W-:Y:S01]  /*ad7b0*/  ISETP.LT.AND P3, PT, R58, c[0x0][0x178], !P0 ;  /* 0x00005e003a007a0c */ /* 0x000fe20004761270 */
[----:B0-----:R-:W-:-:S04]  /*ad7c0*/  IMAD.WIDE R20, R6, 0x2, R14 ;  /* 0x0000000206147825 */ /* 0x001fc800078e020e */
[C---:B-1----:R-:W-:Y:S01]  /*ad7d0*/  IMAD.WIDE R4, R6.reuse, 0x2, R16 ;  /* 0x0000000206047825 */ /* 0x042fe200078e0210 */
[----:B------:R0:W-:Y:S01]  /*ad7e0*/  @P1 STG.E.U16 [R20.64], R52 ;  /* 0x0000003414001986 */ /* 0x0001e2000c101504 */
[----:B------:R-:W-:Y:S02]  /*ad7f0*/  ISETP.LT.AND P0, PT, R59, c[0x0][0x178], !P0 ;  /* 0x00005e003b007a0c */ /* 0x000fe40004701270 */
[C---:B------:R-:W-:Y:S01]  /*ad800*/  IMAD.WIDE R24, R6.reuse, 0x2, R44 ;  /* 0x0000000206187825 */ /* 0x040fe200078e022c */
[----:B------:R1:W-:Y:S01]  /*ad810*/  @P4 STG.E.U16 [R4.64], R54 ;  /* 0x0000003604004986 */ /* 0x0003e2000c101504 */
[----:B------:R-:W-:Y:S02]  /*ad820*/  ISETP.LT.AND P6, PT, R55, c[0x0][0x178], !P5 ;  /* 0x00005e0037007a0c */ /* 0x000fe40006fc1270 */
[----:B0-----:R-:W-:Y:S01]  /*ad830*/  IMAD.WIDE R20, R6, 0x2, R18 ;  /* 0x0000000206147825 */ /* 0x001fe200078e0212 */
[----:B------:R-:W-:Y:S02]  /*ad840*/  PRMT R6, R60, 0x7632, R6 ;  /* 0x000076323c067816 */ /* 0x000fe40000000006 */
[----:B------:R-:W3:Y:S01]  /*ad850*/  LDL.LU R60, [R1+0x14c] ;  /* 0x00014c00013c7983 */ /* 0x000ee20000300800 */
[----:B------:R-:W-:-:S03]  /*ad860*/  ISETP.LT.AND P1, PT, R43, c[0x0][0x178], !P5 ;  /* 0x00005e002b007a0c */ /* 0x000fc60006f21270 */
[----:B------:R0:W-:Y:S01]  /*ad870*/  @P3 STG.E.U16 [R20.64], R22 ;  /* 0x0000001614003986 */ /* 0x0001e2000c101504 */
[----:B-1----:R-:W-:Y:S01]  /*ad880*/  IMAD.WIDE R4, R0, 0x2, R8 ;  /* 0x0000000200047825 */ /* 0x002fe200078e0208 */
[----:B0-----:R-:W-:Y:S02]  /*ad890*/  PRMT R22, R61, 0x7632, R22 ;  /* 0x000076323d167816 */ /* 0x001fe40000000016 */
[----:B------:R-:W4:Y:S04]  /*ad8a0*/  LDL.LU R61, [R1+0x13c] ;  /* 0x00013c00013d7983 */ /* 0x000f280000300800 */
[----:B------:R-:W-:Y:S04]  /*ad8b0*/  @P0 STG.E.U16 [R24.64], R42 ;  /* 0x0000002a18000986 */ /* 0x000fe8000c101504 */
[----:B------:R-:W-:Y:S04]  /*ad8c0*/  @P6 STG.E.U16 [R28.64], R26 ;  /* 0x0000001a1c006986 */ /* 0x000fe8000c101504 */
[----:B------:R0:W-:Y:S02]  /*ad8d0*/  @P1 STG.E.U16 [R4.64], R6 ;  /* 0x0000000604001986 */ /* 0x0001e4000c101504 */
[----:B0-----:R-:W-:-:S02]  /*ad8e0*/  PRMT R6, R40, 0x7632, R6 ;  /* 0x0000763228067816 */ /* 0x001fc40000000006 */
[----:B------:R-:W4:Y:S01]  /*ad8f0*/  LDL.LU R40, [R1+0xfc] ;  /* 0x0000fc0001287983 */ /* 0x000f220000300800 */
[----:B------:R-:W-:Y:S01]  /*ad900*/  ISETP.LT.AND P4, PT, R47, c[0x0][0x178], !P5 ;  /* 0x00005e002f007a0c */ /* 0x000fe20006f81270 */
[----:B------:R-:W-:Y:S01]  /*ad910*/  IMAD.WIDE R20, R0, 0x2, R10 ;  /* 0x0000000200147825 */ /* 0x000fe200078e020a */
[----:B------:R-:W-:Y:S02]  /*ad920*/  ISETP.LT.AND P0, PT, R56, c[0x0][0x178], !P5 ;  /* 0x00005e0038007a0c */ /* 0x000fe40006f01270 */
[----:B------:R-:W-:Y:S01]  /*ad930*/  ISETP.LT.AND P6, PT, R48, c[0x0][0x178], !P5 ;  /* 0x00005e0030007a0c */ /* 0x000fe20006fc1270 */
[----:B------:R-:W-:-:S08]  /*ad940*/  IMAD.WIDE R4, R0, 0x2, R12 ;  /* 0x0000000200047825 */ /* 0x000fd000078e020c */
[----:B------:R0:W-:Y:S01]  /*ad950*/  @P4 STG.E.U16 [R20.64], R22 ;  /* 0x0000001614004986 */ /* 0x0001e2000c101504 */
[----:B------:R-:W-:Y:S02]  /*ad960*/  ISETP.LT.AND P3, PT, R49, c[0x0][0x178], !P5 ;  /* 0x00005e0031007a0c */ /* 0x000fe40006f61270 */
[----:B0-----:R-:W-:Y:S02]  /*ad970*/  PRMT R22, R52, 0x7632, R22 ;  /* 0x0000763234167816 */ /* 0x001fe40000000016 */
[----:B------:R-:W4:Y:S01]  /*ad980*/  LDL.LU R52, [R1+0xbc] ;  /* 0x0000bc0001347983 */ /* 0x000f220000300800 */
[----:B------:R-:W-:-:S03]  /*ad990*/  IMAD.WIDE R20, R0, 0x2, R14 ;  /* 0x0000000200147825 */ /* 0x000fc600078e020e */
[----:B------:R0:W-:Y:S01]  /*ad9a0*/  @P0 STG.E.U16 [R4.64], R6 ;  /* 0x0000000604000986 */ /* 0x0001e2000c101504 */
[----:B------:R-:W-:Y:S02]  /*ad9b0*/  ISETP.LT.AND P0, PT, R58, c[0x0][0x178], !P5 ;  /* 0x00005e003a007a0c */ /* 0x000fe40006f01270 */
[----:B------:R-:W-:Y:S01]  /*ad9c0*/  ISETP.LT.AND P5, PT, R59, c[0x0][0x178], !P5 ;  /* 0x00005e003b007a0c */ /* 0x000fe20006fa1270 */
[----:B------:R-:W-:Y:S01]  /*ad9d0*/  IMAD.WIDE R24, R0, 0x2, R16 ;  /* 0x0000000200187825 */ /* 0x000fe200078e0210 */
[----:B------:R-:W-:Y:S01]  /*ad9e0*/  PRMT R54, R54, 0x7632, R54 ;  /* 0x0000763236367816 */ /* 0x000fe20000000036 */
[----:B------:R1:W-:Y:S01]  /*ad9f0*/  @P6 STG.E.U16 [R20.64], R22 ;  /* 0x0000001614006986 */ /* 0x0003e2000c101504 */
[----:B------:R-:W-:Y:S02]  /*ada00*/  ISETP.LT.AND P6, PT, R55, c[0x0][0x178], !P2 ;  /* 0x00005e0037007a0c */ /* 0x000fe400057c1270 */
[----:B------:R-:W-:Y:S01]  /*ada10*/  PRMT R42, R42, 0x7632, R42 ;  /* 0x000076322a2a7816 */ /* 0x000fe2000000002a */
[----:B------:R1:W-:Y:S01]  /*ada20*/  @P3 STG.E.U16 [R24.64], R54 ;  /* 0x0000003618003986 */ /* 0x0003e2000c101504 */
[----:B------:R-:W-:Y:S01]  /*ada30*/  ISETP.LT.AND P3, PT, R43, c[0x0][0x178], !P2 ;  /* 0x00005e002b007a0c */ /* 0x000fe20005761270 */
[C---:B0-----:R-:W-:Y:S01]  /*ada40*/  IMAD.WIDE R4, R0.reuse, 0x2, R18 ;  /* 0x0000000200047825 */ /* 0x041fe200078e0212 */
[----:B------:R-:W-:Y:S01]  /*ada50*/  IADD3 R6, R0, c[0x0][0x198], RZ ;  /* 0x0000660000067a10 */ /* 0x000fe20007ffe0ff */
[----:B------:R-:W4:Y:S01]  /*ada60*/  LDL.LU R34, [R1+0x4070] ;  /* 0x0040700001227983 */ /* 0x000f220000300800 */
[----:B-1----:R-:W-:Y:S01]  /*ada70*/  PRMT R22, R22, 0x7632, R22 ;  /* 0x0000763216167816 */ /* 0x002fe20000000016 */
[----:B------:R-:W-:Y:S01]  /*ada80*/  IMAD.WIDE R20, R0, 0x2, R44 ;  /* 0x0000000200147825 */ /* 0x000fe200078e022c */
[----:B------:R-:W-:-:S03]  /*ada90*/  ISETP.LT.AND P4, PT, R47, c[0x0][0x178], !P2 ;  /* 0x00005e002f007a0c */ /* 0x000fc60005781270 */
[----:B------:R0:W-:Y:S01]  /*adaa0*/  @P0 STG.E.U16 [R4.64], R22 ;  /* 0x0000001604000986 */ /* 0x0001e2000c101504 */
[----:B------:R-:W-:-:S03]  /*adab0*/  IMAD.WIDE R24, R6, 0x2, R2 ;  /* 0x0000000206187825 */ /* 0x000fc600078e0202 */
[----:B------:R1:W-:Y:S01]  /*adac0*/  @P5 STG.E.U16 [R20.64], R42 ;  /* 0x0000002a14005986 */ /* 0x0003e2000c101504 */
[----:B------:R-:W-:Y:S01]  /*adad0*/  ISETP.LT.AND P5, PT, R56, c[0x0][0x178], !P2 ;  /* 0x00005e0038007a0c */ /* 0x000fe200057a1270 */
[----:B0-----:R-:W-:-:S04]  /*adae0*/  IMAD.WIDE R4, R6, 0x2, R8 ;  /* 0x0000000206047825 */ /* 0x001fc800078e0208 */
[----:B-1----:R-:W-:Y:S01]  /*adaf0*/  IMAD.WIDE R20, R6, 0x2, R10 ;  /* 0x0000000206147825 */ /* 0x002fe200078e020a */
[----:B--2---:R-:W-:Y:S02]  /*adb00*/  ISETP.GE.AND P1, PT, R33, c[0x0][0x17c], PT ;  /* 0x00005f0021007a0c */ /* 0x004fe40003f26270 */
[----:B------:R-:W2:Y:S01]  /*adb10*/  LDL.LU R33, [R1+0x4078] ;  /* 0x0040780001217983 */ /* 0x000ea20000300800 */
[----:B------:R-:W-:-:S03]  /*adb20*/  ISETP.GE.AND P0, PT, R32, c[0x0][0x17c], PT ;  /* 0x00005f0020007a0c */ /* 0x000fc60003f06270 */
[----:B------:R-:W2:Y:S01]  /*adb30*/  LDL.LU R32, [R1+0x4074] ;  /* 0x0040740001207983 */ /* 0x000ea20000300800 */
[----:B------:R-:W-:-:S03]  /*adb40*/  PRMT R0, R46, 0x7632, R0 ;  /* 0x000076322e007816 */ /* 0x000fc60000000000 */
[----:B------:R0:W-:Y:S04]  /*adb50*/  @P6 STG.E.U16 [R24.64], R46 ;  /* 0x0000002e18006986 */ /* 0x0001e8000c101504 */
[----:B------:R1:W-:Y:S01]  /*adb60*/  @P3 STG.E.U16 [R4.64], R57 ;  /* 0x0000003904003986 */ /* 0x0003e2000c101504 */
[----:B------:R-:W-:-:S03]  /*adb70*/  PRMT R22, R57, 0x7632, R22 ;  /* 0x0000763239167816 */ /* 0x000fc60000000016 */
[----:B0-----:R-:W2:Y:S01]  /*adb80*/  LDL.LU R46, [R1+0x48c] ;  /* 0x00048c00012e7983 */ /* 0x001ea20000300800 */
[----:B-1----:R-:W-:-:S03]  /*adb90*/  IMAD.WIDE R4, R6, 0x2, R12 ;  /* 0x0000000206047825 */ /* 0x002fc600078e020c */
[----:B------:R-:W2:Y:S01]  /*adba0*/  LDL.LU R57, [R1+0x46c] ;  /* 0x00046c0001397983 */ /* 0x000ea20000300800 */
[----:B------:R-:W-:Y:S02]  /*adbb0*/  ISETP.LT.AND P6, PT, R48, c[0x0][0x178], !P2 ;  /* 0x00005e0030007a0c */ /* 0x000fe400057c1270 */
[----:B---3--:R-:W-:Y:S01]  /*adbc0*/  PRMT R26, R60, 0x7632, R26 ;  /* 0x000076323c1a7816 */ /* 0x008fe2000000001a */
[----:B------:R0:W-:Y:S04]  /*adbd0*/  @P4 STG.E.U16 [R20.64], R60 ;  /* 0x0000003c14004986 */ /* 0x0001e8000c101504 */
[----:B0-----:R-:W3:Y:S01]  /*adbe0*/  LDL.LU R60, [R1+0x18c] ;  /* 0x00018c00013c7983 */ /* 0x001ee20000300800 */
[----:B----4-:R-:W-:-:S03]  /*adbf0*/  PRMT R28, R61, 0x7632, R28 ;  /* 0x000076323d1c7816 */ /* 0x010fc6000000001c */
[----:B------:R0:W-:Y:S01]  /*adc00*/  @P5 STG.E.U16 [R4.64], R61 ;  /* 0x0000003d04005986 */ /* 0x0001e2000c101504 */
[----:B------:R-:W-:-:S03]  /*adc10*/  IMAD.WIDE R20, R6, 0x2, R14 ;  /* 0x0000000206147825 */ /* 0x000fc600078e020e */
[----:B0-----:R-:W4:Y:S01]  /*adc20*/  LDL.LU R61, [R1+0x12c] ;  /* 0x00012c00013d7983 */ /* 0x001f220000300800 */
[----:B------:R-:W-:-:S03]  /*adc30*/  PRMT R29, R40, 0x7632, R29 ;  /* 0x00007632281d7816 */ /* 0x000fc6000000001d */
[----:B------:R0:W-:Y:S04]  /*adc40*/  @P6 STG.E.U16 [R20.64], R40 ;  /* 0x0000002814006986 */ /* 0x0001e8000c101504 */
[----:B0-----:R-:W4:Y:S01]  /*adc50*/  LDL.LU R40, [R1+0xec] ;  /* 0x0000ec0001287983 */ /* 0x001f220000300800 */
[----:B------:R-:W-:Y:S02]  /*adc60*/  ISETP.LT.AND P3, PT, R49, c[0x0][0x178], !P2 ;  /* 0x00005e0031007a0c */ /* 0x000fe40005761270 */
[----:B------:R-:W-:Y:S02]  /*adc70*/  ISETP.LT.AND P4, PT, R58, c[0x0][0x178], !P2 ;  /* 0x00005e003a007a0c */ /* 0x000fe40005781270 */
[----:B------:R-:W-:Y:S01]  /*adc80*/  ISETP.LT.AND P2, PT, R59, c[0x0][0x178], !P2 ;  /* 0x00005e003b007a0c */ /* 0x000fe20005741270 */
[----:B------:R-:W-:Y:S01]  /*adc90*/  IMAD.WIDE R4, R6, 0x2, R16 ;  /* 0x0000000206047825 */ /* 0x000fe200078e0210 */
[----:B------:R-:W-:-:S02]  /*adca0*/  ISETP.LT.AND P5, PT, R55, c[0x0][0x178], !P1 ;  /* 0x00005e0037007a0c */ /* 0x000fc40004fa1270 */
[----:B------:R-:W-:Y:S01]  /*adcb0*/  ISETP.LT.AND P6, PT, R43, c[0x0][0x178], !P1 ;  /* 0x00005e002b007a0c */ /* 0x000fe20004fc1270 */
[----:B------:R-:W-:-:S04]  /*adcc0*/  IMAD.WIDE R20, R6, 0x2, R18 ;  /* 0x0000000206147825 */ /* 0x000fc800078e0212 */
[----:B------:R-:W-:Y:S01]  /*adcd0*/  IMAD.WIDE R24, R6, 0x2, R44 ;  /* 0x0000000206187825 */ /* 0x000fe200078e022c */
[----:B------:R-:W-:Y:S01]  /*adce0*/  PRMT R30, R52, 0x7632, R30 ;  /* 0x00007632341e7816 */ /* 0x000fe2000000001e */
[----:B------:R0:W-:Y:S01]  /*adcf0*/  @P3 STG.E.U16 [R4.64], R52 ;  /* 0x0000003404003986 */ /* 0x0001e2000c101504 */
[----:B------:R-:W-:-:S03]  /*add00*/  IADD3 R6, R6, c[0x0][0x198], RZ ;  /* 0x0000660006067a10 */ /* 0x000fc60007ffe0ff */
[----:B------:R1:W-:Y:S01]  /*add10*/  @P4 STG.E.U16 [R20.64], R51 ;  /* 0x0000003314004986 */ /* 0x0003e2000c101504 */
[----:B------:R-:W-:-:S03]  /*add20*/  ISETP.LT.AND P3, PT, R56, c[0x0][0x178], !P1 ;  /* 0x00005e0038007a0c */ /* 0x000fc60004f61270 */
[----:B------:R1:W-:Y:S04]  /*add30*/  @P2 STG.E.U16 [R24.64], R31 ;  /* 0x0000001f18002986 */ /* 0x0003e8000c101504 */
[----:B0-----:R-:W4:Y:S01]  /*add40*/  LDL.LU R52, [R1+0xac] ;  /* 0x0000ac0001347983 */ /* 0x001f220000300800 */
[----:B------:R-:W-:Y:S01]  /*add50*/  ISETP.LT.AND P2, PT, R47, c[0x0][0x178], !P1 ;  /* 0x00005e002f007a0c */ /* 0x000fe20004f41270 */
[----:B------:R-:W-:Y:S01]  /*add60*/  IMAD.WIDE R4, R6, 0x2, R2 ;  /* 0x0000000206047825 */ /* 0x000fe200078e0202 */
[----:B------:R-:W-:-:S03]  /*add70*/  ISETP.LT.AND P4, PT, R48, c[0x0][0x178], !P1 ;  /* 0x00005e0030007a0c */ /* 0x000fc60004f81270 */
[----:B-1----:R-:W-:Y:S01]  /*add80*/  IMAD.WIDE R20, R6, 0x2, R8 ;  /* 0x0000000206147825 */ /* 0x002fe200078e0208 */
[----:B------:R0:W-:Y:S01]  /*add90*/  @P5 STG.E.U16 [R4.64], R0 ;  /* 0x0000000004005986 */ /* 0x0001e2000c101504 */
[----:B------:R-:W-:-:S03]  /*adda0*/  ISETP.LT.AND P5, PT, R49, c[0x0][0x178], !P1 ;  /* 0x00005e0031007a0c */ /* 0x000fc60004fa1270 */
[----:B------:R1:W-:Y:S01]  /*addb0*/  @P6 STG.E.U16 [R20.64], R22 ;  /* 0x0000001614006986 */ /* 0x0003e2000c101504 */
[----:B------:R-:W-:Y:S01]  /*addc0*/  ISETP.LT.AND P6, PT, R58, c[0x0][0x178], !P1 ;  /* 0x00005e003a007a0c */ /* 0x000fe20004fc1270 */
[----:B------:R-:W-:-:S04]  /*addd0*/  IMAD.WIDE R24, R6, 0x2, R14 ;  /* 0x0000000206187825 */ /* 0x000fc800078e020e */
[----:B0-----:R-:W-:-:S04]  /*adde0*/  IMAD.WIDE R4, R6, 0x2, R10 ;  /* 0x0000000206047825 */ /* 0x001fc800078e020a */
[----:B-1----:R-:W-:Y:S01]  /*addf0*/  IMAD.WIDE R20, R6, 0x2, R12 ;  /* 0x0000000206147825 */ /* 0x002fe200078e020c */
[----:B------:R0:W-:Y:S01]  /*ade00*/  @P2 STG.E.U16 [R4.64], R26 ;  /* 0x0000001a04002986 */ /* 0x0001e2000c101504 */
[----:B------:R-:W-:Y:S02]  /*ade10*/  ISETP.LT.AND P1, PT, R59, c[0x0][0x178], !P1 ;  /* 0x00005e003b007a0c */ /* 0x000fe40004f21270 */
[----:B------:R-:W-:Y:S01]  /*ade20*/  PRMT R51, R51, 0x7632, R51 ;  /* 0x0000763233337816 */ /* 0x000fe20000000033 */
[----:B------:R1:W-:Y:S01]  /*ade30*/  @P3 STG.E.U16 [R20.64], R28 ;  /* 0x0000001c14003986 */ /* 0x0003e2000c101504 */
[----:B------:R-:W-:-:S03]  /*ade40*/  ISETP.LT.AND P3, PT, R55, c[0x0][0x178], !P0 ;  /* 0x00005e0037007a0c */ /* 0x000fc60004761270 */
[----:B------:R1:W-:Y:S01]  /*ade50*/  @P4 STG.E.U16 [R24.64], R29 ;  /* 0x0000001d18004986 */ /* 0x0003e2000c101504 */
[----:B0-----:R-:W-:-:S04]  /*ade60*/  IMAD.WIDE R4, R6, 0x2, R16 ;  /* 0x0000000206047825 */ /* 0x001fc800078e0210 */
[C---:B-1----:R-:W-:Y:S01]  /*ade70*/  IMAD.WIDE R20, R6.reuse, 0x2, R18 ;  /* 0x0000000206147825 */ /* 0x042fe200078e0212 */
[----:B------:R-:W-:Y:S01]  /*ade80*/  ISETP.LT.AND P4, PT, R43, c[0x0][0x178], !P0 ;  /* 0x00005e002b007a0c */ /* 0x000fe20004781270 */
[----:B------:R0:W-:Y:S02]  /*ade90*/  @P5 STG.E.U16 [R4.64], R30 ;  /* 0x0000001e04005986 */ /* 0x0001e4000c101504 */
[C---:B------:R-:W-:Y:S01]  /*adea0*/  IMAD.WIDE R24, R6.reuse, 0x2, R44 ;  /* 0x0000000206187825 */ /* 0x040fe200078e022c */
[----:B------:R-:W-:Y:S01]  /*adeb0*/  IADD3 R6, R6, c[0x0][0x198], RZ ;  /* 0x0000660006067a10 */ /* 0x000fe20007ffe0ff */
[----:B------:R1:W-:Y:S01]  /*adec0*/  @P6 STG.E.U16 [R20.64], R51 ;  /* 0x0000003314006986 */ /* 0x0003e2000c101504 */
[----:B------:R-:W-:Y:S02]  /*aded0*/  ISETP.LT.AND P2, PT, R47, c[0x0][0x178], !P0 ;  /* 0x00005e002f007a0c */ /* 0x000fe40004741270 */
[----:B------:R-:W-:Y:S02]  /*adee0*/  ISETP.LT.AND P6, PT, R56, c[0x0][0x178], !P0 ;  /* 0x00005e0038007a0c */ /* 0x000fe400047c1270 */
[----:B------:R-:W-:Y:S01]  /*adef0*/  PRMT R31, R31, 0x7632, R31 ;  /* 0x000076321f1f7816 */ /* 0x000fe2000000001f */
[----:B0-----:R-:W-:-:S04]  /*adf00*/  IMAD.WIDE R4, R6, 0x2, R2 ;  /* 0x0000000206047825 */ /* 0x001fc800078e0202 */
[----:B------:R0:W-:Y:S01]  /*adf10*/  @P1 STG.E.U16 [R24.64], R31 ;  /* 0x0000001f18001986 */ /* 0x0001e2000c101504 */
[----:B-1----:R-:W-:Y:S01]  /*adf20*/  IMAD.WIDE R20, R6, 0x2, R8 ;  /* 0x0000000206147825 */ /* 0x002fe200078e0208 */
[----:B------:R-:W-:-:S03]  /*adf30*/  ISETP.LT.AND P1, PT, R48, c[0x0][0x178], !P0 ;  /* 0x00005e0030007a0c */ /* 0x000fc60004721270 */
[----:B0-----:R-:W-:Y:S01]  /*adf40*/  IMAD.WIDE R24, R6, 0x2, R10 ;  /* 0x0000000206187825 */ /* 0x001fe200078e020a */
[----:B--2---:R0:W-:Y:S01]  /*adf50*/  @P3 STG.E.U16 [R4.64], R46 ;  /* 0x0000002e04003986 */ /* 0x0041e2000c101504 */
[----:B------:R-:W-:-:S03]  /*adf60*/  PRMT R26, R46, 0x7632, R26 ;  /* 0x000076322e1a7816 */ /* 0x000fc6000000001a */
[----:B------:R1:W-:Y:S01]  /*adf70*/  @P4 STG.E.U16 [R20.64], R57 ;  /* 0x0000003914004986 */ /* 0x0003e2000c101504 */
[----:B0-----:R-:W-:Y:S01]  /*adf80*/  IMAD.WIDE R4, R6, 0x2, R12 ;  /* 0x0000000206047825 */ /* 0x001fe200078e020c */
[----:B------:R-:W-:-:S03]  /*adf90*/  PRMT R28, R57, 0x7632, R28 ;  /* 0x00007632391c7816 */ /* 0x000fc6000000001c */
[----:B-1----:R-:W-:Y:S01]  /*adfa0*/  IMAD.WIDE R20, R6, 0x2, R14 ;  /* 0x0000000206147825 */ /* 0x002fe200078e020e */
[----:B---3--:R0:W-:Y:S01]  /*adfb0*/  @P2 STG.E.U16 [R24.64], R60 ;  /* 0x0000003c18002986 */ /* 0x0081e2000c101504 */
[----:B------:R-:W-:-:S03]  /*adfc0*/  PRMT R29, R60, 0x7632, R29 ;  /* 0x000076323c1d7816 */ /* 0x000fc6000000001d */
[----:B----4-:R1:W-:Y:S01]  /*adfd0*/  @P6 STG.E.U16 [R4.64], R61 ;  /* 0x0000003d04006986 */ /* 0x0103e2000c101504 */
[----:B------:R-:W-:-:S03]  /*adfe0*/  ISETP.GE.AND P6, PT, R32, c[0x0][0x17c], PT ;  /* 0x00005f0020007a0c */ /* 0x000fc60003fc6270 */
[----:B------:R-:W2:Y:S04]  /*adff0*/  LDL.LU R32, [R1+0x407c] ;  /* 0x00407c0001207983 */ /* 0x000ea80000300800 */
[----:B------:R-:W3:Y:S04]  /*ae000*/  LDL.LU R46, [R1+0x4ac] ;  /* 0x0004ac00012e7983 */ /* 0x000ee80000300800 */
[----:B------:R-:W4:Y:S04]  /*ae010*/  LDL.LU R57, [R1+0x47c] ;  /* 0x00047c0001397983 */ /* 0x000f280000300800 */
[----:B0-----:R-:W2:Y:S01]  /*ae020*/  LDL.LU R60, [R1+0x17c] ;  /* 0x00017c00013c7983 */ /* 0x001ea20000300800 */
[----:B------:R-:W-:-:S03]  /*ae030*/  PRMT R22, R61, 0x7632, R22 ;  /* 0x000076323d167816 */ /* 0x000fc60000000016 */
[----:B-1----:R-:W2:Y:S04]  /*ae040*/  LDL.LU R61, [R1+0x11c] ;  /* 0x00011c00013d7983 */ /* 0x002ea80000300800 */
[----:B------:R0:W-:Y:S01]  /*ae050*/  @P1 STG.E.U16 [R20.64], R40 ;  /* 0x0000002814001986 */ /* 0x0001e2000c101504 */
[----:B------:R-:W-:-:S03]  /*ae060*/  PRMT R30, R40, 0x7632, R30 ;  /* 0x00007632281e7816 */ /* 0x000fc6000000001e */
[----:B0-----:R-:W2:Y:S01]  /*ae070*/  LDL.LU R40, [R1+0xdc] ;  /* 0x0000dc0001287983 */ /* 0x001ea20000300800 */
[----:B------:R-:W-:Y:S01]  /*ae080*/  ISETP.LT.AND P5, PT, R49, c[0x0][0x178], !P0 ;  /* 0x00005e0031007a0c */ /* 0x000fe200047a1270 */
[----:B------:R-:W-:Y:S01]  /*ae090*/  IMAD.WIDE R24, R6, 0x2, R16 ;  /* 0x0000000206187825 */ /* 0x000fe200078e0210 */
[----:B------:R-:W-:Y:S02]  /*ae0a0*/  ISETP.LT.AND P4, PT, R58, c[0x0][0x178], !P0 ;  /* 0x00005e003a007a0c */ /* 0x000fe40004781270 */
[----:B------:R-:W-:Y:S02]  /*ae0b0*/  ISETP.GE.AND P3, PT, R34, c[0x0][0x17c], PT ;  /* 0x00005f0022007a0c */ /* 0x000fe40003f66270 */
[----:B------:R-:W-:Y:S01]  /*ae0c0*/  ISETP.LT.AND P0, PT, R59, c[0x0][0x178], !P0 ;  /* 0x00005e003b007a0c */ /* 0x000fe20004701270 */
[C---:B------:R-:W-:Y:S01]  /*ae0d0*/  IMAD.WIDE R4, R6.reuse, 0x2, R18 ;  /* 0x0000000206047825 */ /* 0x040fe200078e0212 */
[----:B------:R-:W-:Y:S02]  /*ae0e0*/  ISETP.LT.AND P1, PT, R43, c[0x0][0x178], !P3 ;  /* 0x00005e002b007a0c */ /* 0x000fe40005f21270 */
[----:B------:R-:W-:-:S03]  /*ae0f0*/  IADD3 R0, R6, c[0x0][0x198], RZ ;  /* 0x0000660006007a10 */ /* 0x000fc60007ffe0ff */
[----:B------:R0:W-:Y:S01]  /*ae100*/  @P5 STG.E.U16 [R24.64], R52 ;  /* 0x0000003418005986 */ /* 0x0001e2000c101504 */
[----:B------:R-:W-:Y:S01]  /*ae110*/  ISETP.LT.AND P5, PT, R55, c[0x0][0x178], !P3 ;  /* 0x00005e0037007a0c */ /* 0x000fe20005fa1270 */
[C---:B------:R-:W-:Y:S02]  /*ae120*/  IMAD.WIDE R20, R0.reuse, 0x2, R2 ;  /* 0x0000000200147825 */ /* 0x040fe400078e0202 */
[----:B------:R1:W-:Y:S01]  /*ae130*/  @P4 STG.E.U16 [R4.64], R7 ;  /* 0x0000000704004986 */ /* 0x0003e2000c101504 */
[----:B------:R-:W-:Y:S01]  /*ae140*/  ISETP.LT.AND P4, PT, R47, c[0x0][0x178], !P3 ;  /* 0x00005e002f007a0c */ /* 0x000fe20005f81270 */
[----:B0-----:R-:W-:-:S04]  /*ae150*/  IMAD.WIDE R24, R0, 0x2, R8 ;  /* 0x0000000200187825 */ /* 0x001fc800078e0208 */
[----:B-1----:R-:W-:-:S05]  /*ae160*/  IMAD.WIDE R4, R6, 0x2, R44 ;  /* 0x0000000206047825 */ /* 0x002fca00078e022c */
[----:B------:R0:W-:Y:S01]  /*ae170*/  @P0 STG.E.U16 [R4.64], R35 ;  /* 0x0000002304000986 */ /* 0x0001e2000c101504 */
[----:B------:R-:W-:-:S03]  /*ae180*/  ISETP.LT.AND P0, PT, R56, c[0x0][0x178], !P3 ;  /* 0x00005e0038007a0c */ /* 0x000fc60005f01270 */
[----:B------:R-:W-:Y:S01]  /*ae190*/  @P5 STG.E.U16 [R20.64], R26 ;  /* 0x0000001a14005986 */ /* 0x000fe2000c101504 */
[----:B------:R-:W-:-:S03]  /*ae1a0*/  ISETP.LT.AND P5, PT, R48, c[0x0][0x178], !P3 ;  /* 0x00005e0030007a0c */ /* 0x000fc60005fa1270 */
[----:B------:R1:W-:Y:S01]  /*ae1b0*/  @P1 STG.E.U16 [R24.64], R28 ;  /* 0x0000001c18001986 */ /* 0x0003e2000c101504 */
[----:B------:R-:W-:Y:S01]  /*ae1c0*/  ISETP.LT.AND P1, PT, R49, c[0x0][0x178], !P3 ;  /* 0x00005e0031007a0c */ /* 0x000fe20005f21270 */
[----:B0-----:R-:W-:Y:S01]  /*ae1d0*/  IMAD.WIDE R4, R0, 0x2, R10 ;  /* 0x0000000200047825 */ /* 0x001fe200078e020a */
[----:B------:R-:W-:Y:S02]  /*ae1e0*/  PRMT R31, R52, 0x7632, R31 ;  /* 0x00007632341f7816 */ /* 0x000fe4000000001f */
[----:B------:R-:W2:Y:S04]  /*ae1f0*/  LDL.LU R52, [R1+0x9c] ;  /* 0x00009c0001347983 */ /* 0x000ea80000300800 */
[----:B------:R0:W-:Y:S01]  /*ae200*/  @P4 STG.E.U16 [R4.64], R29 ;  /* 0x0000001d04004986 */ /* 0x0001e2000c101504 */
[----:B-1----:R-:W-:Y:S01]  /*ae210*/  PRMT R25, R7, 0x7632, R25 ;  /* 0x0000763207197816 */ /* 0x002fe20000000019 */
[----:B------:R-:W-:Y:S01]  /*ae220*/  IMAD.WIDE R6, R0, 0x2, R14 ;  /* 0x0000000200067825 */ /* 0x000fe200078e020e */
[----:B------:R-:W-:Y:S01]  /*ae230*/  ISETP.LT.AND P4, PT, R58, c[0x0][0x178], !P3 ;  /* 0x00005e003a007a0c */ /* 0x000fe20005f81270 */
[----:B------:R-:W2:Y:S01]  /*ae240*/  LDL.LU R38, [R1+0x4080] ;  /* 0x0040800001267983 */ /* 0x000ea20000300800 */
[----:B------:R-:W-:Y:S01]  /*ae250*/  ISETP.GE.AND P2, PT, R33, c[0x0][0x17c], PT ;  /* 0x00005f0021007a0c */ /* 0x000fe20003f46270 */
[----:B------:R-:W-:-:S04]  /*ae260*/  IMAD.WIDE R20, R0, 0x2, R16 ;  /* 0x0000000200147825 */ /* 0x000fc800078e0210 */
[----:B0-----:R-:W-:Y:S01]  /*ae270*/  IMAD.WIDE R4, R0, 0x2, R12 ;  /* 0x0000000200047825 */ /* 0x001fe200078e020c */
[----:B------:R-:W-:-:S04]  /*ae280*/  ISETP.LT.AND P3, PT, R59, c[0x0][0x178], !P3 ;  /* 0x00005e003b007a0c */ /* 0x000fc80005f61270 */
[----:B------:R0:W-:Y:S04]  /*ae290*/  @P0 STG.E.U16 [R4.64], R22 ;  /* 0x0000001604000986 */ /* 0x0001e8000c101504 */
[----:B------:R1:W-:Y:S01]  /*ae2a0*/  @P5 STG.E.U16 [R6.64], R30 ;  /* 0x0000001e06005986 */ /* 0x0003e2000c101504 */
[----:B------:R-:W-:-:S03]  /*ae2b0*/  ISETP.LT.AND P5, PT, R55, c[0x0][0x178], !P2 ;  /* 0x00005e0037007a0c */ /* 0x000fc600057a1270 */
[----:B------:R1:W-:Y:S01]  /*ae2c0*/  @P1 STG.E.U16 [R20.64], R31 ;  /* 0x0000001f14001986 */ /* 0x0003e2000c101504 */
[C---:B0-----:R-:W-:Y:S01]  /*ae2d0*/  IMAD.WIDE R4, R0.reuse, 0x2, R18 ;  /* 0x0000000200047825 */ /* 0x041fe200078e0212 */
[----:B------:R-:W-:Y:S02]  /*ae2e0*/  PRMT R35, R35, 0x7632, R35 ;  /* 0x0000763223237816 */ /* 0x000fe40000000023 */
[----:B------:R-:W-:Y:S01]  /*ae2f0*/  ISETP.LT.AND P1, PT, R43, c[0x0][0x178], !P2 ;  /* 0x00005e002b007a0c */ /* 0x000fe20005721270 */
[C---:B-1----:R-:W-:Y:S01]  /*ae300*/  IMAD.WIDE R6, R0.reuse, 0x2, R44 ;  /* 0x0000000200067825 */ /* 0x042fe200078e022c */
[----:B------:R-:W-:Y:S01]  /*ae310*/  IADD3 R20, R0, c[0x0][0x198], RZ ;  /* 0x0000660000147a10 */ /* 0x000fe20007ffe0ff */
[----:B------:R0:W-:Y:S01]  /*ae320*/  @P4 STG.E.U16 [R4.64], R25 ;  /* 0x0000001904004986 */ /* 0x0001e2000c101504 */
[----:B------:R-:W-:-:S03]  /*ae330*/  ISETP.LT.AND P4, PT, R47, c[0x0][0x178], !P2 ;  /* 0x00005e002f007a0c */ /* 0x000fc60005781270 */
[----:B------:R1:W-:Y:S01]  /*ae340*/  @P3 STG.E.U16 [R6.64], R35 ;  /* 0x0000002306003986 */ /* 0x0003e2000c101504 */
[----:B------:R-:W-:Y:S01]  /*ae350*/  ISETP.LT.AND P3, PT, R56, c[0x0][0x178], !P2 ;  /* 0x00005e0038007a0c */ /* 0x000fe20005761270 */
[----:B0-----:R-:W-:-:S04]  /*ae360*/  IMAD.WIDE R4, R20, 0x2, R2 ;  /* 0x0000000214047825 */ /* 0x001fc800078e0202 */
[----:B-1----:R-:W-:Y:S01]  /*ae370*/  IMAD.WIDE R6, R20, 0x2, R8 ;  /* 0x0000000214067825 */ /* 0x002fe200078e0208 */
[----:B---3--:R0:W-:Y:S01]  /*ae380*/  @P5 STG.E.U16 [R4.64], R46 ;  /* 0x0000002e04005986 */ /* 0x0081e2000c101504 */
[----:B------:R-:W-:-:S03]  /*ae390*/  ISETP.LT.AND P5, PT, R48, c[0x0][0x178], !P2 ;  /* 0x00005e0030007a0c */ /* 0x000fc600057a1270 */
[----:B----4-:R1:W-:Y:S01]  /*ae3a0*/  @P1 STG.E.U16 [R6.64], R57 ;  /* 0x0000003906001986 */ /* 0x0103e2000c101504 */
[----:B0-----:R-:W-:Y:S01]  /*ae3b0*/  IMAD.WIDE R4, R20, 0x2, R10 ;  /* 0x0000000214047825 */ /* 0x001fe200078e020a */
[----:B------:R-:W-:-:S03]  /*ae3c0*/  PRMT R21, R57, 0x7632, R21 ;  /* 0x0000763239157816 */ /* 0x000fc60000000015 */
[----:B-1----:R-:W-:Y:S01]  /*ae3d0*/  IMAD.WIDE R6, R20, 0x2, R12 ;  /* 0x0000000214067825 */ /* 0x002fe200078e020c */
[----:B--2---:R0:W-:Y:S01]  /*ae3e0*/  @P4 STG.E.U16 [R4.64], R60 ;  /* 0x0000003c04004986 */ /* 0x0041e2000c101504 */
[----:B------:R-:W-:Y:S02]  /*ae3f0*/  PRMT R22, R60, 0x7632, R22 ;  /* 0x000076323c167816 */ /* 0x000fe40000000016 */
[----:B------:R-:W-:Y:S01]  /*ae400*/  PRMT R26, R61, 0x7632, R26 ;  /* 0x000076323d1a7816 */ /* 0x000fe2000000001a */
[----:B------:R-:W2:Y:S04]  /*ae410*/  LDL.LU R57, [R1+0x49c] ;  /* 0x00049c0001397983 */ /* 0x000ea80000300800 */
[----:B------:R1:W-:Y:S01]  /*ae420*/  @P3 STG.E.U16 [R6.64], R61 ;  /* 0x0000003d06003986 */ /* 0x0003e2000c101504 */
[----:B0-----:R-:W-:-:S03]  /*ae430*/  IMAD.WIDE R4, R20, 0x2, R14 ;  /* 0x0000000214047825 */ /* 0x001fc600078e020e */
[----:B------:R-:W3:Y:S01]  /*ae440*/  LDL.LU R60, [R1+0x19c] ;  /* 0x00019c00013c7983 */ /* 0x000ee20000300800 */
[----:B------:R-:W-:-:S03]  /*ae450*/  PRMT R28, R40, 0x7632, R28 ;  /* 0x00007632281c7816 */ /* 0x000fc6000000001c */
[----:B------:R0:W-:Y:S04]  /*ae460*/  @P5 STG.E.U16 [R4.64], R40 ;  /* 0x0000002804005986 */ /* 0x0001e8000c101504 */
[----:B-1----:R-:W4:Y:S04]  /*ae470*/  LDL.LU R61, [R1+0x15c] ;  /* 0x00015c00013d7983 */ /* 0x002f280000300800 */
[----:B0-----:R-:W4:Y:S01]  /*ae480*/  LDL.LU R40, [R1+0x10c] ;  /* 0x00010c0001287983 */ /* 0x001f220000300800 */
[----:B------:R-:W-:Y:S02]  /*ae490*/  ISETP.LT.AND P1, PT, R49, c[0x0][0x178], !P2 ;  /* 0x00005e0031007a0c */ /* 0x000fe40005721270 */
[----:B------:R-:W-:-:S02]  /*ae4a0*/  ISETP.LT.AND P3, PT, R58, c[0x0][0x178], !P2 ;  /* 0x00005e003a007a0c */ /* 0x000fc40005761270 */
[----:B------:R-:W-:Y:S01]  /*ae4b0*/  ISETP.LT.AND P2, PT, R59, c[0x0][0x178], !P2 ;  /* 0x00005e003b007a0c */ /* 0x000fe20005741270 */
[C---:B------:R-:W-:Y:S01]  /*ae4c0*/  IMAD.WIDE R6, R20.reuse, 0x2, R16 ;  /* 0x0000000214067825 */ /* 0x040fe200078e0210 */
[----:B------:R-:W-:Y:S02]  /*ae4d0*/  ISETP.LT.AND P4, PT, R55, c[0x0][0x178], !P6 ;  /* 0x00005e0037007a0c */ /* 0x000fe40007781270 */
[C---:B------:R-:W-:Y:S01]  /*ae4e0*/  IADD3 R31, R20.reuse, c[0x0][0x198], RZ ;  /* 0x00006600141f7a10 */ /* 0x040fe20007ffe0ff */
[----:B------:R-:W-:Y:S01]  /*ae4f0*/  IMAD.WIDE R4, R20, 0x2, R18 ;  /* 0x0000000214047825 */ /* 0x000fe200078e0212 */
[----:B------:R-:W-:Y:S02]  /*ae500*/  ISETP.LT.AND P5, PT, R47, c[0x0][0x178], !P6 ;  /* 0x00005e002f007a0c */ /* 0x000fe400077a1270 */
[----:B------:R-:W-:Y:S01]  /*ae510*/  PRMT R0, R46, 0x7632, R0 ;  /* 0x000076322e007816 */ /* 0x000fe20000000000 */
[----:B------:R-:W-:Y:S01]  /*ae520*/  IMAD.WIDE R24, R31, 0x2, R2 ;  /* 0x000000021f187825 */ /* 0x000fe200078e0202 */
[----:B------:R-:W-:Y:S01]  /*ae530*/  ISETP.GE.AND P0, PT, R32, c[0x0][0x17c], PT ;  /* 0x00005f0020007a0c */ /* 0x000fe20003f06270 */
[----:B------:R0:W-:Y:S01]  /*ae540*/  @P1 STG.E.U16 [R6.64], R52 ;  /* 0x0000003406001986 */ /* 0x0001e2000c101504 */
[----:B------:R-:W-:-:S03]  /*ae550*/  ISETP.LT.AND P1, PT, R43, c[0x0][0x178], !P6 ;  /* 0x00005e002b007a0c */ /* 0x000fc60007721270 */
[----:B------:R1:W-:Y:S01]  /*ae560*/  @P3 STG.E.U16 [R4.64], R27 ;  /* 0x0000001b04003986 */ /* 0x0003e2000c101504 */
[----:B------:R-:W-:Y:S01]  /*ae570*/  ISETP.LT.AND P3, PT, R48, c[0x0][0x178], !P6 ;  /* 0x00005e0030007a0c */ /* 0x000fe20007761270 */
[----:B0-----:R-:W-:-:S05]  /*ae580*/  IMAD.WIDE R6, R20, 0x2, R44 ;  /* 0x0000000214067825 */ /* 0x001fca00078e022c */
[----:B------:R0:W-:Y:S01]  /*ae590*/  @P2 STG.E.U16 [R6.64], R39 ;  /* 0x0000002706002986 */ /* 0x0001e2000c101504 */
[----:B------:R-:W-:Y:S01]  /*ae5a0*/  ISETP.LT.AND P2, PT, R56, c[0x0][0x178], !P6 ;  /* 0x00005e0038007a0c */ /* 0x000fe20007741270 */
[----:B-1----:R-:W-:Y:S02]  /*ae5b0*/  IMAD.WIDE R4, R31, 0x2, R8 ;  /* 0x000000021f047825 */ /* 0x002fe400078e0208 */
[----:B------:R-:W-:Y:S01]  /*ae5c0*/  @P4 STG.E.U16 [R24.64], R0 ;  /* 0x0000000018004986 */ /* 0x000fe2000c101504 */
[----:B------:R-:W-:-:S03]  /*ae5d0*/  ISETP.LT.AND P4, PT, R49, c[0x0][0x178], !P6 ;  /* 0x00005e0031007a0c */ /* 0x000fc60007781270 */
[----:B------:R1:W-:Y:S01]  /*ae5e0*/  @P1 STG.E.U16 [R4.64], R21 ;  /* 0x0000001504001986 */ /* 0x0003e2000c101504 */
[C---:B0-----:R-:W-:Y:S01]  /*ae5f0*/  IMAD.WIDE R6, R31.reuse, 0x2, R10 ;  /* 0x000000021f067825 */ /* 0x041fe200078e020a */
[----:B------:R-:W-:Y:S02]  /*ae600*/  PRMT R29, R52, 0x7632, R29 ;  /* 0x00007632341d7816 */ /* 0x000fe4000000001d */
[----:B------:R-:W-:Y:S02]  /*ae610*/  ISETP.LT.AND P1, PT, R58, c[0x0][0x178], !P6 ;  /* 0x00005e003a007a0c */ /* 0x000fe40007721270 */
[C---:B------:R-:W-:Y:S01]  /*ae620*/  IADD3 R37, R31.reuse, c[0x0][0x198], RZ ;  /* 0x000066001f257a10 */ /* 0x040fe20007ffe0ff */
[----:B------:R0:W-:Y:S01]  /*ae630*/  @P5 STG.E.U16 [R6.64], R22 ;  /* 0x0000001606005986 */ /* 0x0001e2000c101504 */
[----:B-1----:R-:W-:Y:S01]  /*ae640*/  IMAD.WIDE R4, R31, 0x2, R12 ;  /* 0x000000021f047825 */ /* 0x002fe200078e020c */
[----:B------:R-:W-:Y:S02]  /*ae650*/  ISETP.LT.AND P6, PT, R59, c[0x0][0x178], !P6 ;  /* 0x00005e003b007a0c */ /* 0x000fe400077c1270 */
[----:B------:R-:W4:Y:S01]  /*ae660*/  LDL.LU R52, [R1+0xcc] ;  /* 0x0000cc0001347983 */ /* 0x000f220000300800 */
[----:B------:R-:W-:Y:S01]  /*ae670*/  IMAD.WIDE R20, R31, 0x2, R16 ;  /* 0x000000021f147825 */ /* 0x000fe200078e0210 */
[----:B------:R-:W-:-:S02]  /*ae680*/  ISETP.LT.AND P5, PT, R55, c[0x0][0x178], !P0 ;  /* 0x00005e0037007a0c */ /* 0x000fc400047a1270 */
[----:B------:R1:W-:Y:S01]  /*ae690*/  @P2 STG.E.U16 [R4.64], R26 ;  /* 0x0000001a04002986 */ /* 0x0003e2000c101504 */
[----:B0-----:R-:W-:Y:S01]  /*ae6a0*/  IMAD.WIDE R6, R31, 0x2, R14 ;  /* 0x000000021f067825 */ /* 0x001fe200078e020e */
[----:B------:R-:W-:-:S04]  /*ae6b0*/  ISETP.LT.AND P2, PT, R47, c[0x0][0x178], !P0 ;  /* 0x00005e002f007a0c */ /* 0x000fc80004741270 */
[----:B------:R0:W-:Y:S01]  /*ae6c0*/  @P3 STG.E.U16 [R6.64], R28 ;  /* 0x0000001c06003986 */ /* 0x0001e2000c101504 */
[----:B------:R-:W-:-:S03]  /*ae6d0*/  ISETP.LT.AND P3, PT, R43, c[0x0][0x178], !P0 ;  /* 0x00005e002b007a0c */ /* 0x000fc60004761270 */
[----:B------:R0:W-:Y:S01]  /*ae6e0*/  @P4 STG.E.U16 [R20.64], R29 ;  /* 0x0000001d14004986 */ /* 0x0001e2000c101504 */
[----:B------:R-:W-:Y:S01]  /*ae6f0*/  ISETP.LT.AND P4, PT, R56, c[0x0][0x178], !P0 ;  /* 0x00005e0038007a0c */ /* 0x000fe20004781270 */
[----:B------:R-:W-:Y:S01]  /*ae700*/  IMAD.WIDE R24, R31, 0x2, R18 ;  /* 0x000000021f187825 */ /* 0x000fe200078e0212 */
[----:B------:R-:W-:Y:S02]  /*ae710*/  PRMT R30, R27, 0x7632, R30 ;  /* 0x000076321b1e7816 */ /* 0x000fe4000000001e */
[----:B------:R-:W-:Y:S01]  /*ae720*/  PRMT R36, R39, 0x7632, R36 ;  /* 0x0000763227247816 */ /* 0x000fe20000000024 */
[----:B------:R-:W-:Y:S02]  /*ae730*/  IMAD.WIDE R32, R31, 0x2, R44 ;  /* 0x000000021f207825 */ /* 0x000fe400078e022c */
[----:B------:R2:W-:Y:S02]  /*ae740*/  @P1 STG.E.U16 [R24.64], R30 ;  /* 0x0000001e18001986 */ /* 0x0005e4000c101504 */
[----:B------:R-:W-:Y:S01]  /*ae750*/  IMAD.WIDE R34, R37, 0x2, R2 ;  /* 0x0000000225227825 */ /* 0x000fe200078e0202 */
[----:B------:R-:W-:-:S03]  /*ae760*/  ISETP.GE.AND P1, PT, R38, c[0x0][0x17c], PT ;  /* 0x00005f0026007a0c */ /* 0x000fc60003f26270 */
[C---:B-1----:R-:W-:Y:S01]  /*ae770*/  IMAD.WIDE R4, R37.reuse, 0x2, R8 ;  /* 0x0000000225047825 */ /* 0x042fe200078e0208 */
[----:B------:R-:W-:Y:S03]  /*ae780*/  @P6 STG.E.U16 [R32.64], R36 ;  /* 0x0000002420006986 */ /* 0x000fe6000c101504 */
[----:B0-----:R-:W-:-:S04]  /*ae790*/  IMAD.WIDE R6, R37, 0x2, R10 ;  /* 0x0000000225067825 */ /* 0x001fc800078e020a */
[----:B------:R-:W-:Y:S01]  /*ae7a0*/  IMAD.WIDE R20, R37, 0x2, R12 ;  /* 0x0000000225147825 */ /* 0x000fe200078e020c */
[----:B--2---:R-:W-:Y:S04]  /*ae7b0*/  @P5 STG.E.U16 [R34.64], R57 ;  /* 0x0000003922005986 */ /* 0x004fe8000c101504 */
[----:B---3--:R0:W-:Y:S01]  /*ae7c0*/  @P3 STG.E.U16 [R4.64], R60 ;  /* 0x0000003c04003986 */ /* 0x0081e2000c101504 */
[----:B------:R-:W-:-:S03]  /*ae7d0*/  ISETP.LT.AND P3, PT, R55, c[0x0][0x178], !P1 ;  /* 0x00005e0037007a0c */ /* 0x000fc60004f61270 */
[----:B------:R-:W2:Y:S04]  /*ae7e0*/  LDL.LU R55, [R1+0x4088] ;  /* 0x0040880001377983 */ /* 0x000ea80000300800 */
[----:B----4-:R1:W-:Y:S04]  /*ae7f0*/  @P2 STG.E.U16 [R6.64], R61 ;  /* 0x0000003d06002986 */ /* 0x0103e8000c101504 */
[----:B------:R-:W-:Y:S01]  /*ae800*/  @P4 STG.E.U16 [R20.64], R40 ;  /* 0x0000002814004986 */ /* 0x000fe2000c101504 */
[----:B------:R-:W-:-:S03]  /*ae810*/  ISETP.LT.AND P4, PT, R43, c[0x0][0x178], !P1 ;  /* 0x00005e002b007a0c */ /* 0x000fc60004f81270 */
[----:B------:R-:W3:Y:S01]  /*ae820*/  LDL.LU R43, [R1+0x4084] ;  /* 0x00408400012b7983 */ /* 0x000ee20000300800 */
[----:B------:R-:W-:Y:S02]  /*ae830*/  ISETP.LT.AND P5, PT, R48, c[0x0][0x178], !P0 ;  /* 0x00005e0030007a0c */ /* 0x000fe400047a1270 */
[----:B------:R-:W-:Y:S02]  /*ae840*/  ISETP.LT.AND P6, PT, R49, c[0x0][0x178], !P0 ;  /* 0x00005e0031007a0c */ /* 0x000fe400047c1270 */
[----:B------:R-:W-:Y:S02]  /*ae850*/  ISETP.LT.AND P2, PT, R58, c[0x0][0x178], !P0 ;  /* 0x00005e003a007a0c */ /* 0x000fe40004741270 */
[----:B------:R-:W-:Y:S01]  /*ae860*/  ISETP.LT.AND P0, PT, R59, c[0x0][0x178], !P0 ;  /* 0x00005e003b007a0c */ /* 0x000fe20004701270 */
[C---:B------:R-:W-:Y:S01]  /*ae870*/  IMAD.WIDE R24, R37.reuse, 0x2, R14 ;  /* 0x0000000225187825 */ /* 0x040fe200078e020e */
[----:B------:R-:W-:-:S03]  /*ae880*/  IADD3 R29, R37, c[0x0][0x198], RZ ;  /* 0x00006600251d7a10 */ /* 0x000fc60007ffe0ff */
[----:B------:R-:W-:Y:S01]  /*ae890*/  IMAD.WIDE R26, R37, 0x2, R16 ;  /* 0x00000002251a7825 */ /* 0x000fe200078e0210 */
[----:B------:R-:W-:-:S03]  /*ae8a0*/  PRMT R0, R57, 0x7632, R0 ;  /* 0x0000763239007816 */ /* 0x000fc60000000000 */
[----:B0-----:R-:W-:-:S04]  /*ae8b0*/  IMAD.WIDE R4, R37, 0x2, R18 ;  /* 0x0000000225047825 */ /* 0x001fc800078e0212 */
[----:B-1----:R-:W-:-:S04]  /*ae8c0*/  IMAD.WIDE R6, R37, 0x2, R44 ;  /* 0x0000000225067825 */ /* 0x002fc800078e022c */
[----:B------:R-:W-:-:S04]  /*ae8d0*/  IMAD.WIDE R2, R29, 0x2, R2 ;  /* 0x000000021d027825 */ /* 0x000fc800078e0202 */
[----:B------:R-:W-:-:S04]  /*ae8e0*/  IMAD.WIDE R8, R29, 0x2, R8 ;  /* 0x000000021d087825 */ /* 0x000fc800078e0208 */
[----:B------:R-:W-:-:S04]  /*ae8f0*/  IMAD.WIDE R10, R29, 0x2, R10 ;  /* 0x000000021d0a7825 */ /* 0x000fc800078e020a */
[----:B------:R-:W-:-:S04]  /*ae900*/  IMAD.WIDE R12, R29, 0x2, R12 ;  /* 0x000000021d0c7825 */ /* 0x000fc800078e020c */
[----:B------:R-:W-:-:S04]  /*ae910*/  IMAD.WIDE R14, R29, 0x2, R14 ;  /* 0x000000021d0e7825 */ /* 0x000fc800078e020e */
[----:B------:R-:W-:-:S04]  /*ae920*/  IMAD.WIDE R16, R29, 0x2, R16 ;  /* 0x000000021d107825 */ /* 0x000fc800078e0210 */
[----:B------:R-:W-:Y:S01]  /*ae930*/  IMAD.WIDE R18, R29, 0x2, R18 ;  /* 0x000000021d127825 */ /* 0x000fe200078e0212 */
[----:B------:R-:W-:Y:S01]  /*ae940*/  @P5 STG.E.U16 [R24.64], R52 ;  /* 0x0000003418005986 */ /* 0x000fe2000c101504 */
[----:B------:R-:W-:Y:S02]  /*ae950*/  ISETP.LT.AND P5, PT, R47, c[0x0][0x178], !P1 ;  /* 0x00005e002f007a0c */ /* 0x000fe40004fa1270 */
[----:B------:R-:W-:Y:S01]  /*ae960*/  IMAD.WIDE R44, R29, 0x2, R44 ;  /* 0x000000021d2c7825 */ /* 0x000fe200078e022c */
[----:B--2---:R-:W-:Y:S01]  /*ae970*/  @P6 STG.E.U16 [R26.64], R55 ;  /* 0x000000371a006986 */ /* 0x004fe2000c101504 */
[----:B------:R-:W-:-:S03]  /*ae980*/  ISETP.LT.AND P6, PT, R56, c[0x0][0x178], !P1 ;  /* 0x00005e0038007a0c */ /* 0x000fc60004fc1270 */
[----:B------:R0:W-:Y:S01]  /*ae990*/  @P2 STG.E.U16 [R4.64], R23 ;  /* 0x0000001704002986 */ /* 0x0001e2000c101504 */
[----:B------:R-:W-:-:S03]  /*ae9a0*/  ISETP.LT.AND P2, PT, R48, c[0x0][0x178], !P1 ;  /* 0x00005e0030007a0c */ /* 0x000fc60004f41270 */
[----:B---3--:R1:W-:Y:S01]  /*ae9b0*/  @P0 STG.E.U16 [R6.64], R43 ;  /* 0x0000002b06000986 */ /* 0x0083e2000c101504 */
[----:B------:R-:W-:-:S03]  /*ae9c0*/  ISETP.LT.AND P0, PT, R49, c[0x0][0x178], !P1 ;  /* 0x00005e0031007a0c */ /* 0x000fc60004f01270 */
[----:B------:R2:W-:Y:S01]  /*ae9d0*/  @P3 STG.E.U16 [R2.64], R0 ;  /* 0x0000000002003986 */ /* 0x0005e2000c101504 */
[----:B------:R-:W-:Y:S02]  /*ae9e0*/  ISETP.LT.AND P3, PT, R58, c[0x0][0x178], !P1 ;  /* 0x00005e003a007a0c */ /* 0x000fe40004f61270 */
[----:B------:R-:W-:Y:S02]  /*ae9f0*/  ISETP.LT.AND P1, PT, R59, c[0x0][0x178], !P1 ;  /* 0x00005e003b007a0c */ /* 0x000fe40004f21270 */
[----:B0-----:R-:W-:Y:S02]  /*aea00*/  PRMT R4, R60, 0x7632, R4 ;  /* 0x000076323c047816 */ /* 0x001fe40000000004 */
[----:B------:R-:W-:Y:S02]  /*aea10*/  PRMT R5, R61, 0x7632, R5 ;  /* 0x000076323d057816 */ /* 0x000fe40000000005 */
[----:B-1----:R-:W-:Y:S02]  /*aea20*/  PRMT R6, R40, 0x7632, R6 ;  /* 0x0000763228067816 */ /* 0x002fe40000000006 */
[----:B------:R-:W-:Y:S01]  /*aea30*/  PRMT R7, R52, 0x7632, R7 ;  /* 0x0000763234077816 */ /* 0x000fe20000000007 */
[----:B------:R2:W-:Y:S01]  /*aea40*/  @P4 STG.E.U16 [R8.64], R4 ;  /* 0x0000000408004986 */ /* 0x0005e2000c101504 */
[----:B------:R-:W-:-:S02]  /*aea50*/  PRMT R55, R55, 0x7632, R55 ;  /* 0x0000763237377816 */ /* 0x000fc40000000037 */
[----:B------:R-:W-:Y:S01]  /*aea60*/  PRMT R23, R23, 0x7632, R23 ;  /* 0x0000763217177816 */ /* 0x000fe20000000017 */
[----:B------:R2:W-:Y:S04]  /*aea70*/  @P5 STG.E.U16 [R10.64], R5 ;  /* 0x000000050a005986 */ /* 0x0005e8000c101504 */
[----:B------:R2:W-:Y:S04]  /*aea80*/  @P6 STG.E.U16 [R12.64], R6 ;  /* 0x000000060c006986 */ /* 0x0005e8000c101504 */
[----:B------:R2:W-:Y:S04]  /*aea90*/  @P2 STG.E.U16 [R14.64], R7 ;  /* 0x000000070e002986 */ /* 0x0005e8000c101504 */
[----:B------:R2:W-:Y:S04]  /*aeaa0*/  @P0 STG.E.U16 [R16.64], R55 ;  /* 0x0000003710000986 */ /* 0x0005e8000c101504 */
[----:B------:R2:W-:Y:S01]  /*aeab0*/  @P3 STG.E.U16 [R18.64], R23 ;  /* 0x0000001712003986 */ /* 0x0005e2000c101504 */
[----:B------:R-:W-:Y:S05]  /*aeac0*/  @!P1 EXIT ;  /* 0x000000000000994d */ /* 0x000fea0003800000 */
[----:B------:R-:W-:-:S05]  /*aead0*/  PRMT R22, R43, 0x7632, R22 ;  /* 0x000076322b167816 */ /* 0x000fca0000000016 */
[----:B------:R-:W-:Y:S01]  /*aeae0*/  STG.E.U16 [R44.64], R22 ;  /* 0x000000162c007986 */ /* 0x000fe2000c101504 */
[----:B------:R-:W-:Y:S05]  /*aeaf0*/  EXIT ;  /* 0x000000000000794d */ /* 0x000fea0003800000 */
.L_x_4:
[----:B------:R-:W-:-:S00]  /*aeb00*/  BRA `(.L_x_4) ;  /* 0xfffffff000007947 */ /* 0x000fc0000383ffff */
[----:B------:R-:W-:-:S00]  /*aeb10*/  NOP ;  /* 0x0000000000007918 */ /* 0x000fc00000000000 */
        /* <DEDUP_REMOVED lines=14> */
.L_x_5:


//--------------------- .nv.shared.matmul_kernel  --------------------------
	.section	.nv.shared.matmul_kernel,"aw",@nobits
	.sectionflags	@""
	.align	16
